def attn_fwd(
    Q,
    K,
    V,
    Out,
    Lse,
    sm_scale,
    stride_qz,
    stride_qh,
    stride_qm,
    stride_qk,
    stride_kz,
    stride_kh,
    stride_kn,
    stride_kk,
    stride_vz,
    stride_vh,
    stride_vn,
    stride_vk,
    stride_oz,
    stride_oh,
    stride_om,
    stride_ok,
    seqlen_q,
    seqlen_k,
    BLOCK_M: tl.constexpr,
    BLOCK_N: tl.constexpr,
    HEAD_DIM: tl.constexpr,
    CAUSAL: tl.constexpr,
):
    start_m = tl.program_id(0)
    off_hz = tl.program_id(1)
    q_off = off_hz * stride_qh
    k_off = off_hz * stride_kh
    v_off = off_hz * stride_vh
    offs_m = start_m * BLOCK_M + tl.arange(0, BLOCK_M)
    offs_d = tl.arange(0, HEAD_DIM)
    offs_n = tl.arange(0, BLOCK_N)
    q_ptrs = Q + q_off + offs_m[:, None] * stride_qm + offs_d[None, :] * stride_qk
    k_ptrs = K + k_off + offs_d[:, None] * stride_kk + offs_n[None, :] * stride_kn
    v_ptrs = V + v_off + offs_n[:, None] * stride_vn + offs_d[None, :] * stride_vk
    m_i = tl.full([BLOCK_M], float("-inf"), dtype=tl.float32)
    l_i = tl.zeros([BLOCK_M], dtype=tl.float32) + 1.0
    acc = tl.zeros([BLOCK_M, HEAD_DIM], dtype=tl.float32)
    q = tl.load(q_ptrs)
    acc, l_i, m_i = _attn_fwd_inner(
        acc,
        l_i,
        m_i,
        q,
        k_ptrs,
        v_ptrs,
        sm_scale,
        stride_kn,
        stride_vn,
        start_m,
        seqlen_k,
        BLOCK_M,
        BLOCK_N,
        HEAD_DIM,
        CAUSAL,
    )
    acc = acc / l_i[:, None]
    lse = m_i + tl.math.log2(l_i) / 1.4426950408889634
    o_ptrs = (
        Out
        + off_hz * stride_oh
        + offs_m[:, None] * stride_om
        + offs_d[None, :] * stride_ok
    )
    tl.store(o_ptrs, acc.to(Out.dtype.element_ty))
    tl.store(Lse + off_hz * seqlen_q + offs_m, lse)

# config = {"BLOCK_M": 32, "BLOCK_N": 128, "HEAD_DIM": 128, "arch": "sm_90", "causal": false, "dtype": "bf16", "num_stages": 2, "num_warps": 4}
# arch = sm_90


// ===== COMPILED SASS (sm_90a) =====

	.target	sm_90a

	.elftype	@"ET_EXEC"


//--------------------- .note.nv.tkinfo           --------------------------
	.section	.note.nv.tkinfo,"",@"SHT_NOTE"
	.sectionflags	@"SHF_NOTE_NV_TKINFO"
	.tkinfo
        /*0018*/ 	.word	0x00000002
        /*0030*/ 	.string	""
        /*0030*/ 	.string	"ptxas"
        /*0030*/ 	.string	"Cuda compilation tools, release 13.0, V13.0.88"
        /*0030*/ 	.string	"Build cuda_13.0.r13.0/compiler.36424714_0"
        /*0030*/ 	.string	"-v  -suppress-debug-info  -lineinfo  -arch sm_90a "



//--------------------- .note.nv.cuinfo           --------------------------
	.section	.note.nv.cuinfo,"",@"SHT_NOTE"
	.sectionflags	@"SHF_NOTE_NV_CUINFO"
        /*0018*/ 	.short	0x0002
        /*001a*/ 	.short	0x005a
        /*001c*/ 	.short	0x0082
	.zero		2


//--------------------- .nv.info                  --------------------------
	.section	.nv.info,"",@"SHT_CUDA_INFO"
	.align	4


	//----- nvinfo : EIATTR_REGCOUNT
	.align		4
        /*0000*/ 	.byte	0x04, 0x2f
        /*0002*/ 	.short	(.L_2 - .L_1)
	.align		4
.L_1:
        /*0004*/ 	.word	index@(attn_fwd)
        /*0008*/ 	.word	0x000000ff


	//----- nvinfo : EIATTR_FRAME_SIZE
	.align		4
.L_2:
        /*000c*/ 	.byte	0x04, 0x11
        /*000e*/ 	.short	(.L_4 - .L_3)
	.align		4
.L_3:
        /*0010*/ 	.word	index@(attn_fwd)
        /*0014*/ 	.word	0x00000798


	//----- nvinfo : EIATTR_MIN_STACK_SIZE
	.align		4
.L_4:
        /*0018*/ 	.byte	0x04, 0x12
        /*001a*/ 	.short	(.L_6 - .L_5)
	.align		4
.L_5:
        /*001c*/ 	.word	index@(attn_fwd)
        /*0020*/ 	.word	0x00000798
.L_6:


//--------------------- .nv.compat                --------------------------
	.section	.nv.compat,"",@"SHT_CUDA_COMPAT_INFO"
	.align	4
        /*0000*/ 	.byte	0x02, 0x09, 0x01, 0x00, 0x02, 0x02, 0x01, 0x00, 0x02, 0x05, 0x05, 0x00, 0x03, 0x07, 0x01, 0x01
        /*0010*/ 	.byte	0x02, 0x03, 0x00, 0x00, 0x02, 0x06, 0x01, 0x00, 0x04, 0x0b, 0x08, 0x00, 0x00, 0x00, 0x00, 0x00
        /*0020*/ 	.byte	0x00, 0x00, 0x00, 0x00


//--------------------- .nv.info.attn_fwd         --------------------------
	.section	.nv.info.attn_fwd,"",@"SHT_CUDA_INFO"
	.sectionflags	@""
	.align	4


	//----- nvinfo : EIATTR_CUDA_API_VERSION
	.align		4
        /*0000*/ 	.byte	0x04, 0x37
        /*0002*/ 	.short	(.L_8 - .L_7)
.L_7:
        /*0004*/ 	.word	0x00000082


	//----- nvinfo : EIATTR_KPARAM_INFO
	.align		4
.L_8:
        /*0008*/ 	.byte	0x04, 0x17
        /*000a*/ 	.short	(.L_10 - .L_9)
.L_9:
        /*000c*/ 	.word	0x00000000
        /*0010*/ 	.short	0x0019
        /*0012*/ 	.short	0x0080
        /*0014*/ 	.byte	0x00, 0xf4, 0x21, 0x00


	//----- nvinfo : EIATTR_KPARAM_INFO
	.align		4
.L_10:
        /*0018*/ 	.byte	0x04, 0x17
        /*001a*/ 	.short	(.L_12 - .L_11)
.L_11:
        /*001c*/ 	.word	0x00000000
        /*0020*/ 	.short	0x0018
        /*0022*/ 	.short	0x0078
        /*0024*/ 	.byte	0x00, 0xf4, 0x21, 0x00


	//----- nvinfo : EIATTR_KPARAM_INFO
	.align		4
.L_12:
        /*0028*/ 	.byte	0x04, 0x17
        /*002a*/ 	.short	(.L_14 - .L_13)
.L_13:
        /*002c*/ 	.word	0x00000000
        /*0030*/ 	.short	0x0017
        /*0032*/ 	.short	0x0070
        /*0034*/ 	.byte	0x00, 0xf0, 0x11, 0x00


	//----- nvinfo : EIATTR_KPARAM_INFO
	.align		4
.L_14:
        /*0038*/ 	.byte	0x04, 0x17
        /*003a*/ 	.short	(.L_16 - .L_15)
.L_15:
        /*003c*/ 	.word	0x00000000
        /*0040*/ 	.short	0x0016
        /*0042*/ 	.short	0x006c
        /*0044*/ 	.byte	0x00, 0xf0, 0x11, 0x00


	//----- nvinfo : EIATTR_KPARAM_INFO
	.align		4
.L_16:
        /*0048*/ 	.byte	0x04, 0x17
        /*004a*/ 	.short	(.L_18 - .L_17)
.L_17:
        /*004c*/ 	.word	0x00000000
        /*0050*/ 	.short	0x0015
        /*0052*/ 	.short	0x0068
        /*0054*/ 	.byte	0x00, 0xf0, 0x11, 0x00


	//----- nvinfo : EIATTR_KPARAM_INFO
	.align		4
.L_18:
        /*0058*/ 	.byte	0x04, 0x17
        /*005a*/ 	.short	(.L_20 - .L_19)
.L_19:
        /*005c*/ 	.word	0x00000000
        /*0060*/ 	.short	0x0014
        /*0062*/ 	.short	0x0064
        /*0064*/ 	.byte	0x00, 0xf0, 0x11, 0x00


	//----- nvinfo : EIATTR_KPARAM_INFO
	.align		4
.L_20:
        /*0068*/ 	.byte	0x04, 0x17
        /*006a*/ 	.short	(.L_22 - .L_21)
.L_21:
        /*006c*/ 	.word	0x00000000
        /*0070*/ 	.short	0x0013
        /*0072*/ 	.short	0x0060
        /*0074*/ 	.byte	0x00, 0xf0, 0x11, 0x00


	//----- nvinfo : EIATTR_KPARAM_INFO
	.align		4
.L_22:
        /*0078*/ 	.byte	0x04, 0x17
        /*007a*/ 	.short	(.L_24 - .L_23)
.L_23:
        /*007c*/ 	.word	0x00000000
        /*0080*/ 	.short	0x0012
        /*0082*/ 	.short	0x005c
        /*0084*/ 	.byte	0x00, 0xf0, 0x11, 0x00


	//----- nvinfo : EIATTR_KPARAM_INFO
	.align		4
.L_24:
        /*0088*/ 	.byte	0x04, 0x17
        /*008a*/ 	.short	(.L_26 - .L_25)
.L_25:
        /*008c*/ 	.word	0x00000000
        /*0090*/ 	.short	0x0011
        /*0092*/ 	.short	0x0058
        /*0094*/ 	.byte	0x00, 0xf0, 0x11, 0x00


	//----- nvinfo : EIATTR_KPARAM_INFO
	.align		4
.L_26:
        /*0098*/ 	.byte	0x04, 0x17
        /*009a*/ 	.short	(.L_28 - .L_27)
.L_27:
        /*009c*/ 	.word	0x00000000
        /*00a0*/ 	.short	0x0010
        /*00a2*/ 	.short	0x0054
        /*00a4*/ 	.byte	0x00, 0xf0, 0x11, 0x00


	//----- nvinfo : EIATTR_KPARAM_INFO
	.align		4
.L_28:
        /*00a8*/ 	.byte	0x04, 0x17
        /*00aa*/ 	.short	(.L_30 - .L_29)
.L_29:
        /*00ac*/ 	.word	0x00000000
        /*00b0*/ 	.short	0x000f
        /*00b2*/ 	.short	0x0050
        /*00b4*/ 	.byte	0x00, 0xf0, 0x11, 0x00


	//----- nvinfo : EIATTR_KPARAM_INFO
	.align		4
.L_30:
        /*00b8*/ 	.byte	0x04, 0x17
        /*00ba*/ 	.short	(.L_32 - .L_31)
.L_31:
        /*00bc*/ 	.word	0x00000000
        /*00c0*/ 	.short	0x000e
        /*00c2*/ 	.short	0x004c
        /*00c4*/ 	.byte	0x00, 0xf0, 0x11, 0x00


	//----- nvinfo : EIATTR_KPARAM_INFO
	.align		4
.L_32:
        /*00c8*/ 	.byte	0x04, 0x17
        /*00ca*/ 	.short	(.L_34 - .L_33)
.L_33:
        /*00cc*/ 	.word	0x00000000
        /*00d0*/ 	.short	0x000d
        /*00d2*/ 	.short	0x0048
        /*00d4*/ 	.byte	0x00, 0xf0, 0x11, 0x00


	//----- nvinfo : EIATTR_KPARAM_INFO
	.align		4
.L_34:
        /*00d8*/ 	.byte	0x04, 0x17
        /*00da*/ 	.short	(.L_36 - .L_35)
.L_35:
        /*00dc*/ 	.word	0x00000000
        /*00e0*/ 	.short	0x000c
        /*00e2*/ 	.short	0x0044
        /*00e4*/ 	.byte	0x00, 0xf0, 0x11, 0x00


	//----- nvinfo : EIATTR_KPARAM_INFO
	.align		4
.L_36:
        /*00e8*/ 	.byte	0x04, 0x17
        /*00ea*/ 	.short	(.L_38 - .L_37)
.L_37:
        /*00ec*/ 	.word	0x00000000
        /*00f0*/ 	.short	0x000b
        /*00f2*/ 	.short	0x0040
        /*00f4*/ 	.byte	0x00, 0xf0, 0x11, 0x00


	//----- nvinfo : EIATTR_KPARAM_INFO
	.align		4
.L_38:
        /*00f8*/ 	.byte	0x04, 0x17
        /*00fa*/ 	.short	(.L_40 - .L_39)
.L_39:
        /*00fc*/ 	.word	0x00000000
        /*0100*/ 	.short	0x000a
        /*0102*/ 	.short	0x003c
        /*0104*/ 	.byte	0x00, 0xf0, 0x11, 0x00


	//----- nvinfo : EIATTR_KPARAM_INFO
	.align		4
.L_40:
        /*0108*/ 	.byte	0x04, 0x17
        /*010a*/ 	.short	(.L_42 - .L_41)
.L_41:
        /*010c*/ 	.word	0x00000000
        /*0110*/ 	.short	0x0009
        /*0112*/ 	.short	0x0038
        /*0114*/ 	.byte	0x00, 0xf0, 0x11, 0x00


	//----- nvinfo : EIATTR_KPARAM_INFO
	.align		4
.L_42:
        /*0118*/ 	.byte	0x04, 0x17
        /*011a*/ 	.short	(.L_44 - .L_43)
.L_43:
        /*011c*/ 	.word	0x00000000
        /*0120*/ 	.short	0x0008
        /*0122*/ 	.short	0x0034
        /*0124*/ 	.byte	0x00, 0xf0, 0x11, 0x00


	//----- nvinfo : EIATTR_KPARAM_INFO
	.align		4
.L_44:
        /*0128*/ 	.byte	0x04, 0x17
        /*012a*/ 	.short	(.L_46 - .L_45)
.L_45:
        /*012c*/ 	.word	0x00000000
        /*0130*/ 	.short	0x0007
        /*0132*/ 	.short	0x0030
        /*0134*/ 	.byte	0x00, 0xf0, 0x11, 0x00


	//----- nvinfo : EIATTR_KPARAM_INFO
	.align		4
.L_46:
        /*0138*/ 	.byte	0x04, 0x17
        /*013a*/ 	.short	(.L_48 - .L_47)
.L_47:
        /*013c*/ 	.word	0x00000000
        /*0140*/ 	.short	0x0006
        /*0142*/ 	.short	0x002c
        /*0144*/ 	.byte	0x00, 0xf0, 0x11, 0x00


	//----- nvinfo : EIATTR_KPARAM_INFO
	.align		4
.L_48:
        /*0148*/ 	.byte	0x04, 0x17
        /*014a*/ 	.short	(.L_50 - .L_49)
.L_49:
        /*014c*/ 	.word	0x00000000
        /*0150*/ 	.short	0x0005
        /*0152*/ 	.short	0x0028
        /*0154*/ 	.byte	0x00, 0xf0, 0x11, 0x00


	//----- nvinfo : EIATTR_KPARAM_INFO
	.align		4
.L_50:
        /*0158*/ 	.byte	0x04, 0x17
        /*015a*/ 	.short	(.L_52 - .L_51)
.L_51:
        /*015c*/ 	.word	0x00000000
        /*0160*/ 	.short	0x0004
        /*0162*/ 	.short	0x0020
        /*0164*/ 	.byte	0x00, 0xf4, 0x21, 0x00


	//----- nvinfo : EIATTR_KPARAM_INFO
	.align		4
.L_52:
        /*0168*/ 	.byte	0x04, 0x17
        /*016a*/ 	.short	(.L_54 - .L_53)
.L_53:
        /*016c*/ 	.word	0x00000000
        /*0170*/ 	.short	0x0003
        /*0172*/ 	.short	0x0018
        /*0174*/ 	.byte	0x00, 0xf4, 0x21, 0x00


	//----- nvinfo : EIATTR_KPARAM_INFO
	.align		4
.L_54:
        /*0178*/ 	.byte	0x04, 0x17
        /*017a*/ 	.short	(.L_56 - .L_55)
.L_55:
        /*017c*/ 	.word	0x00000000
        /*0180*/ 	.short	0x0002
        /*0182*/ 	.short	0x0010
        /*0184*/ 	.byte	0x00, 0xf4, 0x21, 0x00


	//----- nvinfo : EIATTR_KPARAM_INFO
	.align		4
.L_56:
        /*0188*/ 	.byte	0x04, 0x17
        /*018a*/ 	.short	(.L_58 - .L_57)
.L_57:
        /*018c*/ 	.word	0x00000000
        /*0190*/ 	.short	0x0001
        /*0192*/ 	.short	0x0008
        /*0194*/ 	.byte	0x00, 0xf4, 0x21, 0x00


	//----- nvinfo : EIATTR_KPARAM_INFO
	.align		4
.L_58:
        /*0198*/ 	.byte	0x04, 0x17
        /*019a*/ 	.short	(.L_60 - .L_59)
.L_59:
        /*019c*/ 	.word	0x00000000
        /*01a0*/ 	.short	0x0000
        /*01a2*/ 	.short	0x0000
        /*01a4*/ 	.byte	0x00, 0xf4, 0x21, 0x00


	//----- nvinfo : EIATTR_SPARSE_MMA_MASK
	.align		4
.L_60:
        /*01a8*/ 	.byte	0x03, 0x50
        /*01aa*/ 	.short	0x0000


	//----- nvinfo : EIATTR_MAXREG_COUNT
	.align		4
        /*01ac*/ 	.byte	0x03, 0x1b
        /*01ae*/ 	.short	0x00ff


	//----- nvinfo : EIATTR_NUM_BARRIERS
	.align		4
        /*01b0*/ 	.byte	0x02, 0x4c
        /*01b2*/ 	.byte	0x01
	.zero		1


	//----- nvinfo : EIATTR_ANNOTATIONS
	.align		4
        /*01b4*/ 	.byte	0x04, 0x55
        /*01b6*/ 	.short	(.L_62 - .L_61)


	//   ....[0]....
.L_61:
        /*01b8*/ 	.word	0x00000001
        /*01bc*/ 	.byte	0xb0, 0x10, 0x00, 0x00, 0x01, 0x00, 0x00, 0x00, 0xf0, 0x10, 0x00, 0x00, 0x01, 0x00, 0x00, 0x00
        /* <DEDUP_REMOVED lines=244> */
        /*110c*/ 	.byte	0xb0, 0xb3, 0x00, 0x00


	//----- nvinfo : EIATTR_MERCURY_ISA_VERSION
	.align		4
.L_62:
        /*1110*/ 	.byte	0x03, 0x5f
        /*1112*/ 	.short	0x0101


	//----- nvinfo : EIATTR_COOP_GROUP_MASK_REGIDS
	.align		4
        /*1114*/ 	.byte	0x04, 0x29
        /*1116*/ 	.short	(.L_64 - .L_63)


	//   ....[0]....
.L_63:
        /*1118*/ 	.word	0xffffffff


	//   ....[1]....
        /*111c*/ 	.word	0xffffffff


	//   ....[2]....
        /*1120*/ 	.word	0xffffffff


	//   ....[3]....
        /*1124*/ 	.word	0xffffffff


	//   ....[4]....
        /*1128*/ 	.word	0xffffffff


	//   ....[5]....
        /*112c*/ 	.word	0xffffffff


	//   ....[6]....
        /*1130*/ 	.word	0xffffffff


	//   ....[7]....
        /*1134*/ 	.word	0xffffffff


	//   ....[8]....
        /*1138*/ 	.word	0xffffffff


	//   ....[9]....
        /*113c*/ 	.word	0xffffffff


	//   ....[10]....
        /*1140*/ 	.word	0xffffffff


	//   ....[11]....
        /*1144*/ 	.word	0xffffffff


	//   ....[12]....
        /*1148*/ 	.word	0xffffffff


	//   ....[13]....
        /*114c*/ 	.word	0xffffffff


	//   ....[14]....
        /*1150*/ 	.word	0xffffffff


	//   ....[15]....
        /*1154*/ 	.word	0xffffffff


	//   ....[16]....
        /*1158*/ 	.word	0xffffffff


	//   ....[17]....
        /*115c*/ 	.word	0xffffffff


	//   ....[18]....
        /*1160*/ 	.word	0xffffffff


	//   ....[19]....
        /*1164*/ 	.word	0xffffffff


	//----- nvinfo : EIATTR_COOP_GROUP_INSTR_OFFSETS
	.align		4
.L_64:
        /*1168*/ 	.byte	0x04, 0x28
        /*116a*/ 	.short	(.L_66 - .L_65)


	//   ....[0]....
.L_65:
        /*116c*/ 	.word	0x00009120


	//   ....[1]....
        /*1170*/ 	.word	0x00009130


	//   ....[2]....
        /*1174*/ 	.word	0x00009140


	//   ....[3]....
        /*1178*/ 	.word	0x00009150


	//   ....[4]....
        /*117c*/ 	.word	0x000091a0


	//   ....[5]....
        /*1180*/ 	.word	0x000091b0


	//   ....[6]....
        /*1184*/ 	.word	0x000091c0


	//   ....[7]....
        /*1188*/ 	.word	0x000091d0


	//   ....[8]....
        /*118c*/ 	.word	0x000092f0


	//   ....[9]....
        /*1190*/ 	.word	0x00009310


	//   ....[10]....
        /*1194*/ 	.word	0x00009c30


	//   ....[11]....
        /*1198*/ 	.word	0x00009c40


	//   ....[12]....
        /*119c*/ 	.word	0x00009c50


	//   ....[13]....
        /*11a0*/ 	.word	0x00009c60


	//   ....[14]....
        /*11a4*/ 	.word	0x00009cf0


	//   ....[15]....
        /*11a8*/ 	.word	0x00009d00


	//   ....[16]....
        /*11ac*/ 	.word	0x00009d10


	//   ....[17]....
        /*11b0*/ 	.word	0x00009d20


	//   ....[18]....
        /*11b4*/ 	.word	0x00009dd0


	//   ....[19]....
        /*11b8*/ 	.word	0x00009df0


	//----- nvinfo : EIATTR_EXIT_INSTR_OFFSETS
	.align		4
.L_66:
        /*11bc*/ 	.byte	0x04, 0x1c
        /*11be*/ 	.short	(.L_68 - .L_67)


	//   ....[0]....
.L_67:
        /*11c0*/ 	.word	0x0000e620


	//   ....[1]....
        /*11c4*/ 	.word	0x0000e650


	//----- nvinfo : EIATTR_REQNTID
	.align		4
.L_68:
        /*11c8*/ 	.byte	0x04, 0x10
        /*11ca*/ 	.short	(.L_70 - .L_69)
.L_69:
        /*11cc*/ 	.word	0x00000080
        /*11d0*/ 	.word	0x00000001
        /*11d4*/ 	.word	0x00000001


	//----- nvinfo : EIATTR_CBANK_PARAM_SIZE
	.align		4
.L_70:
        /*11d8*/ 	.byte	0x03, 0x19
        /*11da*/ 	.short	0x0088


	//----- nvinfo : EIATTR_PARAM_CBANK
	.align		4
        /*11dc*/ 	.byte	0x04, 0x0a
        /*11de*/ 	.short	(.L_72 - .L_71)
	.align		4
.L_71:
        /*11e0*/ 	.word	index@(.nv.constant0.attn_fwd)
        /*11e4*/ 	.short	0x0210
        /*11e6*/ 	.short	0x0088


	//----- nvinfo : EIATTR_SW_WAR
	.align		4
.L_72:
        /*11e8*/ 	.byte	0x04, 0x36
        /*11ea*/ 	.short	(.L_74 - .L_73)
.L_73:
        /*11ec*/ 	.word	0x00000008
.L_74:


//--------------------- .nv.callgraph             --------------------------
	.section	.nv.callgraph,"",@"SHT_CUDA_CALLGRAPH"
	.align	4
	.sectionentsize	8
	.align		4
        /*0000*/ 	.word	0x00000000
	.align		4
        /*0004*/ 	.word	0xffffffff
	.align		4
        /*0008*/ 	.word	0x00000000
	.align		4
        /*000c*/ 	.word	0xfffffffe
	.align		4
        /*0010*/ 	.word	0x00000000
	.align		4
        /*0014*/ 	.word	0xfffffffd
	.align		4
        /*0018*/ 	.word	0x00000000
	.align		4
        /*001c*/ 	.word	0xfffffffc


//--------------------- .nv.constant4             --------------------------
	.section	.nv.constant4,"a",@progbits
	.align	8
	.align		8
.nv.constant4:
        /*0000*/ 	.dword	_$_str


//--------------------- .text.attn_fwd            --------------------------
	.section	.text.attn_fwd,"ax",@progbits
	.align	128
        .global         attn_fwd
        .type           attn_fwd,@function
        .size           attn_fwd,(.L_x_3 - attn_fwd)
        .other          attn_fwd,@"STO_CUDA_ENTRY STV_DEFAULT"
attn_fwd:
.text.attn_fwd:
[----:B------:R-:W0:Y:S01]  /*0000*/  LDC R1, c[0x0][0x28] ;  /* 0x00000a00ff017b82 */ /* 0x000e220000000800 */
[----:B------:R-:W1:Y:S07]  /*0010*/  S2R R48, SR_TID.X ;  /* 0x0000000000307919 */ /* 0x000e6e0000002100 */
[----:B------:R-:W2:Y:S01]  /*0020*/  S2UR UR7, SR_CTAID.Y ;  /* 0x00000000000779c3 */ /* 0x000ea20000002600 */
[----:B------:R-:W-:Y:S01]  /*0030*/  ULDC.64 UR4, c[0x0][0x240] ;  /* 0x0000900000047ab9 */ /* 0x000fe20000000a00 */
[----:B------:R-:W-:Y:S01]  /*0040*/  ULDC.64 UR10, c[0x0][0x208] ;  /* 0x00008200000a7ab9 */ /* 0x000fe20000000a00 */
[----:B------:R-:W3:Y:S01]  /*0050*/  S2R R0, SR_CTAID.X ;  /* 0x0000000000007919 */ /* 0x000ee20000002500 */
[----:B0-----:R-:W-:-:S04]  /*0060*/  IADD3 R1, R1, -0x798, RZ ;  /* 0xfffff86801017810 */ /* 0x001fc80007ffe0ff */
[----:B------:R-:W0:Y:S08]  /*0070*/  LDC R19, c[0x0][0x248] ;  /* 0x00009200ff137b82 */ /* 0x000e300000000800 */
[----:B------:R-:W4:Y:S01]  /*0080*/  LDC.64 R46, c[0x0][0x210] ;  /* 0x00008400ff2e7b82 */ /* 0x000f220000000a00 */
[----:B--2---:R-:W-:-:S04]  /*0090*/  UIMAD UR4, UR7, UR4, URZ ;  /* 0x00000004070472a4 */ /* 0x004fc8000f8e023f */
[----:B------:R-:W-:Y:S01]  /*00a0*/  USHF.L.U32 UR6, UR4, 0x1, URZ ;  /* 0x0000000104067899 */ /* 0x000fe2000800063f */
[----:B-1----:R-:W-:Y:S02]  /*00b0*/  LOP3.LUT R251, R48, 0x1f, RZ, 0xc0, !PT ;  /* 0x0000001f30fb7812 */ /* 0x002fe400078ec0ff */
[----:B------:R-:W-:Y:S02]  /*00c0*/  SHF.R.U32.HI R2, RZ, 0x5, R48 ;  /* 0x00000005ff027819 */ /* 0x000fe40000011630 */
[----:B---3--:R-:W-:Y:S02]  /*00d0*/  LEA R251, R0, R251, 0x5 ;  /* 0x000000fb00fb7211 */ /* 0x008fe400078e28ff */
[----:B------:R-:W-:-:S03]  /*00e0*/  SGXT.U32 R2, R2, 0x2 ;  /* 0x000000020202781a */ /* 0x000fc60000000000 */
[----:B------:R-:W-:Y:S01]  /*00f0*/  IMAD R0, R251, UR5, RZ ;  /* 0x00000005fb007c24 */ /* 0x000fe2000f8e02ff */
[----:B------:R-:W-:Y:S01]  /*0100*/  UIMAD.WIDE UR4, UR4, 0x2, URZ ;  /* 0x00000002040478a5 */ /* 0x000fe2000f8e023f */
[----:B0-----:R-:W-:-:S03]  /*0110*/  IMAD R4, R2, R19, RZ ;  /* 0x0000001302047224 */ /* 0x001fc600078e02ff */
[C---:B------:R-:W-:Y:S01]  /*0120*/  SHF.L.U32 R3, R0.reuse, 0x1, RZ ;  /* 0x0000000100037819 */ /* 0x040fe200000006ff */
[----:B------:R-:W-:Y:S01]  /*0130*/  IMAD.HI R0, R0, 0x2, RZ ;  /* 0x0000000200007827 */ /* 0x000fe200078e02ff */
[----:B------:R-:W-:Y:S02]  /*0140*/  LEA R5, R19, R4, 0x2 ;  /* 0x0000000413057211 */ /* 0x000fe400078e10ff */
[----:B----4-:R-:W-:Y:S02]  /*0150*/  IADD3 R45, P0, P1, R3, UR6, R46 ;  /* 0x00000006032d7c10 */ /* 0x010fe4000f91e02e */
[----:B------:R-:W-:Y:S02]  /*0160*/  LEA R7, R19, R5, 0x2 ;  /* 0x0000000513077211 */ /* 0x000fe400078e10ff */
[----:B------:R-:W-:Y:S02]  /*0170*/  IADD3.X R47, R0, UR5, R47, P0, P1 ;  /* 0x00000005002f7c10 */ /* 0x000fe400087e242f */
[----:B------:R-:W-:-:S02]  /*0180*/  LEA R2, P0, R4, R45, 0x1 ;  /* 0x0000002d04027211 */ /* 0x000fc400078008ff */
[----:B------:R-:W-:Y:S02]  /*0190*/  LEA R0, R19, R7, 0x2 ;  /* 0x0000000713007211 */ /* 0x000fe400078e10ff */
[----:B------:R-:W-:Y:S02]  /*01a0*/  LEA.HI.X.SX32 R3, R4, R47, 0x1, P0 ;  /* 0x0000002f04037211 */ /* 0x000fe400000f0eff */
[----:B------:R-:W-:Y:S02]  /*01b0*/  LEA R4, P0, R5, R45, 0x1 ;  /* 0x0000002d05047211 */ /* 0x000fe400078008ff */
[----:B------:R-:W-:Y:S01]  /*01c0*/  LEA R11, R19, R0, 0x2 ;  /* 0x00000000130b7211 */ /* 0x000fe200078e10ff */
[----:B------:R0:W2:Y:S01]  /*01d0*/  LDG.E.U16 R20, desc[UR10][R2.64] ;  /* 0x0000000a02147981 */ /* 0x0000a2000c1e1500 */
[----:B------:R-:W-:Y:S02]  /*01e0*/  LEA.HI.X.SX32 R5, R5, R47, 0x1, P0 ;  /* 0x0000002f05057211 */ /* 0x000fe400000f0eff */
[----:B------:R-:W-:-:S02]  /*01f0*/  LEA R8, P0, R0, R45, 0x1 ;  /* 0x0000002d00087211 */ /* 0x000fc400078008ff */
[----:B------:R-:W-:Y:S01]  /*0200*/  LEA R6, P1, R7, R45, 0x1 ;  /* 0x0000002d07067211 */ /* 0x000fe200078208ff */
[----:B------:R-:W3:Y:S01]  /*0210*/  LDG.E.U16 R21, desc[UR10][R4.64] ;  /* 0x0000000a04157981 */ /* 0x000ee2000c1e1500 */
[----:B------:R-:W-:Y:S01]  /*0220*/  LEA.HI.X.SX32 R9, R0, R47, 0x1, P0 ;  /* 0x0000002f00097211 */ /* 0x000fe200000f0eff */
[----:B------:R-:W-:Y:S01]  /*0230*/  IMAD R0, R19, 0x4, R11 ;  /* 0x0000000413007824 */ /* 0x000fe200078e020b */
[----:B------:R-:W-:Y:S02]  /*0240*/  LEA R10, P0, R11, R45, 0x1 ;  /* 0x0000002d0b0a7211 */ /* 0x000fe400078008ff */
[-C--:B------:R-:W-:Y:S01]  /*0250*/  LEA.HI.X.SX32 R7, R7, R47.reuse, 0x1, P1 ;  /* 0x0000002f07077211 */ /* 0x080fe200008f0eff */
[----:B------:R-:W4:Y:S01]  /*0260*/  LDG.E.U16 R23, desc[UR10][R8.64] ;  /* 0x0000000a08177981 */ /* 0x000f22000c1e1500 */
[----:B------:R-:W-:Y:S02]  /*0270*/  LEA R13, R19, R0, 0x2 ;  /* 0x00000000130d7211 */ /* 0x000fe400078e10ff */
[----:B------:R-:W-:Y:S01]  /*0280*/  LEA.HI.X.SX32 R11, R11, R47, 0x1, P0 ;  /* 0x0000002f0b0b7211 */ /* 0x000fe200000f0eff */
[----:B------:R1:W5:Y:S01]  /*0290*/  LDG.E.U16 R22, desc[UR10][R6.64] ;  /* 0x0000000a06167981 */ /* 0x000362000c1e1500 */
[----:B0-----:R-:W-:-:S02]  /*02a0*/  LEA R2, P0, R0, R45, 0x1 ;  /* 0x0000002d00027211 */ /* 0x001fc400078008ff */
[C---:B------:R-:W-:Y:S01]  /*02b0*/  LEA R14, R19.reuse, R13, 0x2 ;  /* 0x0000000d130e7211 */ /* 0x040fe200078e10ff */
[----:B------:R0:W3:Y:S01]  /*02c0*/  LDG.E.U16 R24, desc[UR10][R10.64] ;  /* 0x0000000a0a187981 */ /* 0x0000e2000c1e1500 */
[----:B------:R-:W-:Y:S02]  /*02d0*/  LEA.HI.X.SX32 R3, R0, R47, 0x1, P0 ;  /* 0x0000002f00037211 */ /* 0x000fe400000f0eff */
[C---:B------:R-:W-:Y:S02]  /*02e0*/  LEA R0, R19.reuse, R14, 0x2 ;  /* 0x0000000e13007211 */ /* 0x040fe400078e10ff */
[C---:B-1----:R-:W-:Y:S01]  /*02f0*/  LEA R6, P0, R14.reuse, R45, 0x1 ;  /* 0x0000002d0e067211 */ /* 0x042fe200078008ff */
[----:B------:R1:W4:Y:S01]  /*0300*/  LDG.E.U16 R25, desc[UR10][R2.64] ;  /* 0x0000000a02197981 */ /* 0x000322000c1e1500 */
[----:B------:R-:W-:Y:S02]  /*0310*/  LEA R9, R19, R0, 0x2 ;  /* 0x0000000013097211 */ /* 0x000fe400078e10ff */
[----:B------:R-:W-:-:S02]  /*0320*/  LEA.HI.X.SX32 R7, R14, R47, 0x1, P0 ;  /* 0x0000002f0e077211 */ /* 0x000fc400000f0eff */
[CC--:B------:R-:W-:Y:S02]  /*0330*/  LEA R4, P0, R0.reuse, R45.reuse, 0x1 ;  /* 0x0000002d00047211 */ /* 0x0c0fe400078008ff */
[----:B------:R-:W-:Y:S01]  /*0340*/  LEA R12, P1, R13, R45, 0x1 ;  /* 0x0000002d0d0c7211 */ /* 0x000fe200078208ff */
[----:B------:R1:W4:Y:S01]  /*0350*/  LDG.E.U16 R27, desc[UR10][R6.64] ;  /* 0x0000000a061b7981 */ /* 0x000322000c1e1500 */
[----:B------:R-:W-:Y:S02]  /*0360*/  LEA.HI.X.SX32 R5, R0, R47, 0x1, P0 ;  /* 0x0000002f00057211 */ /* 0x000fe400000f0eff */
[----:B------:R-:W-:Y:S02]  /*0370*/  LEA R0, R19, R9, 0x2 ;  /* 0x0000000913007211 */ /* 0x000fe400078e10ff */
[----:B------:R-:W-:Y:S01]  /*0380*/  LEA.HI.X.SX32 R13, R13, R47, 0x1, P1 ;  /* 0x0000002f0d0d7211 */ /* 0x000fe200008f0eff */
[----:B------:R-:W4:Y:S01]  /*0390*/  LDG.E.U16 R28, desc[UR10][R4.64] ;  /* 0x0000000a041c7981 */ /* 0x000f22000c1e1500 */
[----:B------:R-:W-:-:S02]  /*03a0*/  LEA R8, P0, R9, R45, 0x1 ;  /* 0x0000002d09087211 */ /* 0x000fc400078008ff */
[C---:B0-----:R-:W-:Y:S01]  /*03b0*/  LEA R10, P1, R0.reuse, R45, 0x1 ;  /* 0x0000002d000a7211 */ /* 0x041fe200078208ff */
[----:B------:R0:W4:Y:S01]  /*03c0*/  LDG.E.U16 R26, desc[UR10][R12.64] ;  /* 0x0000000a0c1a7981 */ /* 0x000122000c1e1500 */
[----:B------:R-:W-:Y:S02]  /*03d0*/  LEA R14, R19, R0, 0x2 ;  /* 0x00000000130e7211 */ /* 0x000fe400078e10ff */
[-C--:B------:R-:W-:Y:S02]  /*03e0*/  LEA.HI.X.SX32 R9, R9, R47.reuse, 0x1, P0 ;  /* 0x0000002f09097211 */ /* 0x080fe400000f0eff */
[----:B------:R-:W-:Y:S01]  /*03f0*/  LEA.HI.X.SX32 R11, R0, R47, 0x1, P1 ;  /* 0x0000002f000b7211 */ /* 0x000fe200008f0eff */
[----:B------:R-:W-:Y:S01]  /*0400*/  IMAD R0, R19, 0x4, R14 ;  /* 0x0000000413007824 */ /* 0x000fe200078e020e */
[C---:B-1----:R-:W-:Y:S01]  /*0410*/  LEA R2, P0, R14.reuse, R45, 0x1 ;  /* 0x0000002d0e027211 */ /* 0x042fe200078008ff */
[----:B------:R1:W4:Y:S03]  /*0420*/  LDG.E.U16 R29, desc[UR10][R8.64] ;  /* 0x0000000a081d7981 */ /* 0x000326000c1e1500 */
[----:B------:R-:W-:Y:S01]  /*0430*/  LEA.HI.X.SX32 R3, R14, R47, 0x1, P0 ;  /* 0x0000002f0e037211 */ /* 0x000fe200000f0eff */
[----:B------:R1:W4:Y:S01]  /*0440*/  LDG.E.U16 R30, desc[UR10][R10.64] ;  /* 0x0000000a0a1e7981 */ /* 0x000322000c1e1500 */
[----:B------:R-:W-:-:S02]  /*0450*/  LEA R6, P0, R0, R45, 0x1 ;  /* 0x0000002d00067211 */ /* 0x000fc400078008ff */
[C---:B0-----:R-:W-:Y:S01]  /*0460*/  LEA R13, R19.reuse, R0, 0x2 ;  /* 0x00000000130d7211 */ /* 0x041fe200078e10ff */
[----:B------:R0:W4:Y:S01]  /*0470*/  LDG.E.U16 R31, desc[UR10][R2.64] ;  /* 0x0000000a021f7981 */ /* 0x000122000c1e1500 */
[----:B------:R-:W-:Y:S02]  /*0480*/  LEA.HI.X.SX32 R7, R0, R47, 0x1, P0 ;  /* 0x0000002f00077211 */ /* 0x000fe400000f0eff */
[----:B------:R-:W-:Y:S02]  /*0490*/  LEA R0, R19, R13, 0x2 ;  /* 0x0000000d13007211 */ /* 0x000fe400078e10ff */
[-C--:B------:R-:W-:Y:S01]  /*04a0*/  LEA R4, P0, R13, R45.reuse, 0x1 ;  /* 0x0000002d0d047211 */ /* 0x080fe200078008ff */
[----:B------:R0:W4:Y:S01]  /*04b0*/  LDG.E.U16 R32, desc[UR10][R6.64] ;  /* 0x0000000a06207981 */ /* 0x000122000c1e1500 */
[----:B------:R-:W-:Y:S02]  /*04c0*/  LEA R12, P1, R0, R45, 0x1 ;  /* 0x0000002d000c7211 */ /* 0x000fe400078208ff */
[----:B------:R-:W-:-:S02]  /*04d0*/  LEA R14, R19, R0, 0x2 ;  /* 0x00000000130e7211 */ /* 0x000fc400078e10ff */
[-C--:B------:R-:W-:Y:S02]  /*04e0*/  LEA.HI.X.SX32 R5, R13, R47.reuse, 0x1, P0 ;  /* 0x0000002f0d057211 */ /* 0x080fe400000f0eff */
[----:B------:R-:W-:Y:S02]  /*04f0*/  LEA.HI.X.SX32 R13, R0, R47, 0x1, P1 ;  /* 0x0000002f000d7211 */ /* 0x000fe400008f0eff */
[C---:B------:R-:W-:Y:S01]  /*0500*/  LEA R0, R19.reuse, R14, 0x2 ;  /* 0x0000000e13007211 */ /* 0x040fe200078e10ff */
[----:B------:R0:W4:Y:S01]  /*0510*/  LDG.E.U16 R33, desc[UR10][R4.64] ;  /* 0x0000000a04217981 */ /* 0x000122000c1e1500 */
[C---:B-1----:R-:W-:Y:S02]  /*0520*/  LEA R8, P0, R14.reuse, R45, 0x1 ;  /* 0x0000002d0e087211 */ /* 0x042fe400078008ff */
[----:B------:R-:W-:Y:S01]  /*0530*/  LEA R10, R19, R0, 0x2 ;  /* 0x00000000130a7211 */ /* 0x000fe200078e10ff */
[----:B------:R1:W4:Y:S01]  /*0540*/  LDG.E.U16 R34, desc[UR10][R12.64] ;  /* 0x0000000a0c227981 */ /* 0x000322000c1e1500 */
[----:B------:R-:W-:-:S02]  /*0550*/  LEA.HI.X.SX32 R9, R14, R47, 0x1, P0 ;  /* 0x0000002f0e097211 */ /* 0x000fc400000f0eff */
[C---:B0-----:R-:W-:Y:S02]  /*0560*/  LEA R2, P0, R0.reuse, R45, 0x1 ;  /* 0x0000002d00027211 */ /* 0x041fe400078008ff */
[C---:B------:R-:W-:Y:S01]  /*0570*/  LEA R11, R19.reuse, R10, 0x2 ;  /* 0x0000000a130b7211 */ /* 0x040fe200078e10ff */
[----:B------:R0:W4:Y:S01]  /*0580*/  LDG.E.U16 R35, desc[UR10][R8.64] ;  /* 0x0000000a08237981 */ /* 0x000122000c1e1500 */
[----:B------:R-:W-:Y:S02]  /*0590*/  LEA.HI.X.SX32 R3, R0, R47, 0x1, P0 ;  /* 0x0000002f00037211 */ /* 0x000fe400000f0eff */
[C---:B------:R-:W-:Y:S02]  /*05a0*/  LEA R0, R19.reuse, R11, 0x2 ;  /* 0x0000000b13007211 */ /* 0x040fe400078e10ff */
[-C--:B------:R-:W-:Y:S01]  /*05b0*/  LEA R6, P0, R10, R45.reuse, 0x1 ;  /* 0x0000002d0a067211 */ /* 0x080fe200078008ff */
[----:B------:R0:W4:Y:S02]  /*05c0*/  LDG.E.U16 R36, desc[UR10][R2.64] ;  /* 0x0000000a02247981 */ /* 0x000124000c1e1500 */
[----:B------:R-:W-:Y:S01]  /*05d0*/  IMAD R14, R19, 0x4, R0 ;  /* 0x00000004130e7824 */ /* 0x000fe200078e0200 */
[----:B------:R-:W-:-:S02]  /*05e0*/  LEA R4, P1, R11, R45, 0x1 ;  /* 0x0000002d0b047211 */ /* 0x000fc400078208ff */
[----:B------:R-:W-:Y:S02]  /*05f0*/  LEA.HI.X.SX32 R7, R10, R47, 0x1, P0 ;  /* 0x0000002f0a077211 */ /* 0x000fe400000f0eff */
[C---:B------:R-:W-:Y:S02]  /*0600*/  LEA R15, R19.reuse, R14, 0x2 ;  /* 0x0000000e130f7211 */ /* 0x040fe400078e10ff */
[C---:B------:R-:W-:Y:S01]  /*0610*/  LEA R10, P0, R0.reuse, R45, 0x1 ;  /* 0x0000002d000a7211 */ /* 0x040fe200078008ff */
[----:B------:R0:W4:Y:S01]  /*0620*/  LDG.E.U16 R37, desc[UR10][R6.64] ;  /* 0x0000000a06257981 */ /* 0x000122000c1e1500 */
[----:B-1----:R-:W-:Y:S02]  /*0630*/  LEA R13, R19, R15, 0x2 ;  /* 0x0000000f130d7211 */ /* 0x002fe400078e10ff */
[-C--:B------:R-:W-:Y:S02]  /*0640*/  LEA.HI.X.SX32 R5, R11, R47.reuse, 0x1, P1 ;  /* 0x0000002f0b057211 */ /* 0x080fe400008f0eff */
[----:B------:R-:W-:-:S02]  /*0650*/  LEA.HI.X.SX32 R11, R0, R47, 0x1, P0 ;  /* 0x0000002f000b7211 */ /* 0x000fc400000f0eff */
[C---:B0-----:R-:W-:Y:S01]  /*0660*/  LEA R8, P0, R14.reuse, R45, 0x1 ;  /* 0x0000002d0e087211 */ /* 0x041fe200078008ff */
[----:B------:R0:W4:Y:S01]  /*0670*/  LDG.E.U16 R38, desc[UR10][R4.64] ;  /* 0x0000000a04267981 */ /* 0x000122000c1e1500 */
[C---:B------:R-:W-:Y:S02]  /*0680*/  LEA R0, R19.reuse, R13, 0x2 ;  /* 0x0000000d13007211 */ /* 0x040fe400078e10ff */
[----:B------:R-:W-:Y:S01]  /*0690*/  LEA.HI.X.SX32 R9, R14, R47, 0x1, P0 ;  /* 0x0000002f0e097211 */ /* 0x000fe200000f0eff */
[----:B------:R1:W4:Y:S01]  /*06a0*/  LDG.E.U16 R39, desc[UR10][R10.64] ;  /* 0x0000000a0a277981 */ /* 0x000322000c1e1500 */
[----:B------:R-:W-:Y:S02]  /*06b0*/  LEA R14, R19, R0, 0x2 ;  /* 0x00000000130e7211 */ /* 0x000fe400078e10ff */
[----:B------:R-:W-:Y:S01]  /*06c0*/  LEA R2, P0, R15, R45, 0x1 ;  /* 0x0000002d0f027211 */ /* 0x000fe200078008ff */
[----:B------:R1:W4:Y:S01]  /*06d0*/  LDG.E.U16 R40, desc[UR10][R8.64] ;  /* 0x0000000a08287981 */ /* 0x000322000c1e1500 */
[----:B------:R-:W-:-:S02]  /*06e0*/  LEA R16, R19, R14, 0x2 ;  /* 0x0000000e13107211 */ /* 0x000fc400078e10ff */
[----:B------:R-:W-:Y:S02]  /*06f0*/  LEA.HI.X.SX32 R3, R15, R47, 0x1, P0 ;  /* 0x0000002f0f037211 */ /* 0x000fe400000f0eff */
[C---:B------:R-:W-:Y:S02]  /*0700*/  LEA R15, R19.reuse, R16, 0x2 ;  /* 0x00000010130f7211 */ /* 0x040fe400078e10ff */
[C---:B------:R-:W-:Y:S01]  /*0710*/  LEA R6, P0, R14.reuse, R45, 0x1 ;  /* 0x0000002d0e067211 */ /* 0x040fe200078008ff */
[----:B------:R1:W4:Y:S01]  /*0720*/  LDG.E.U16 R41, desc[UR10][R2.64] ;  /* 0x0000000a02297981 */ /* 0x000322000c1e1500 */
[----:B------:R-:W-:Y:S02]  /*0730*/  LEA R17, R19, R15, 0x2 ;  /* 0x0000000f13117211 */ /* 0x000fe400078e10ff */
[----:B------:R-:W-:Y:S02]  /*0740*/  LEA R12, P1, R13, R45, 0x1 ;  /* 0x0000002d0d0c7211 */ /* 0x000fe400078208ff */
[----:B------:R-:W-:Y:S01]  /*0750*/  LEA.HI.X.SX32 R7, R14, R47, 0x1, P0 ;  /* 0x0000002f0e077211 */ /* 0x000fe200000f0eff */
[----:B0-----:R-:W-:Y:S01]  /*0760*/  IMAD R5, R19, 0x4, R17 ;  /* 0x0000000413057824 */ /* 0x001fe200078e0211 */
[----:B-1----:R-:W-:-:S02]  /*0770*/  LEA R10, P0, R15, R45, 0x1 ;  /* 0x0000002d0f0a7211 */ /* 0x002fc400078008ff */
[----:B------:R-:W-:Y:S01]  /*0780*/  LEA.HI.X.SX32 R13, R13, R47, 0x1, P1 ;  /* 0x0000002f0d0d7211 */ /* 0x000fe200008f0eff */
[----:B------:R0:W4:Y:S01]  /*0790*/  LDG.E.U16 R43, desc[UR10][R6.64] ;  /* 0x0000000a062b7981 */ /* 0x000122000c1e1500 */
[----:B------:R-:W-:Y:S02]  /*07a0*/  LEA R18, R19, R5, 0x2 ;  /* 0x0000000513127211 */ /* 0x000fe400078e10ff */
[----:B------:R-:W-:Y:S01]  /*07b0*/  LEA.HI.X.SX32 R11, R15, R47, 0x1, P0 ;  /* 0x0000002f0f0b7211 */ /* 0x000fe200000f0eff */
[----:B------:R1:W4:Y:S01]  /*07c0*/  LDG.E.U16 R42, desc[UR10][R12.64] ;  /* 0x0000000a0c2a7981 */ /* 0x000322000c1e1500 */
[-C--:B------:R-:W-:Y:S02]  /*07d0*/  LEA R8, P1, R5, R45.reuse, 0x1 ;  /* 0x0000002d05087211 */ /* 0x080fe400078208ff */
[----:B------:R-:W-:Y:S01]  /*07e0*/  LEA R4, P0, R0, R45, 0x1 ;  /* 0x0000002d00047211 */ /* 0x000fe200078008ff */
[----:B------:R1:W4:Y:S01]  /*07f0*/  LDG.E.U16 R44, desc[UR10][R10.64] ;  /* 0x0000000a0a2c7981 */ /* 0x000322000c1e1500 */
[----:B------:R-:W-:-:S02]  /*0800*/  LEA R15, R19, R18, 0x2 ;  /* 0x00000012130f7211 */ /* 0x000fc400078e10ff */
[-C--:B------:R-:W-:Y:S02]  /*0810*/  LEA.HI.X.SX32 R9, R5, R47.reuse, 0x1, P1 ;  /* 0x0000002f05097211 */ /* 0x080fe400008f0eff */
[----:B------:R-:W-:Y:S02]  /*0820*/  LEA.HI.X.SX32 R5, R0, R47, 0x1, P0 ;  /* 0x0000002f00057211 */ /* 0x000fe400000f0eff */
[CC--:B------:R-:W-:Y:S01]  /*0830*/  LEA R2, P0, R16.reuse, R45.reuse, 0x1 ;  /* 0x0000002d10027211 */ /* 0x0c0fe200078008ff */
[----:B------:R-:W4:Y:S01]  /*0840*/  LDG.E.U16 R8, desc[UR10][R8.64] ;  /* 0x0000000a08087981 */ /* 0x000f22000c1e1500 */
[----:B0-----:R-:W-:Y:S02]  /*0850*/  LEA R6, P1, R17, R45, 0x1 ;  /* 0x0000002d11067211 */ /* 0x001fe400078208ff */
[----:B------:R-:W-:Y:S01]  /*0860*/  LEA R19, R19, R15, 0x2 ;  /* 0x0000000f13137211 */ /* 0x000fe200078e10ff */
[----:B------:R-:W4:Y:S01]  /*0870*/  LDG.E.U16 R0, desc[UR10][R4.64] ;  /* 0x0000000a04007981 */ /* 0x000f22000c1e1500 */
[----:B------:R-:W-:-:S02]  /*0880*/  LEA.HI.X.SX32 R3, R16, R47, 0x1, P0 ;  /* 0x0000002f10037211 */ /* 0x000fc400000f0eff */
[-C--:B------:R-:W-:Y:S02]  /*0890*/  LEA R14, P2, R15, R45.reuse, 0x1 ;  /* 0x0000002d0f0e7211 */ /* 0x080fe400078408ff */
[C---:B-1----:R-:W-:Y:S01]  /*08a0*/  LEA R12, P0, R18.reuse, R45, 0x1 ;  /* 0x0000002d120c7211 */ /* 0x042fe200078008ff */
[----:B------:R0:W4:Y:S01]  /*08b0*/  LDG.E.U16 R16, desc[UR10][R2.64] ;  /* 0x0000000a02107981 */ /* 0x000122000c1e1500 */
[----:B------:R-:W-:Y:S02]  /*08c0*/  LEA.HI.X.SX32 R7, R17, R47, 0x1, P1 ;  /* 0x0000002f11077211 */ /* 0x000fe400008f0eff */
[----:B------:R-:W-:Y:S02]  /*08d0*/  LEA R10, P1, R19, R45, 0x1 ;  /* 0x0000002d130a7211 */ /* 0x000fe400078208ff */
[-C--:B------:R-:W-:Y:S01]  /*08e0*/  LEA.HI.X.SX32 R15, R15, R47.reuse, 0x1, P2 ;  /* 0x0000002f0f0f7211 */ /* 0x080fe200010f0eff */
[----:B------:R-:W4:Y:S01]  /*08f0*/  LDG.E.U16 R6, desc[UR10][R6.64] ;  /* 0x0000000a06067981 */ /* 0x000f22000c1e1500 */
[----:B------:R-:W-:-:S02]  /*0900*/  LEA.HI.X.SX32 R13, R18, R47, 0x1, P0 ;  /* 0x0000002f120d7211 */ /* 0x000fc400000f0eff */
[----:B------:R-:W-:Y:S01]  /*0910*/  LEA.HI.X.SX32 R11, R19, R47, 0x1, P1 ;  /* 0x0000002f130b7211 */ /* 0x000fe200008f0eff */
[----:B------:R-:W4:Y:S01]  /*0920*/  LDG.E.U16 R14, desc[UR10][R14.64] ;  /* 0x0000000a0e0e7981 */ /* 0x000f22000c1e1500 */
[----:B0-----:R-:W0:Y:S03]  /*0930*/  LDC R2, c[0x0][0x280] ;  /* 0x0000a000ff027b82 */ /* 0x001e260000000800 */
[----:B------:R1:W4:Y:S04]  /*0940*/  LDG.E.U16 R13, desc[UR10][R12.64] ;  /* 0x0000000a0c0d7981 */ /* 0x000328000c1e1500 */
[----:B------:R-:W4:Y:S01]  /*0950*/  LDG.E.U16 R10, desc[UR10][R10.64] ;  /* 0x0000000a0a0a7981 */ /* 0x000f22000c1e1500 */
[----:B------:R-:W1:Y:S01]  /*0960*/  S2UR UR6, SR_CgaCtaId ;  /* 0x00000000000679c3 */ /* 0x000e620000008800 */
[----:B------:R-:W-:-:S04]  /*0970*/  SHF.R.S32.HI R5, RZ, 0x6, R48 ;  /* 0x00000006ff057819 */ /* 0x000fc80000011430 */
[----:B------:R-:W-:Y:S01]  /*0980*/  SGXT R5, R5, 0x1 ;  /* 0x000000010505781a */ /* 0x000fe20000000200 */
[----:B------:R-:W-:Y:S01]  /*0990*/  UMOV UR4, 0x400 ;  /* 0x0000040000047882 */ /* 0x000fe20000000000 */
[----:B------:R-:W-:Y:S02]  /*09a0*/  SHF.L.U32 R4, R48, 0x1, RZ ;  /* 0x0000000130047819 */ /* 0x000fe400000006ff */
[----:B------:R-:W-:-:S04]  /*09b0*/  LOP3.LUT R5, R5, 0x90, RZ, 0xc0, !PT ;  /* 0x0000009005057812 */ /* 0x000fc800078ec0ff */
[----:B------:R-:W-:Y:S02]  /*09c0*/  LOP3.LUT R5, R5, 0x7e, R4, 0x78, !PT ;  /* 0x0000007e05057812 */ /* 0x000fe400078e7804 */
[----:B0-----:R-:W-:Y:S02]  /*09d0*/  ISETP.GE.AND P0, PT, R2, 0x1, PT ;  /* 0x000000010200780c */ /* 0x001fe40003f06270 */
[----:B------:R-:W-:Y:S01]  /*09e0*/  LOP3.LUT R18, R5, 0x20, RZ, 0x3c, !PT ;  /* 0x0000002005127812 */ /* 0x000fe200078e3cff */
[----:B-1----:R-:W-:Y:S01]  /*09f0*/  ULEA UR6, UR6, UR4, 0x18 ;  /* 0x0000000406067291 */ /* 0x002fe2000f8ec03f */
[----:B------:R-:W-:Y:S01]  /*0a00*/  MOV R250, 0x3f800000 ;  /* 0x3f80000000fa7802 */ /* 0x000fe20000000f00 */
[----:B------:R-:W-:Y:S01]  /*0a10*/  IMAD.MOV.U32 R4, RZ, RZ, -0x800000 ;  /* 0xff800000ff047424 */ /* 0x000fe200078e00ff */
[----:B------:R-:W-:Y:S02]  /*0a20*/  MOV R2, 0xff800000 ;  /* 0xff80000000027802 */ /* 0x000fe40000000f00 */
[----:B------:R-:W-:-:S02]  /*0a30*/  CS2R R64, SRZ ;  /* 0x0000000000407805 */ /* 0x000fc4000001ff00 */
[----:B------:R-:W-:Y:S02]  /*0a40*/  MOV R3, 0xff800000 ;  /* 0xff80000000037802 */ /* 0x000fe40000000f00 */
[----:B------:R-:W-:Y:S02]  /*0a50*/  CS2R R66, SRZ ;  /* 0x0000000000427805 */ /* 0x000fe4000001ff00 */
[----:B------:R-:W-:Y:S02]  /*0a60*/  MOV R249, 0x3f800000 ;  /* 0x3f80000000f97802 */ /* 0x000fe40000000f00 */
[----:B------:R-:W-:Y:S02]  /*0a70*/  CS2R R76, SRZ ;  /* 0x00000000004c7805 */ /* 0x000fe4000001ff00 */
[----:B------:R-:W-:Y:S02]  /*0a80*/  MOV R12, 0x3f800000 ;  /* 0x3f800000000c7802 */ /* 0x000fe40000000f00 */
[----:B------:R-:W-:-:S02]  /*0a90*/  CS2R R78, SRZ ;  /* 0x00000000004e7805 */ /* 0x000fc4000001ff00 */
[----:B------:R-:W-:Y:S02]  /*0aa0*/  MOV R15, 0x3f800000 ;  /* 0x3f800000000f7802 */ /* 0x000fe40000000f00 */
[----:B------:R-:W-:Y:S02]  /*0ab0*/  CS2R R68, SRZ ;  /* 0x0000000000447805 */ /* 0x000fe4000001ff00 */
[----:B------:R-:W-:Y:S02]  /*0ac0*/  CS2R R70, SRZ ;  /* 0x0000000000467805 */ /* 0x000fe4000001ff00 */
[----:B------:R-:W-:Y:S02]  /*0ad0*/  CS2R R56, SRZ ;  /* 0x0000000000387805 */ /* 0x000fe4000001ff00 */
[----:B------:R-:W-:Y:S02]  /*0ae0*/  CS2R R58, SRZ ;  /* 0x00000000003a7805 */ /* 0x000fe4000001ff00 */
[----:B------:R-:W-:-:S02]  /*0af0*/  CS2R R60, SRZ ;  /* 0x00000000003c7805 */ /* 0x000fc4000001ff00 */
[----:B------:R-:W-:Y:S02]  /*0b00*/  CS2R R62, SRZ ;  /* 0x00000000003e7805 */ /* 0x000fe4000001ff00 */
[----:B------:R-:W-:Y:S02]  /*0b10*/  CS2R R72, SRZ ;  /* 0x0000000000487805 */ /* 0x000fe4000001ff00 */
[----:B------:R-:W-:Y:S02]  /*0b20*/  CS2R R74, SRZ ;  /* 0x00000000004a7805 */ /* 0x000fe4000001ff00 */
[----:B------:R-:W-:Y:S02]  /*0b30*/  CS2R R84, SRZ ;  /* 0x0000000000547805 */ /* 0x000fe4000001ff00 */
[----:B------:R-:W-:Y:S02]  /*0b40*/  CS2R R86, SRZ ;  /* 0x0000000000567805 */ /* 0x000fe4000001ff00 */
[----:B------:R-:W-:-:S02]  /*0b50*/  CS2R R80, SRZ ;  /* 0x0000000000507805 */ /* 0x000fc4000001ff00 */
[----:B------:R-:W-:Y:S01]  /*0b60*/  CS2R R82, SRZ ;  /* 0x0000000000527805 */ /* 0x000fe2000001ff00 */
[----:B--2---:R-:W-:Y:S04]  /*0b70*/  STS.U16 [R5+UR6+0x8000], R20 ;  /* 0x0080001405007988 */ /* 0x004fe80008000406 */
[----:B-----5:R-:W-:Y:S04]  /*0b80*/  STS.U16 [R5+UR6+0x8200], R22 ;  /* 0x0082001605007988 */ /* 0x020fe80008000406 */
[----:B---3--:R-:W-:Y:S04]  /*0b90*/  STS.U16 [R5+UR6+0x8400], R24 ;  /* 0x0084001805007988 */ /* 0x008fe80008000406 */
[----:B----4-:R-:W-:Y:S04]  /*0ba0*/  STS.U16 [R5+UR6+0x8800], R28 ;  /* 0x0088001c05007988 */ /* 0x010fe80008000406 */
[----:B------:R-:W-:Y:S04]  /*0bb0*/  STS.U16 [R5+UR6+0x8600], R26 ;  /* 0x0086001a05007988 */ /* 0x000fe80008000406 */
        /* <DEDUP_REMOVED lines=10> */
[----:B------:R0:W-:Y:S04]  /*0c60*/  STS.U16 [R5+UR6+0x9e00], R14 ;  /* 0x009e000e05007988 */ /* 0x0001e80008000406 */
[----:B------:R-:W-:Y:S04]  /*0c70*/  STS.U16 [R18+UR6+0x8100], R21 ;  /* 0x0081001512007988 */ /* 0x000fe80008000406 */
[----:B------:R-:W-:Y:S04]  /*0c80*/  STS.U16 [R18+UR6+0x8300], R23 ;  /* 0x0083001712007988 */ /* 0x000fe80008000406 */
[----:B------:R-:W-:Y:S01]  /*0c90*/  STS.U16 [R18+UR6+0x8500], R25 ;  /* 0x0085001912007988 */ /* 0x000fe20008000406 */
[----:B0-----:R-:W-:-:S03]  /*0ca0*/  MOV R5, 0xff800000 ;  /* 0xff80000000057802 */ /* 0x001fc60000000f00 */
        /* <DEDUP_REMOVED lines=9> */
[----:B------:R1:W-:Y:S04]  /*0d40*/  STS.U16 [R18+UR6+0x9900], R16 ;  /* 0x0099001012007988 */ /* 0x0003e80008000406 */
[----:B------:R1:W-:Y:S04]  /*0d50*/  STS.U16 [R18+UR6+0x9b00], R6 ;  /* 0x009b000612007988 */ /* 0x0003e80008000406 */
[----:B------:R1:W-:Y:S01]  /*0d60*/  STS.U16 [R18+UR6+0x9d00], R13 ;  /* 0x009d000d12007988 */ /* 0x0003e20008000406 */
[----:B0-----:R-:W-:-:S03]  /*0d70*/  LOP3.LUT R0, R48, 0x7f, RZ, 0xc0, !PT ;  /* 0x0000007f30007812 */ /* 0x001fc600078ec0ff */
[----:B------:R1:W-:Y:S01]  /*0d80*/  STS.U16 [R18+UR6+0x9f00], R10 ;  /* 0x009f000a12007988 */ /* 0x0003e20008000406 */
[----:B------:R-:W-:Y:S05]  /*0d90*/  @!P0 BRA `(.L_x_0) ;  /* 0x000000b800dc8947 */ /* 0x000fea0003800000 */
[----:B------:R-:W0:Y:S01]  /*0da0*/  LDC.64 R74, c[0x0][0x250] ;  /* 0x00009400ff4a7b82 */ /* 0x000e220000000a00 */
[----:B------:R-:W-:Y:S01]  /*0db0*/  ULDC UR4, c[0x0][0x258] ;  /* 0x0000960000047ab9 */ /* 0x000fe20000000800 */
[----:B------:R-:W-:Y:S01]  /*0dc0*/  LOP3.LUT P0, RZ, R48, 0x3, RZ, 0xc0, !PT ;  /* 0x0000000330ff7812 */ /* 0x000fe2000780c0ff */
[----:B------:R-:W-:Y:S01]  /*0dd0*/  IMAD R2, R0, UR4, RZ ;  /* 0x0000000400027c24 */ /* 0x000fe2000f8e02ff */
[----:B------:R-:W-:Y:S01]  /*0de0*/  ULDC.64 UR4, c[0x0][0x218] ;  /* 0x0000860000047ab9 */ /* 0x000fe20000000a00 */
[----:B------:R-:W-:Y:S01]  /*0df0*/  MOV R250, 0x3f800000 ;  /* 0x3f80000000fa7802 */ /* 0x000fe20000000f00 */
[----:B------:R-:W-:Y:S01]  /*0e00*/  ULDC UR9, c[0x0][0x238] ;  /* 0x00008e0000097ab9 */ /* 0x000fe20000000800 */
[C---:B------:R-:W-:Y:S01]  /*0e10*/  IMAD.HI R3, R2.reuse, 0x2, RZ ;  /* 0x0000000202037827 */ /* 0x040fe200078e02ff */
[----:B------:R-:W2:Y:S01]  /*0e20*/  LDC.64 R4, c[0x0][0x220] ;  /* 0x00008800ff047b82 */ /* 0x000ea20000000a00 */
[----:B------:R-:W-:Y:S02]  /*0e30*/  SHF.L.U32 R123, R2, 0x1, RZ ;  /* 0x00000001027b7819 */ /* 0x000fe400000006ff */
[----:B-1----:R-:W-:-:S02]  /*0e40*/  MOV R6, 0xff800000 ;  /* 0xff80000000067802 */ /* 0x002fc40000000f00 */
[----:B------:R-:W-:Y:S02]  /*0e50*/  MOV R8, 0xff800000 ;  /* 0xff80000000087802 */ /* 0x000fe40000000f00 */
[----:B------:R-:W-:Y:S01]  /*0e60*/  MOV R249, 0x3f800000 ;  /* 0x3f80000000f97802 */ /* 0x000fe20000000f00 */
[----:B------:R-:W1:Y:S01]  /*0e70*/  LDC R175, c[0x0][0x268] ;  /* 0x00009a00ffaf7b82 */ /* 0x000e620000000800 */
[----:B0-----:R-:W-:Y:S01]  /*0e80*/  IMAD R74, R74, UR7, RZ ;  /* 0x000000074a4a7c24 */ /* 0x001fe2000f8e02ff */
[C---:B------:R-:W-:Y:S01]  /*0e90*/  SHF.L.U32 R129, R75.reuse, 0x2, RZ ;  /* 0x000000024b817819 */ /* 0x040fe200000006ff */
[----:B------:R-:W-:-:S05]  /*0ea0*/  IMAD.SHL.U32 R127, R75, 0x2, RZ ;  /* 0x000000024b7f7824 */ /* 0x000fca00078e00ff */
[----:B------:R-:W0:Y:S01]  /*0eb0*/  LDC R248, c[0x0][0x268] ;  /* 0x00009a00fff87b82 */ /* 0x000e220000000800 */
[C---:B------:R-:W-:Y:S01]  /*0ec0*/  SHF.L.U32 R131, R75.reuse, 0x3, RZ ;  /* 0x000000034b837819 */ /* 0x040fe200000006ff */
[C---:B------:R-:W-:Y:S01]  /*0ed0*/  IMAD R7, R75.reuse, 0x82, RZ ;  /* 0x000000824b077824 */ /* 0x040fe200078e02ff */
[C---:B------:R-:W-:Y:S01]  /*0ee0*/  SHF.L.U32 R122, R74.reuse, 0x1, RZ ;  /* 0x000000014a7a7819 */ /* 0x040fe200000006ff */
[----:B------:R-:W-:Y:S01]  /*0ef0*/  IMAD.HI R74, R74, 0x2, RZ ;  /* 0x000000024a4a7827 */ /* 0x000fe200078e02ff */
[----:B------:R-:W-:Y:S02]  /*0f00*/  SHF.L.U32 R133, R75, 0x4, RZ ;  /* 0x000000044b857819 */ /* 0x000fe400000006ff */
[----:B------:R-:W-:Y:S01]  /*0f10*/  IADD3 R122, P1, P2, R123, UR4, R122 ;  /* 0x000000047b7a7c10 */ /* 0x000fe2000fa3e07a */
[----:B------:R-:W3:Y:S01]  /*0f20*/  LDC R247, c[0x0][0x268] ;  /* 0x00009a00fff77b82 */ /* 0x000ee20000000800 */
[C---:B------:R-:W-:Y:S01]  /*0f30*/  SHF.L.U32 R135, R75.reuse, 0x5, RZ ;  /* 0x000000054b877819 */ /* 0x040fe200000006ff */
[----:B------:R-:W-:Y:S01]  /*0f40*/  IMAD R141, R75, 0x42, RZ ;  /* 0x000000424b8d7824 */ /* 0x000fe200078e02ff */
[----:B------:R-:W-:Y:S01]  /*0f50*/  IADD3.X R123, R3, UR5, R74, P1, P2 ;  /* 0x00000005037b7c10 */ /* 0x000fe20008fe444a */
[----:B------:R-:W-:Y:S01]  /*0f60*/  ULDC.64 UR4, c[0x0][0x260] ;  /* 0x0000980000047ab9 */ /* 0x000fe20000000a00 */
[C---:B------:R-:W-:Y:S01]  /*0f70*/  IMAD R3, R75.reuse, 0x84, RZ ;  /* 0x000000844b037824 */ /* 0x040fe200078e02ff */
[----:B------:R-:W-:Y:S01]  /*0f80*/  UIMAD UR4, UR7, UR4, URZ ;  /* 0x00000004070472a4 */ /* 0x000fe2000f8e023f */
[----:B------:R-:W-:Y:S01]  /*0f90*/  IMAD R0, R0, UR5, RZ ;  /* 0x0000000500007c24 */ /* 0x000fe2000f8e02ff */
[----:B------:R-:W-:Y:S01]  /*0fa0*/  SHF.L.U32 R137, R75, 0x6, RZ ;  /* 0x000000064b897819 */ /* 0x000fe200000006ff */
[----:B------:R-:W4:Y:S01]  /*0fb0*/  LDC R246, c[0x0][0x268] ;  /* 0x00009a00fff67b82 */ /* 0x000f220000000800 */
[----:B------:R-:W-:Y:S01]  /*0fc0*/  USHF.L.U32 UR8, UR4, 0x1, URZ ;  /* 0x0000000104087899 */ /* 0x000fe2000800063f */
[-C--:B------:R-:W-:Y:S01]  /*0fd0*/  IADD3 RZ, P2, R7, R122.reuse, RZ ;  /* 0x0000007a07ff7210 */ /* 0x080fe20007f5e0ff */
[----:B------:R-:W-:Y:S01]  /*0fe0*/  UIMAD.WIDE UR4, UR4, 0x2, URZ ;  /* 0x00000002040478a5 */ /* 0x000fe2000f8e023f */
[C---:B------:R-:W-:Y:S01]  /*0ff0*/  SHF.L.U32 R125, R0.reuse, 0x1, RZ ;  /* 0x00000001007d7819 */ /* 0x040fe200000006ff */
[----:B------:R-:W-:Y:S01]  /*1000*/  IMAD.HI R0, R0, 0x2, RZ ;  /* 0x0000000200007827 */ /* 0x000fe200078e02ff */
[----:B------:R-:W-:-:S02]  /*1010*/  IADD3 RZ, P3, R3, R122, RZ ;  /* 0x0000007a03ff7210 */ /* 0x000fc40007f7e0ff */
[----:B--2---:R-:W-:Y:S01]  /*1020*/  IADD3 R124, P1, P6, R125, UR8, R4 ;  /* 0x000000087d7c7c10 */ /* 0x004fe2000fe3e004 */
[C---:B------:R-:W-:Y:S01]  /*1030*/  IMAD R7, R75.reuse, 0x86, RZ ;  /* 0x000000864b077824 */ /* 0x040fe200078e02ff */
[----:B------:R-:W2:Y:S01]  /*1040*/  LDC R88, c[0x0][0x268] ;  /* 0x00009a00ff587b82 */ /* 0x000ea20000000800 */
[C---:B------:R-:W-:Y:S01]  /*1050*/  IMAD R3, R75.reuse, 0x21, RZ ;  /* 0x000000214b037824 */ /* 0x040fe200078e02ff */
[----:B------:R-:W-:Y:S01]  /*1060*/  IADD3.X R125, R0, UR5, R5, P1, P6 ;  /* 0x00000005007d7c10 */ /* 0x000fe20008fec405 */
[----:B------:R-:W-:Y:S01]  /*1070*/  IMAD R5, R75, 0x8a, RZ ;  /* 0x0000008a4b057824 */ /* 0x000fe200078e02ff */
[-C--:B------:R-:W-:Y:S01]  /*1080*/  IADD3 R10, P1, R127, R122.reuse, RZ ;  /* 0x0000007a7f0a7210 */ /* 0x080fe20007f3e0ff */
[C---:B------:R-:W-:Y:S01]  /*1090*/  IMAD R143, R75.reuse, 0x43, RZ ;  /* 0x000000434b8f7824 */ /* 0x040fe200078e02ff */
[CC--:B------:R-:W-:Y:S01]  /*10a0*/  LEA RZ, P6, R75.reuse, R122.reuse, 0x2 ;  /* 0x0000007a4bff7211 */ /* 0x0c0fe200078c10ff */
[----:B------:R1:W-:Y:S01]  /*10b0*/  STL.64 [R1+0x770], R124 ;  /* 0x0007707c01007387 */ /* 0x0003e20000100a00 */
[CC--:B------:R-:W-:Y:S01]  /*10c0*/  LEA.HI.X.SX32 R11, R75.reuse, R123.reuse, 0x1, P1 ;  /* 0x0000007b4b0b7211 */ /* 0x0c0fe200008f0eff */
[C---:B------:R-:W-:Y:S01]  /*10d0*/  IMAD R145, R75.reuse, 0x44, RZ ;  /* 0x000000444b917824 */ /* 0x040fe200078e02ff */
[-C--:B------:R-:W-:Y:S01]  /*10e0*/  LEA RZ, P1, R75, R122.reuse, 0x3 ;  /* 0x0000007a4bff7211 */ /* 0x080fe200078218ff */
[----:B------:R0:W-:Y:S01]  /*10f0*/  STL [R1+0x794], R125 ;  /* 0x0007947d01007387 */ /* 0x0001e20000100800 */
[-C--:B------:R-:W-:Y:S01]  /*1100*/  LEA.HI.X.SX32 R127, R127, R123.reuse, 0x1, P6 ;  /* 0x0000007b7f7f7211 */ /* 0x080fe200030f0eff */
[----:B------:R-:W-:Y:S01]  /*1110*/  IMAD R147, R75, 0x45, RZ ;  /* 0x000000454b937824 */ /* 0x000fe200078e02ff */
[-C--:B------:R-:W-:Y:S01]  /*1120*/  LEA.HI.X.SX32 R129, R129, R123.reuse, 0x1, P1 ;  /* 0x0000007b81817211 */ /* 0x080fe200008f0eff */
[----:B------:R3:W-:Y:S01]  /*1130*/  STL.64 [R1+0x768], R10 ;  /* 0x0007680a01007387 */ /* 0x0007e20000100a00 */
[CC--:B------:R-:W-:Y:S01]  /*1140*/  LEA RZ, P6, R75.reuse, R122.reuse, 0x4 ;  /* 0x0000007a4bff7211 */ /* 0x0c0fe200078c20ff */
[C---:B------:R-:W-:Y:S01]  /*1150*/  IMAD R9, R75.reuse, 0x88, RZ ;  /* 0x000000884b097824 */ /* 0x040fe200078e02ff */
[-C--:B------:R-:W-:Y:S01]  /*1160*/  LEA RZ, P1, R75, R122.reuse, 0x5 ;  /* 0x0000007a4bff7211 */ /* 0x080fe200078228ff */
[----:B-1----:R-:W1:Y:S01]  /*1170*/  LDC R124, c[0x0][0x268] ;  /* 0x00009a00ff7c7b82 */ /* 0x002e620000000800 */
[----:B------:R3:W-:Y:S01]  /*1180*/  STL.64 [R1+0x778], R126 ;  /* 0x0007787e01007387 */ /* 0x0007e20000100a00 */
[-C--:B------:R-:W-:Y:S01]  /*1190*/  LEA.HI.X.SX32 R131, R131, R123.reuse, 0x1, P6 ;  /* 0x0000007b83837211 */ /* 0x080fe200030f0eff */
[----:B------:R-:W-:Y:S01]  /*11a0*/  IMAD R149, R75, 0x46, RZ ;  /* 0x000000464b957824 */ /* 0x000fe200078e02ff */
[-C--:B------:R-:W-:Y:S01]  /*11b0*/  LEA.HI.X.SX32 R133, R133, R123.reuse, 0x1, P1 ;  /* 0x0000007b85857211 */ /* 0x080fe200008f0eff */
[----:B------:R4:W-:Y:S01]  /*11c0*/  STL [R1+0x790], R127 ;  /* 0x0007907f01007387 */ /* 0x0009e20000100800 */
[CC--:B------:R-:W-:Y:S01]  /*11d0*/  LEA RZ, P6, R75.reuse, R122.reuse, 0x6 ;  /* 0x0000007a4bff7211 */ /* 0x0c0fe200078c30ff */
[C---:B------:R-:W-:Y:S01]  /*11e0*/  IMAD R237, R75.reuse, 0x23, RZ ;  /* 0x000000234bed7824 */ /* 0x040fe200078e02ff */
[----:B0-----:R-:W0:Y:S01]  /*11f0*/  LDC R125, c[0x0][0x268] ;  /* 0x00009a00ff7d7b82 */ /* 0x001e220000000800 */
[-C--:B------:R-:W-:Y:S01]  /*1200*/  LEA RZ, P1, R75, R122.reuse, 0x7 ;  /* 0x0000007a4bff7211 */ /* 0x080fe200078238ff */
[----:B------:R1:W-:Y:S01]  /*1210*/  STL.64 [R1+0x780], R128 ;  /* 0x0007808001007387 */ /* 0x0003e20000100a00 */
[-C--:B------:R-:W-:Y:S01]  /*1220*/  LEA.HI.X.SX32 R135, R135, R123.reuse, 0x1, P6 ;  /* 0x0000007b87877211 */ /* 0x080fe200030f0eff */
[----:B------:R-:W-:Y:S01]  /*1230*/  IMAD R159, R175, 0x4e, RZ ;  /* 0x0000004eaf9f7824 */ /* 0x000fe200078e02ff */
[-C--:B------:R-:W-:Y:S01]  /*1240*/  LEA.HI.X.SX32 R137, R137, R123.reuse, 0x1, P1 ;  /* 0x0000007b89897211 */ /* 0x080fe200008f0eff */
[----:B------:R-:W-:Y:S01]  /*1250*/  IMAD R175, R248, 0x50, RZ ;  /* 0x00000050f8af7824 */ /* 0x000fe200078e02ff */
[-C--:B---3--:R-:W-:Y:S01]  /*1260*/  IADD3 R10, P6, R141, R122.reuse, RZ ;  /* 0x0000007a8d0a7210 */ /* 0x088fe20007fde0ff */
[----:B------:R-:W3:Y:S01]  /*1270*/  LDC R126, c[0x0][0x268] ;  /* 0x00009a00ff7e7b82 */ /* 0x000ee20000000800 */
[-C--:B------:R-:W-:Y:S01]  /*1280*/  IADD3 RZ, P1, R5, R122.reuse, RZ ;  /* 0x0000007a05ff7210 */ /* 0x080fe20007f3e0ff */
[----:B------:R-:W-:Y:S01]  /*1290*/  IMAD R5, R75, 0x22, RZ ;  /* 0x000000224b057824 */ /* 0x000fe200078e02ff */
[-C--:B------:R-:W-:Y:S01]  /*12a0*/  IADD3 RZ, P4, R7, R122.reuse, RZ ;  /* 0x0000007a07ff7210 */ /* 0x080fe20007f9e0ff */
[----:B------:R2:W-:Y:S01]  /*12b0*/  STL.64 [R1+0x788], R130 ;  /* 0x0007888201007387 */ /* 0x0005e20000100a00 */
[-C--:B------:R-:W-:Y:S01]  /*12c0*/  LEA.HI.X.SX32 R11, R3, R123.reuse, 0x1, P6 ;  /* 0x0000007b030b7211 */ /* 0x080fe200030f0eff */
[----:B------:R-:W-:Y:S01]  /*12d0*/  IMAD R3, R75, 0x11, RZ ;  /* 0x000000114b037824 */ /* 0x000fe200078e02ff */
[-C--:B------:R-:W-:Y:S01]  /*12e0*/  LEA.HI.X.SX32 R141, R141, R123.reuse, 0x1, P3 ;  /* 0x0000007b8d8d7211 */ /* 0x080fe200018f0eff */
[----:B----4-:R-:W4:Y:S01]  /*12f0*/  LDC R127, c[0x0][0x268] ;  /* 0x00009a00ff7f7b82 */ /* 0x010f220000000800 */
[-C--:B------:R-:W-:Y:S01]  /*1300*/  IADD3 R14, P3, R5, R122.reuse, RZ ;  /* 0x0000007a050e7210 */ /* 0x080fe20007f7e0ff */
[----:B-1----:R-:W-:Y:S01]  /*1310*/  IMAD R252, R124, 0x1e, RZ ;  /* 0x0000001e7cfc7824 */ /* 0x002fe200078e02ff */
[-C--:B------:R-:W-:Y:S01]  /*1320*/  LEA.HI.X.SX32 R143, R143, R123.reuse, 0x1, P4 ;  /* 0x0000007b8f8f7211 */ /* 0x080fe200020f0eff */
[----:B------:R-:W-:Y:S01]  /*1330*/  IMAD R151, R75, 0x47, RZ ;  /* 0x000000474b977824 */ /* 0x000fe200078e02ff */
[-C--:B------:R-:W-:Y:S01]  /*1340*/  IADD3 R12, P4, R145, R122.reuse, RZ ;  /* 0x0000007a910c7210 */ /* 0x080fe20007f9e0ff */
[----:B------:R-:W-:Y:S01]  /*1350*/  IMAD R226, R75, 0x12, RZ ;  /* 0x000000124be27824 */ /* 0x000fe200078e02ff */
[-C--:B------:R-:W-:Y:S01]  /*1360*/  LEA.HI.X.SX32 R147, R147, R123.reuse, 0x1, P1 ;  /* 0x0000007b93937211 */ /* 0x080fe200008f0eff */
[----:B------:R-:W1:Y:S01]  /*1370*/  LDC R128, c[0x0][0x268] ;  /* 0x00009a00ff807b82 */ /* 0x000e620000000800 */
[-C--:B------:R-:W-:Y:S01]  /*1380*/  IADD3 RZ, P5, R9, R122.reuse, RZ ;  /* 0x0000007a09ff7210 */ /* 0x080fe20007fbe0ff */
[----:B------:R-:W-:Y:S01]  /*1390*/  IMAD R9, R75, 0x8e, RZ ;  /* 0x0000008e4b097824 */ /* 0x000fe200078e02ff */
[-C--:B------:R-:W-:Y:S01]  /*13a0*/  IADD3 R124, P1, R149, R122.reuse, RZ ;  /* 0x0000007a957c7210 */ /* 0x080fe20007f3e0ff */
[----:B0-----:R-:W-:Y:S01]  /*13b0*/  IMAD R248, R125, 0x76, RZ ;  /* 0x000000767df87824 */ /* 0x001fe200078e02ff */
[-C--:B------:R-:W-:Y:S01]  /*13c0*/  LEA.HI.X.SX32 R15, R3, R123.reuse, 0x1, P3 ;  /* 0x0000007b030f7211 */ /* 0x080fe200018f0eff */
[----:B------:R-:W-:Y:S01]  /*13d0*/  STL.64 [R1+0x690], R10 ;  /* 0x0006900a01007387 */ /* 0x000fe20000100a00 */
[-C--:B------:R-:W-:Y:S01]  /*13e0*/  LEA.HI.X.SX32 R13, R5, R123.reuse, 0x1, P4 ;  /* 0x0000007b050d7211 */ /* 0x080fe200020f0eff */
[----:B------:R-:W0:Y:S01]  /*13f0*/  LDC R129, c[0x0][0x268] ;  /* 0x00009a00ff817b82 */ /* 0x000e220000000800 */
[-C--:B------:R-:W-:Y:S01]  /*1400*/  LEA.HI.X.SX32 R125, R237, R123.reuse, 0x1, P1 ;  /* 0x0000007bed7d7211 */ /* 0x080fe200008f0eff */
[----:B------:R-:W-:Y:S01]  /*1410*/  IMAD R153, R75, 0x48, RZ ;  /* 0x000000484b997824 */ /* 0x000fe200078e02ff */
[-C--:B------:R-:W-:Y:S01]  /*1420*/  IADD3 RZ, P6, R9, R122.reuse, RZ ;  /* 0x0000007a09ff7210 */ /* 0x080fe20007fde0ff */
[----:B------:R-:W-:Y:S01]  /*1430*/  STL.64 [R1+0x708], R14 ;  /* 0x0007080e01007387 */ /* 0x000fe20000100a00 */
[----:B------:R-:W-:Y:S01]  /*1440*/  IMAD R139, R75, 0x41, RZ ;  /* 0x000000414b8b7824 */ /* 0x000fe200078e02ff */
[-C--:B------:R-:W-:Y:S01]  /*1450*/  LEA.HI.X.SX32 R145, R145, R123.reuse, 0x1, P5 ;  /* 0x0000007b91917211 */ /* 0x080fe200028f0eff */
[----:B------:R-:W-:Y:S01]  /*1460*/  IMAD R229, R75, 0x9, RZ ;  /* 0x000000094be57824 */ /* 0x000fe200078e02ff */
[----:B--2---:R-:W2:Y:S01]  /*1470*/  LDC R130, c[0x0][0x268] ;  /* 0x00009a00ff827b82 */ /* 0x004ea20000000800 */
[----:B------:R-:W-:Y:S01]  /*1480*/  STL.64 [R1+0x688], R12 ;  /* 0x0006880c01007387 */ /* 0x000fe20000100a00 */
[----:B------:R-:W-:Y:S01]  /*1490*/  IMAD R169, R247, 0x28, RZ ;  /* 0x00000028f7a97824 */ /* 0x000fe200078e02ff */
[-C--:B------:R-:W-:Y:S01]  /*14a0*/  LEA.HI.X.SX32 R151, R151, R123.reuse, 0x1, P6 ;  /* 0x0000007b97977211 */ /* 0x080fe200030f0eff */
[C---:B------:R-:W-:Y:S01]  /*14b0*/  IMAD R7, R75.reuse, 0x8c, RZ ;  /* 0x0000008c4b077824 */ /* 0x040fe200078e02ff */
[----:B------:R1:W-:Y:S01]  /*14c0*/  STL.64 [R1+0x680], R124 ;  /* 0x0006807c01007387 */ /* 0x0003e20000100a00 */
[----:B------:R-:W-:Y:S01]  /*14d0*/  IMAD R225, R75, 0x24, RZ ;  /* 0x000000244be17824 */ /* 0x000fe200078e02ff */
[-C--:B------:R-:W-:Y:S01]  /*14e0*/  LEA.HI.X.SX32 R139, R139, R123.reuse, 0x1, P2 ;  /* 0x0000007b8b8b7211 */ /* 0x080fe200010f0eff */
[----:B---3--:R-:W-:Y:S01]  /*14f0*/  IMAD R247, R126, 0x74, RZ ;  /* 0x000000747ef77824 */ /* 0x008fe200078e02ff */
[-C--:B------:R-:W-:Y:S01]  /*1500*/  IADD3 R126, P6, R153, R122.reuse, RZ ;  /* 0x0000007a997e7210 */ /* 0x080fe20007fde0ff */
[----:B------:R-:W-:Y:S01]  /*1510*/  IMAD R167, R246, 0x14, RZ ;  /* 0x00000014f6a77824 */ /* 0x000fe200078e02ff */
[-C--:B------:R-:W-:Y:S01]  /*1520*/  IADD3 RZ, P2, R7, R122.reuse, RZ ;  /* 0x0000007a07ff7210 */ /* 0x080fe20007f5e0ff */
[----:B----4-:R-:W-:Y:S01]  /*1530*/  IMAD R246, R127, 0x3a, RZ ;  /* 0x0000003a7ff67824 */ /* 0x010fe200078e02ff */
[-C--:B------:R-:W-:Y:S01]  /*1540*/  LEA.HI.X.SX32 R127, R225, R123.reuse, 0x1, P6 ;  /* 0x0000007be17f7211 */ /* 0x080fe200030f0eff */
[----:B------:R-:W-:Y:S01]  /*1550*/  IMAD R157, R75, 0x4a, RZ ;  /* 0x0000004a4b9d7824 */ /* 0x000fe200078e02ff */
[-C--:B------:R-:W-:Y:S01]  /*1560*/  LEA.HI.X.SX32 R149, R149, R123.reuse, 0x1, P2 ;  /* 0x0000007b95957211 */ /* 0x080fe200010f0eff */
[----:B-1----:R-:W-:Y:S01]  /*1570*/  IMAD R245, R128, 0x72, RZ ;  /* 0x0000007280f57824 */ /* 0x002fe200078e02ff */
[CC--:B------:R-:W-:Y:S01]  /*1580*/  IADD3 R124, P1, R226.reuse, R122.reuse, RZ ;  /* 0x0000007ae27c7210 */ /* 0x0c0fe20007f3e0ff */
[----:B------:R-:W-:Y:S01]  /*1590*/  IMAD R9, R75, 0x92, RZ ;  /* 0x000000924b097824 */ /* 0x000fe200078e02ff */
[-C--:B------:R-:W-:Y:S01]  /*15a0*/  IADD3 R128, P2, R225, R122.reuse, RZ ;  /* 0x0000007ae1807210 */ /* 0x080fe20007f5e0ff */
[----:B------:R-:W-:Y:S01]  /*15b0*/  IMAD R217, R75, 0x25, RZ ;  /* 0x000000254bd97824 */ /* 0x000fe200078e02ff */
[-C--:B------:R-:W-:Y:S01]  /*15c0*/  LEA.HI.X.SX32 R125, R229, R123.reuse, 0x1, P1 ;  /* 0x0000007be57d7211 */ /* 0x080fe200008f0eff */
[----:B------:R-:W-:Y:S01]  /*15d0*/  IMAD R228, R75, 0x96, RZ ;  /* 0x000000964be47824 */ /* 0x000fe200078e02ff */
[-C--:B------:R-:W-:Y:S01]  /*15e0*/  IADD3 RZ, P4, R9, R122.reuse, RZ ;  /* 0x0000007a09ff7210 */ /* 0x080fe20007f9e0ff */
[----:B0-----:R-:W-:Y:S01]  /*15f0*/  IMAD R244, R129, 0x70, RZ ;  /* 0x0000007081f47824 */ /* 0x001fe200078e02ff */
[-C--:B------:R-:W-:Y:S01]  /*1600*/  LEA.HI.X.SX32 R129, R226, R123.reuse, 0x1, P2 ;  /* 0x0000007be2817211 */ /* 0x080fe200010f0eff */
[----:B------:R0:W-:Y:S01]  /*1610*/  STL.64 [R1+0x740], R124 ;  /* 0x0007407c01007387 */ /* 0x0001e20000100a00 */
[C---:B------:R-:W-:Y:S01]  /*1620*/  IMAD R155, R75.reuse, 0x49, RZ ;  /* 0x000000494b9b7824 */ /* 0x040fe200078e02ff */
[----:B------:R-:W1:Y:S01]  /*1630*/  LDC R237, c[0x0][0x268] ;  /* 0x00009a00ffed7b82 */ /* 0x000e620000000800 */
[C---:B------:R-:W-:Y:S01]  /*1640*/  IMAD R219, R75.reuse, 0x9c, RZ ;  /* 0x0000009c4bdb7824 */ /* 0x040fe200078e02ff */
[----:B------:R3:W-:Y:S01]  /*1650*/  STL.64 [R1+0x678], R126 ;  /* 0x0006787e01007387 */ /* 0x0007e20000100a00 */
[----:B------:R-:W-:Y:S01]  /*1660*/  IMAD R212, R75, 0x4b, RZ ;  /* 0x0000004b4bd47824 */ /* 0x000fe200078e02ff */
[-C--:B------:R-:W-:Y:S01]  /*1670*/  LEA.HI.X.SX32 R155, R155, R123.reuse, 0x1, P4 ;  /* 0x0000007b9b9b7211 */ /* 0x080fe200020f0eff */
[----:B------:R-:W-:Y:S01]  /*1680*/  IMAD R208, R75, 0x26, RZ ;  /* 0x000000264bd07824 */ /* 0x000fe200078e02ff */
[----:B------:R4:W-:Y:S01]  /*1690*/  STL.64 [R1+0x700], R128 ;  /* 0x0007008001007387 */ /* 0x0009e20000100a00 */
[----:B--2---:R-:W-:Y:S01]  /*16a0*/  IMAD R243, R130, 0x38, RZ ;  /* 0x0000003882f37824 */ /* 0x004fe200078e02ff */
[-C--:B------:R-:W-:Y:S01]  /*16b0*/  IADD3 R130, P4, R219, R122.reuse, RZ ;  /* 0x0000007adb827210 */ /* 0x080fe20007f9e0ff */
[C---:B------:R-:W-:Y:S01]  /*16c0*/  IMAD R209, R75.reuse, 0x13, RZ ;  /* 0x000000134bd17824 */ /* 0x040fe200078e02ff */
[-C--:B0-----:R-:W-:Y:S01]  /*16d0*/  IADD3 R124, P1, R228, R122.reuse, RZ ;  /* 0x0000007ae47c7210 */ /* 0x081fe20007f3e0ff */
[C---:B------:R-:W-:Y:S01]  /*16e0*/  IMAD R11, R75.reuse, 0x94, RZ ;  /* 0x000000944b0b7824 */ /* 0x040fe200078e02ff */
[----:B------:R-:W-:Y:S01]  /*16f0*/  SHF.L.U32 R82, R88, 0x1, RZ ;  /* 0x0000000158527819 */ /* 0x000fe200000006ff */
[----:B------:R-:W-:Y:S01]  /*1700*/  IMAD R7, R75, 0x90, RZ ;  /* 0x000000904b077824 */ /* 0x000fe200078e02ff */
[-C--:B---3--:R-:W-:Y:S01]  /*1710*/  IADD3 R126, P6, R157, R122.reuse, RZ ;  /* 0x0000007a9d7e7210 */ /* 0x088fe20007fde0ff */
[C---:B------:R-:W-:Y:S01]  /*1720*/  IMAD R205, R75.reuse, 0x4c, RZ ;  /* 0x0000004c4bcd7824 */ /* 0x040fe200078e02ff */
[-C--:B------:R-:W-:Y:S01]  /*1730*/  LEA.HI.X.SX32 R125, R212, R123.reuse, 0x1, P1 ;  /* 0x0000007bd47d7211 */ /* 0x080fe200008f0eff */
[----:B------:R-:W-:Y:S01]  /*1740*/  IMAD R211, R75, 0x9e, RZ ;  /* 0x0000009e4bd37824 */ /* 0x000fe200078e02ff */
[-C--:B------:R-:W-:Y:S01]  /*1750*/  LEA.HI.X.SX32 R127, R217, R123.reuse, 0x1, P6 ;  /* 0x0000007bd97f7211 */ /* 0x080fe200030f0eff */
[----:B------:R-:W-:Y:S01]  /*1760*/  IMAD R227, R75, 0x98, RZ ;  /* 0x000000984be37824 */ /* 0x000fe200078e02ff */
[-C--:B------:R-:W-:Y:S01]  /*1770*/  IADD3 RZ, P5, R11, R122.reuse, RZ ;  /* 0x0000007a0bff7210 */ /* 0x080fe20007fbe0ff */
[----:B------:R-:W-:Y:S01]  /*1780*/  IMAD R222, R75, 0x9a, RZ ;  /* 0x0000009a4bde7824 */ /* 0x000fe200078e02ff */
[-C--:B------:R-:W-:Y:S01]  /*1790*/  IADD3 RZ, P3, R7, R122.reuse, RZ ;  /* 0x0000007a07ff7210 */ /* 0x080fe20007f7e0ff */
[----:B------:R0:W-:Y:S01]  /*17a0*/  STL.64 [R1+0x670], R126 ;  /* 0x0006707e01007387 */ /* 0x0001e20000100a00 */
[----:B------:R-:W-:Y:S01]  /*17b0*/  IMAD R210, R75, 0xa0, RZ ;  /* 0x000000a04bd27824 */ /* 0x000fe200078e02ff */
[-C--:B------:R-:W-:Y:S01]  /*17c0*/  LEA.HI.X.SX32 R157, R157, R123.reuse, 0x1, P5 ;  /* 0x0000007b9d9d7211 */ /* 0x080fe200028f0eff */
[----:B------:R-:W-:Y:S01]  /*17d0*/  IMAD R203, R75, 0x4d, RZ ;  /* 0x0000004d4bcb7824 */ /* 0x000fe200078e02ff */
[----:B------:R-:W-:Y:S01]  /*17e0*/  STL [R1+0x580], R130 ;  /* 0x0005808201007387 */ /* 0x000fe20000100800 */
[-C--:B----4-:R-:W-:Y:S01]  /*17f0*/  IADD3 R128, P5, R205, R122.reuse, RZ ;  /* 0x0000007acd807210 */ /* 0x090fe20007fbe0ff */
[----:B------:R-:W-:Y:S01]  /*1800*/  IMAD R200, R75, 0x4e, RZ ;  /* 0x0000004e4bc87824 */ /* 0x000fe200078e02ff */
[-C--:B------:R-:W-:Y:S01]  /*1810*/  IADD3 R228, P2, R227, R122.reuse, RZ ;  /* 0x0000007ae3e47210 */ /* 0x080fe20007f5e0ff */
[----:B------:R2:W-:Y:S01]  /*1820*/  STL.64 [R1+0x598], R124 ;  /* 0x0005987c01007387 */ /* 0x0005e20000100a00 */
[-C--:B------:R-:W-:Y:S01]  /*1830*/  LEA.HI.X.SX32 R153, R153, R123.reuse, 0x1, P3 ;  /* 0x0000007b99997211 */ /* 0x080fe200018f0eff */
[C---:B------:R-:W-:Y:S01]  /*1840*/  IMAD R202, R75.reuse, 0x27, RZ ;  /* 0x000000274bca7824 */ /* 0x040fe200078e02ff */
[-C--:B------:R-:W-:Y:S01]  /*1850*/  IADD3 R226, P3, R222, R122.reuse, RZ ;  /* 0x0000007adee27210 */ /* 0x080fe20007f7e0ff */
[C---:B------:R-:W-:Y:S01]  /*1860*/  IMAD R204, R75.reuse, 0xa4, RZ ;  /* 0x000000a44bcc7824 */ /* 0x040fe200078e02ff */
[-C--:B0-----:R-:W-:Y:S01]  /*1870*/  IADD3 R126, P6, R208, R122.reuse, RZ ;  /* 0x0000007ad07e7210 */ /* 0x081fe20007fde0ff */
[C---:B------:R-:W-:Y:S01]  /*1880*/  IMAD R193, R75.reuse, 0xa, RZ ;  /* 0x0000000a4bc17824 */ /* 0x040fe200078e02ff */
[----:B------:R-:W0:Y:S01]  /*1890*/  LDC R240, c[0x0][0x268] ;  /* 0x00009a00fff07b82 */ /* 0x000e220000000800 */
[----:B------:R-:W-:Y:S01]  /*18a0*/  IMAD R198, R75, 0x4f, RZ ;  /* 0x0000004f4bc67824 */ /* 0x000fe200078e02ff */
[-C--:B------:R-:W-:Y:S01]  /*18b0*/  LEA.HI.X.SX32 R127, R209, R123.reuse, 0x1, P6 ;  /* 0x0000007bd17f7211 */ /* 0x080fe200030f0eff */
[C---:B------:R-:W-:Y:S01]  /*18c0*/  IMAD R196, R75.reuse, 0x5, RZ ;  /* 0x000000054bc47824 */ /* 0x040fe200078e02ff */
[----:B------:R-:W-:Y:S01]  /*18d0*/  MOV R7, 0xff800000 ;  /* 0xff80000000077802 */ /* 0x000fe20000000f00 */
[----:B--2---:R-:W2:Y:S01]  /*18e0*/  LDL.LU R125, [R1+0x794] ;  /* 0x00079400017d7983 */ /* 0x004ea20000300800 */
[C---:B------:R-:W-:Y:S01]  /*18f0*/  IMAD R191, R75.reuse, 0x14, RZ ;  /* 0x000000144bbf7824 */ /* 0x040fe200078e02ff */
[----:B------:R-:W-:Y:S01]  /*1900*/  MOV R14, RZ ;  /* 0x000000ff000e7202 */ /* 0x000fe20000000f00 */
[C---:B------:R-:W-:Y:S01]  /*1910*/  IMAD R190, R75.reuse, 0x28, RZ ;  /* 0x000000284bbe7824 */ /* 0x040fe200078e02ff */
[----:B------:R3:W-:Y:S01]  /*1920*/  STL.64 [R1+0x6f8], R126 ;  /* 0x0006f87e01007387 */ /* 0x0007e20000100a00 */
[C---:B------:R-:W-:Y:S01]  /*1930*/  IMAD R187, R75.reuse, 0x50, RZ ;  /* 0x000000504bbb7824 */ /* 0x040fe200078e02ff */
[----:B------:R-:W4:Y:S01]  /*1940*/  LDC R233, c[0x0][0x268] ;  /* 0x00009a00ffe97b82 */ /* 0x000f220000000800 */
[C---:B------:R-:W-:Y:S01]  /*1950*/  IMAD R206, R75.reuse, 0xa2, RZ ;  /* 0x000000a24bce7824 */ /* 0x040fe200078e02ff */
[----:B------:R-:W-:Y:S01]  /*1960*/  MOV R9, 0xff800000 ;  /* 0xff80000000097802 */ /* 0x000fe20000000f00 */
[C---:B------:R-:W-:Y:S01]  /*1970*/  IMAD R192, R75.reuse, 0xa8, RZ ;  /* 0x000000a84bc07824 */ /* 0x040fe200078e02ff */
[----:B------:R-:W-:Y:S01]  /*1980*/  MOV R12, 0x3f800000 ;  /* 0x3f800000000c7802 */ /* 0x000fe20000000f00 */
[C---:B------:R-:W-:Y:S01]  /*1990*/  IMAD R182, R75.reuse, 0x52, RZ ;  /* 0x000000524bb67824 */ /* 0x040fe200078e02ff */
[----:B------:R-:W-:Y:S01]  /*19a0*/  UMOV UR4, URZ ;  /* 0x0000003f00047c82 */ /* 0x000fe20008000000 */
[C---:B------:R-:W-:Y:S01]  /*19b0*/  IMAD R185, R75.reuse, 0x51, RZ ;  /* 0x000000514bb97824 */ /* 0x040fe200078e02ff */
[----:B------:R-:W1:Y:S01]  /*19c0*/  LDC R96, c[0x0][0x268] ;  /* 0x00009a00ff607b82 */ /* 0x000e620000000800 */
[----:B------:R-:W-:Y:S01]  /*19d0*/  IMAD R184, R75, 0x29, RZ ;  /* 0x000000294bb87824 */ /* 0x000fe200078e02ff */
[----:B---3--:R-:W3:Y:S01]  /*19e0*/  LDL.LU R127, [R1+0x790] ;  /* 0x00079000017f7983 */ /* 0x008ee20000300800 */
[-C--:B------:R-:W-:Y:S01]  /*19f0*/  IADD3 R124, P1, R211, R122.reuse, RZ ;  /* 0x0000007ad37c7210 */ /* 0x080fe20007f3e0ff */
[C---:B------:R-:W-:Y:S01]  /*1a00*/  IMAD R186, R75.reuse, 0xac, RZ ;  /* 0x000000ac4bba7824 */ /* 0x040fe200078e02ff */
[----:B------:R-:W-:Y:S01]  /*1a10*/  IADD3 R126, P6, R210, R122, RZ ;  /* 0x0000007ad27e7210 */ /* 0x000fe20007fde0ff */
[----:B------:R-:W-:Y:S01]  /*1a20*/  IMAD.MOV.U32 R210, RZ, RZ, R130 ;  /* 0x000000ffffd27224 */ /* 0x000fe200078e0082 */
[----:B------:R-:W-:Y:S01]  /*1a30*/  LEA.HI.X.SX32 R129, R208, R123, 0x1, P5 ;  /* 0x0000007bd0817211 */ /* 0x000fe200028f0eff */
[C---:B------:R-:W-:Y:S01]  /*1a40*/  IMAD R176, R75.reuse, 0x2a, RZ ;  /* 0x0000002a4bb07824 */ /* 0x040fe200078e02ff */
[----:B------:R-:W-:Y:S01]  /*1a50*/  MOV R211, R131 ;  /* 0x0000008300d37202 */ /* 0x000fe20000000f00 */
[C---:B------:R-:W-:Y:S01]  /*1a60*/  IMAD R173, R75.reuse, 0x54, RZ ;  /* 0x000000544bad7824 */ /* 0x040fe200078e02ff */
[----:B------:R0:W5:Y:S01]  /*1a70*/  LDL.LU.64 R130, [R1+0x788] ;  /* 0x0007880001827983 */ /* 0x0001620000300a00 */
[----:B------:R-:W-:Y:S01]  /*1a80*/  MOV R208, R124 ;  /* 0x0000007c00d07202 */ /* 0x000fe20000000f00 */
[----:B------:R-:W-:Y:S01]  /*1a90*/  IMAD R194, R75, 0xa6, RZ ;  /* 0x000000a64bc27824 */ /* 0x000fe200078e02ff */
[-C--:B------:R-:W-:Y:S01]  /*1aa0*/  LEA.HI.X.SX32 R229, R205, R123.reuse, 0x1, P2 ;  /* 0x0000007bcde57211 */ /* 0x080fe200010f0eff */
[----:B------:R0:W-:Y:S01]  /*1ab0*/  STL [R1+0x578], R124 ;  /* 0x0005787c01007387 */ /* 0x0001e20000100800 */
[----:B------:R-:W-:Y:S01]  /*1ac0*/  LEA.HI.X.SX32 R227, R203, R123, 0x1, P3 ;  /* 0x0000007bcbe37211 */ /* 0x000fe200018f0eff */
[C---:B------:R-:W-:Y:S01]  /*1ad0*/  IMAD R177, R75.reuse, 0x15, RZ ;  /* 0x000000154bb17824 */ /* 0x040fe200078e02ff */
[----:B------:R-:W2:Y:S01]  /*1ae0*/  LDC R224, c[0x0][0x268] ;  /* 0x00009a00ffe07b82 */ /* 0x000ea20000000800 */
[----:B------:R0:W-:Y:S01]  /*1af0*/  STL.64 [R1+0x668], R128 ;  /* 0x0006688001007387 */ /* 0x0001e20000100a00 */
[----:B------:R-:W-:-:S02]  /*1b00*/  IMAD R178, R75, 0xb0, RZ ;  /* 0x000000b04bb27824 */ /* 0x000fc400078e02ff */
[C---:B------:R-:W-:Y:S02]  /*1b10*/  IMAD R179, R75.reuse, 0x53, RZ ;  /* 0x000000534bb37824 */ /* 0x040fe400078e02ff */
[C---:B------:R-:W-:Y:S01]  /*1b20*/  IMAD R168, R75.reuse, 0x56, RZ ;  /* 0x000000564ba87824 */ /* 0x040fe200078e02ff */
[----:B0-----:R-:W-:Y:S01]  /*1b30*/  IADD3 R124, P5, R200, R122, RZ ;  /* 0x0000007ac87c7210 */ /* 0x001fe20007fbe0ff */
[C---:B------:R-:W-:Y:S01]  /*1b40*/  IMAD R170, R75.reuse, 0x2b, RZ ;  /* 0x0000002b4baa7824 */ /* 0x040fe200078e02ff */
[----:B------:R-:W0:Y:S01]  /*1b50*/  LDC R215, c[0x0][0x268] ;  /* 0x00009a00ffd77b82 */ /* 0x000e220000000800 */
[C---:B------:R-:W-:Y:S02]  /*1b60*/  IMAD R188, R75.reuse, 0xaa, RZ ;  /* 0x000000aa4bbc7824 */ /* 0x040fe400078e02ff */
[C---:B------:R-:W-:Y:S01]  /*1b70*/  IMAD R180, R75.reuse, 0xae, RZ ;  /* 0x000000ae4bb47824 */ /* 0x040fe200078e02ff */
[----:B------:R0:W5:Y:S01]  /*1b80*/  LDL.LU.64 R128, [R1+0x780] ;  /* 0x0007800001807983 */ /* 0x0001620000300a00 */
[----:B------:R-:W-:-:S02]  /*1b90*/  IMAD R161, R75, 0x16, RZ ;  /* 0x000000164ba17824 */ /* 0x000fc400078e02ff */
[C---:B------:R-:W-:Y:S01]  /*1ba0*/  IMAD R171, R75.reuse, 0x55, RZ ;  /* 0x000000554bab7824 */ /* 0x040fe200078e02ff */
[----:B------:R-:W-:Y:S01]  /*1bb0*/  STL [R1+0x570], R126 ;  /* 0x0005707e01007387 */ /* 0x000fe20000100800 */
[C---:B------:R-:W-:Y:S01]  /*1bc0*/  IMAD R166, R75.reuse, 0x57, RZ ;  /* 0x000000574ba67824 */ /* 0x040fe200078e02ff */
[----:B------:R-:W3:Y:S01]  /*1bd0*/  LDC R106, c[0x0][0x268] ;  /* 0x00009a00ff6a7b82 */ /* 0x000ee20000000800 */
[C---:B------:R-:W-:Y:S01]  /*1be0*/  IMAD R163, R75.reuse, 0xb, RZ ;  /* 0x0000000b4ba37824 */ /* 0x040fe200078e02ff */
[----:B------:R-:W-:Y:S01]  /*1bf0*/  STL.64 [R1+0x590], R228 ;  /* 0x000590e401007387 */ /* 0x000fe20000100a00 */
[----:B------:R-:W-:Y:S01]  /*1c00*/  LEA.HI.X.SX32 R211, R200, R123, 0x1, P4 ;  /* 0x0000007bc8d37211 */ /* 0x000fe200020f0eff */
[C---:B------:R-:W-:Y:S02]  /*1c10*/  IMAD R160, R75.reuse, 0x2c, RZ ;  /* 0x0000002c4ba07824 */ /* 0x040fe400078e02ff */
[----:B------:R4:W-:Y:S01]  /*1c20*/  STL.64 [R1+0x588], R226 ;  /* 0x000588e201007387 */ /* 0x0009e20000100a00 */
[C---:B------:R-:W-:Y:S01]  /*1c30*/  IMAD R172, R75.reuse, 0xb4, RZ ;  /* 0x000000b44bac7824 */ /* 0x040fe200078e02ff */
[----:B------:R-:W3:Y:S01]  /*1c40*/  LDC R108, c[0x0][0x268] ;  /* 0x00009a00ff6c7b82 */ /* 0x000ee20000000800 */
[----:B------:R-:W-:-:S02]  /*1c50*/  IMAD R156, R75, 0x58, RZ ;  /* 0x000000584b9c7824 */ /* 0x000fc400078e02ff */
[C---:B------:R-:W-:Y:S02]  /*1c60*/  IMAD R162, R75.reuse, 0xb8, RZ ;  /* 0x000000b84ba27824 */ /* 0x040fe400078e02ff */
[C---:B------:R-:W-:Y:S02]  /*1c70*/  IMAD R148, R75.reuse, 0x5a, RZ ;  /* 0x0000005a4b947824 */ /* 0x040fe400078e02ff */
[C---:B------:R-:W-:Y:S01]  /*1c80*/  IMAD R150, R75.reuse, 0x2d, RZ ;  /* 0x0000002d4b967824 */ /* 0x040fe200078e02ff */
[----:B------:R-:W3:Y:S01]  /*1c90*/  LDC R207, c[0x0][0x268] ;  /* 0x00009a00ffcf7b82 */ /* 0x000ee20000000800 */
[C---:B------:R-:W-:Y:S01]  /*1ca0*/  IMAD R174, R75.reuse, 0xb2, RZ ;  /* 0x000000b24bae7824 */ /* 0x040fe200078e02ff */
[----:B----4-:R-:W-:Y:S01]  /*1cb0*/  IADD3 R226, P3, R204, R122, RZ ;  /* 0x0000007acce27210 */ /* 0x010fe20007f7e0ff */
[C---:B------:R-:W-:Y:S01]  /*1cc0*/  IMAD R164, R75.reuse, 0xb6, RZ ;  /* 0x000000b64ba47824 */ /* 0x040fe200078e02ff */
[----:B------:R-:W-:Y:S01]  /*1cd0*/  MOV R204, R126 ;  /* 0x0000007e00cc7202 */ /* 0x000fe20000000f00 */
[----:B------:R-:W-:Y:S01]  /*1ce0*/  IMAD R117, R75, 0x2e, RZ ;  /* 0x0000002e4b757824 */ /* 0x000fe200078e02ff */
[-C--:B------:R-:W-:Y:S01]  /*1cf0*/  IADD3 R210, P4, R191, R122.reuse, RZ ;  /* 0x0000007abfd27210 */ /* 0x080fe20007f9e0ff */
[C---:B------:R-:W-:Y:S01]  /*1d00*/  IMAD R152, R75.reuse, 0x59, RZ ;  /* 0x000000594b987824 */ /* 0x040fe200078e02ff */
[----:B------:R-:W-:Y:S01]  /*1d10*/  IADD3 R228, P2, R206, R122, RZ ;  /* 0x0000007acee47210 */ /* 0x000fe20007f5e0ff */
[C---:B------:R-:W-:Y:S01]  /*1d20*/  IMAD R120, R75.reuse, 0x5b, RZ ;  /* 0x0000005b4b787824 */ /* 0x040fe200078e02ff */
[-C--:B------:R-:W-:Y:S01]  /*1d30*/  LEA.HI.X.SX32 R227, R182, R123.reuse, 0x1, P3 ;  /* 0x0000007bb6e37211 */ /* 0x080fe200018f0eff */
[----:B------:R-:W-:Y:S01]  /*1d40*/  IMAD R114, R75, 0x5c, RZ ;  /* 0x0000005c4b727824 */ /* 0x000fe200078e02ff */
[----:B------:R-:W-:Y:S01]  /*1d50*/  LEA.HI.X.SX32 R229, R185, R123, 0x1, P2 ;  /* 0x0000007bb9e57211 */ /* 0x000fe200010f0eff */
[C---:B------:R-:W-:Y:S01]  /*1d60*/  IMAD R118, R75.reuse, 0x17, RZ ;  /* 0x000000174b767824 */ /* 0x040fe200078e02ff */
[----:B------:R-:W4:Y:S01]  /*1d70*/  LDC R195, c[0x0][0x268] ;  /* 0x00009a00ffc37b82 */ /* 0x000f220000000800 */
[----:B------:R-:W-:-:S02]  /*1d80*/  IMAD R109, R75, 0x5e, RZ ;  /* 0x0000005e4b6d7824 */ /* 0x000fc400078e02ff */
[C---:B------:R-:W-:Y:S02]  /*1d90*/  IMAD R158, R75.reuse, 0xba, RZ ;  /* 0x000000ba4b9e7824 */ /* 0x040fe400078e02ff */
[C---:B------:R-:W-:Y:S02]  /*1da0*/  IMAD R154, R75.reuse, 0xbc, RZ ;  /* 0x000000bc4b9a7824 */ /* 0x040fe400078e02ff */
[C---:B------:R-:W-:Y:S01]  /*1db0*/  IMAD R119, R75.reuse, 0xc0, RZ ;  /* 0x000000c04b777824 */ /* 0x040fe200078e02ff */
[----:B------:R-:W4:Y:S01]  /*1dc0*/  LDC R146, c[0x0][0x268] ;  /* 0x00009a00ff927b82 */ /* 0x000f220000000800 */
[C---:B------:R-:W-:Y:S02]  /*1dd0*/  IMAD R111, R75.reuse, 0x2f, RZ ;  /* 0x0000002f4b6f7824 */ /* 0x040fe400078e02ff */
[C---:B------:R-:W-:Y:S02]  /*1de0*/  IMAD R103, R75.reuse, 0x6, RZ ;  /* 0x000000064b677824 */ /* 0x040fe400078e02ff */
[----:B------:R-:W-:-:S02]  /*1df0*/  IMAD R112, R75, 0x5d, RZ ;  /* 0x0000005d4b707824 */ /* 0x000fc400078e02ff */
[C---:B------:R-:W-:Y:S01]  /*1e00*/  IMAD R121, R75.reuse, 0xbe, RZ ;  /* 0x000000be4b797824 */ /* 0x040fe200078e02ff */
[----:B------:R-:W4:Y:S01]  /*1e10*/  LDC R235, c[0x0][0x268] ;  /* 0x00009a00ffeb7b82 */ /* 0x000f220000000800 */
[C---:B------:R-:W-:Y:S02]  /*1e20*/  IMAD R100, R75.reuse, 0xc, RZ ;  /* 0x0000000c4b647824 */ /* 0x040fe400078e02ff */
[C---:B------:R-:W-:Y:S02]  /*1e30*/  IMAD R115, R75.reuse, 0xc2, RZ ;  /* 0x000000c24b737824 */ /* 0x040fe400078e02ff */
[C---:B------:R-:W-:Y:S02]  /*1e40*/  IMAD R105, R75.reuse, 0x3, RZ ;  /* 0x000000034b697824 */ /* 0x040fe400078e02ff */
        /* <DEDUP_REMOVED lines=20> */
[C---:B------:R-:W-:Y:S02]  /*1f90*/  IMAD R76, R75.reuse, 0x66, RZ ;  /* 0x000000664b4c7824 */ /* 0x040fe400078e02ff */
[C---:B------:R-:W-:Y:S02]  /*1fa0*/  IMAD R87, R75.reuse, 0xce, RZ ;  /* 0x000000ce4b577824 */ /* 0x040fe400078e02ff */
[C---:B------:R-:W-:Y:S02]  /*1fb0*/  IMAD R77, R75.reuse, 0x33, RZ ;  /* 0x000000334b4d7824 */ /* 0x040fe400078e02ff */
        /* <DEDUP_REMOVED lines=71> */
[----:B------:R-:W-:Y:S02]  /*2430*/  IMAD R75, R75, 0x7f, RZ ;  /* 0x0000007f4b4b7824 */ /* 0x000fe400078e02ff */
[----:B------:R-:W-:-:S02]  /*2440*/  IMAD R165, R88, 0xa, RZ ;  /* 0x0000000a58a57824 */ /* 0x000fc400078e02ff */
[C---:B------:R-:W-:Y:S02]  /*2450*/  IMAD R216, R88.reuse, 0x6, RZ ;  /* 0x0000000658d87824 */ /* 0x040fe400078e02ff */
[C---:B------:R-:W-:Y:S02]  /*2460*/  IMAD R218, R88.reuse, 0xc, RZ ;  /* 0x0000000c58da7824 */ /* 0x040fe400078e02ff */
[----:B------:R-:W-:Y:S02]  /*2470*/  IMAD R241, R88, 0xe, RZ ;  /* 0x0000000e58f17824 */ /* 0x000fe400078e02ff */
[----:B------:R-:W-:Y:S02]  /*2480*/  IMAD R88, R240, 0x42, RZ ;  /* 0x00000042f0587824 */ /* 0x000fe400078e02ff */
[----:B------:R-:W-:Y:S01]  /*2490*/  IMAD R90, R233, 0x22, RZ ;  /* 0x00000022e95a7824 */ /* 0x000fe200078e02ff */
[----:B------:R-:W4:Y:S01]  /*24a0*/  LDC R240, c[0x0][0x268] ;  /* 0x00009a00fff07b82 */ /* 0x000f220000000800 */
[----:B-1----:R-:W-:Y:S01]  /*24b0*/  IMAD R96, R96, 0x44, RZ ;  /* 0x0000004460607824 */ /* 0x002fe200078e02ff */
[----:B--2---:R-:W-:Y:S01]  /*24c0*/  MOV R209, R125 ;  /* 0x0000007d00d17202 */ /* 0x004fe20000000f00 */
[----:B------:R-:W-:Y:S01]  /*24d0*/  IMAD R102, R224, 0x46, RZ ;  /* 0x00000046e0667824 */ /* 0x000fe200078e02ff */
[----:B------:R-:W-:Y:S01]  /*24e0*/  LEA.HI.X.SX32 R125, R202, R123, 0x1, P5 ;  /* 0x0000007bca7d7211 */ /* 0x000fe200028f0eff */
[----:B0-----:R-:W-:-:S02]  /*24f0*/  IMAD R104, R215, 0x12, RZ ;  /* 0x00000012d7687824 */ /* 0x001fc400078e02ff */
[----:B------:R-:W-:Y:S01]  /*2500*/  IMAD.MOV.U32 R13, RZ, RZ, RZ ;  /* 0x000000ffff0d7224 */ /* 0x000fe200078e00ff */
[----:B---3--:R-:W-:Y:S01]  /*2510*/  MOV R205, R127 ;  /* 0x0000007f00cd7202 */ /* 0x008fe20000000f00 */
[----:B------:R-:W-:Y:S01]  /*2520*/  IMAD R106, R106, 0x24, RZ ;  /* 0x000000246a6a7824 */ /* 0x000fe200078e02ff */
[----:B------:R0:W5:Y:S01]  /*2530*/  LDL.LU.64 R126, [R1+0x778] ;  /* 0x00077800017e7983 */ /* 0x0001620000300a00 */
[----:B------:R-:W-:Y:S02]  /*2540*/  IMAD R108, R108, 0x48, RZ ;  /* 0x000000486c6c7824 */ /* 0x000fe400078e02ff */
[----:B------:R-:W-:Y:S01]  /*2550*/  IMAD R110, R207, 0x4a, RZ ;  /* 0x0000004acf6e7824 */ /* 0x000fe200078e02ff */
[----:B------:R1:W-:Y:S01]  /*2560*/  STL.64 [R1+0x660], R124 ;  /* 0x0006607c01007387 */ /* 0x0003e20000100a00 */
[----:B----4-:R-:W-:Y:S02]  /*2570*/  IMAD R116, R195, 0x26, RZ ;  /* 0x00000026c3747824 */ /* 0x010fe400078e02ff */
[----:B------:R-:W-:-:S02]  /*2580*/  IMAD R146, R146, 0x4c, RZ ;  /* 0x0000004c92927824 */ /* 0x000fc400078e02ff */
[----:B------:R-:W-:Y:S01]  /*2590*/  IMAD R181, R235, 0x52, RZ ;  /* 0x00000052ebb57824 */ /* 0x000fe200078e02ff */
[-C--:B------:R-:W-:Y:S01]  /*25a0*/  IADD3 R202, P5, R193, R122.reuse, RZ ;  /* 0x0000007ac1ca7210 */ /* 0x080fe20007fbe0ff */
[----:B------:R-:W-:Y:S01]  /*25b0*/  IMAD R183, R236, 0x2a, RZ ;  /* 0x0000002aecb77824 */ /* 0x000fe200078e02ff */
[-C--:B------:R-:W-:Y:S01]  /*25c0*/  LEA.HI.X.SX32 R209, R198, R123.reuse, 0x1, P1 ;  /* 0x0000007bc6d17211 */ /* 0x080fe200008f0eff */
[----:B------:R-:W2:Y:S01]  /*25d0*/  LDC R235, c[0x0][0x268] ;  /* 0x00009a00ffeb7b82 */ /* 0x000ea20000000800 */
[----:B------:R-:W-:Y:S01]  /*25e0*/  IMAD R197, R238, 0x16, RZ ;  /* 0x00000016eec57824 */ /* 0x000fe200078e02ff */
[----:B-1----:R-:W3:Y:S01]  /*25f0*/  LDL.LU.64 R124, [R1+0x770] ;  /* 0x00077000017c7983 */ /* 0x002ee20000300a00 */
[-C--:B------:R-:W-:Y:S01]  /*2600*/  LEA.HI.X.SX32 R203, R196, R123.reuse, 0x1, P5 ;  /* 0x0000007bc4cb7211 */ /* 0x080fe200028f0eff */
[----:B------:R-:W-:Y:S01]  /*2610*/  IMAD R239, R239, 0x6c, RZ ;  /* 0x0000006cefef7824 */ /* 0x000fe200078e02ff */
[----:B------:R-:W-:Y:S01]  /*2620*/  IADD3 R208, P1, R190, R122, RZ ;  /* 0x0000007abed07210 */ /* 0x000fe20007f3e0ff */
[----:B------:R1:W-:Y:S01]  /*2630*/  STL [R1+0x584], R211 ;  /* 0x000584d301007387 */ /* 0x0003e20000100800 */
[----:B------:R-:W-:Y:S01]  /*2640*/  LEA.HI.X.SX32 R205, R187, R123, 0x1, P6 ;  /* 0x0000007bbbcd7211 */ /* 0x000fe200030f0eff */
[----:B------:R-:W4:Y:S01]  /*2650*/  LDC R236, c[0x0][0x268] ;  /* 0x00009a00ffec7b82 */ /* 0x000f220000000800 */
[----:B------:R-:W-:Y:S01]  /*2660*/  IMAD R240, R240, 0x6e, RZ ;  /* 0x0000006ef0f07824 */ /* 0x000fe200078e02ff */
[----:B------:R0:W-:Y:S01]  /*2670*/  STL [R1+0x57c], R209 ;  /* 0x00057cd101007387 */ /* 0x0001e20000100800 */
[----:B------:R-:W-:-:S03]  /*2680*/  IMAD R242, R242, 0x1c, RZ ;  /* 0x0000001cf2f27824 */ /* 0x000fc600078e02ff */
[----:B------:R2:W-:Y:S01]  /*2690*/  STL.64 [R1+0x758], R202 ;  /* 0x000758ca01007387 */ /* 0x0005e20000100a00 */
[-C--:B-1----:R-:W-:Y:S01]  /*26a0*/  LEA.HI.X.SX32 R211, R193, R123.reuse, 0x1, P4 ;  /* 0x0000007bc1d37211 */ /* 0x082fe200020f0eff */
[----:B------:R-:W1:Y:S01]  /*26b0*/  LDC R238, c[0x0][0x268] ;  /* 0x00009a00ffee7b82 */ /* 0x000e620000000800 */
[----:B0-----:R-:W-:-:S03]  /*26c0*/  LEA.HI.X.SX32 R209, R191, R123, 0x1, P1 ;  /* 0x0000007bbfd17211 */ /* 0x001fc600008f0eff */
[----:B------:R0:W-:Y:S01]  /*26d0*/  STL.64 [R1+0x738], R210 ;  /* 0x000738d201007387 */ /* 0x0001e20000100a00 */
[----:B--2---:R-:W-:Y:S01]  /*26e0*/  IMAD R189, R235, 0x54, RZ ;  /* 0x00000054ebbd7824 */ /* 0x004fe200078e02ff */
[-C--:B------:R-:W-:Y:S02]  /*26f0*/  IADD3 R202, P5, R187, R122.reuse, RZ ;  /* 0x0000007abbca7210 */ /* 0x080fe40007fbe0ff */
[----:B------:R2:W-:Y:S01]  /*2700*/  STL.64 [R1+0x6f0], R208 ;  /* 0x0006f0d001007387 */ /* 0x0005e20000100a00 */
[----:B------:R-:W-:Y:S01]  /*2710*/  IADD3 R204, P6, R188, R122, RZ ;  /* 0x0000007abccc7210 */ /* 0x000fe20007fde0ff */
[----:B------:R-:W1:Y:S01]  /*2720*/  LDC R235, c[0x0][0x268] ;  /* 0x00009a00ffeb7b82 */ /* 0x000e620000000800 */
[----:B------:R-:W-:Y:S01]  /*2730*/  LEA.HI.X.SX32 R203, R190, R123, 0x1, P5 ;  /* 0x0000007bbecb7211 */ /* 0x000fe200028f0eff */
[----:B------:R-:W-:Y:S01]  /*2740*/  STL [R1+0x574], R205 ;  /* 0x000574cd01007387 */ /* 0x000fe20000100800 */
[----:B----4-:R-:W-:-:S03]  /*2750*/  IMAD R199, R236, 0x2c, RZ ;  /* 0x0000002cecc77824 */ /* 0x010fc600078e02ff */
[----:B------:R4:W-:Y:S01]  /*2760*/  STL.64 [R1+0x658], R202 ;  /* 0x000658ca01007387 */ /* 0x0009e20000100a00 */
[-C--:B0-----:R-:W-:Y:S01]  /*2770*/  IADD3 R210, P4, R194, R122.reuse, RZ ;  /* 0x0000007ac2d27210 */ /* 0x081fe20007f9e0ff */
[----:B------:R-:W0:Y:S01]  /*2780*/  LDC R236, c[0x0][0x268] ;  /* 0x00009a00ffec7b82 */ /* 0x000e220000000800 */
[-C--:B--2---:R-:W-:Y:S02]  /*2790*/  IADD3 R208, P1, R192, R122.reuse, RZ ;  /* 0x0000007ac0d07210 */ /* 0x084fe40007f3e0ff */
[----:B------:R-:W-:Y:S01]  /*27a0*/  IADD3 R192, P5, R182, R122, RZ ;  /* 0x0000007ab6c07210 */ /* 0x000fe20007fbe0ff */
[----:B-1----:R-:W-:-:S03]  /*27b0*/  IMAD R220, R238, 0x18, RZ ;  /* 0x00000018eedc7824 */ /* 0x002fc600078e02ff */
[-C--:B------:R-:W-:Y:S02]  /*27c0*/  LEA.HI.X.SX32 R193, R184, R123.reuse, 0x1, P5 ;  /* 0x0000007bb8c17211 */ /* 0x080fe400028f0eff */
[-C--:B----4-:R-:W-:Y:S01]  /*27d0*/  IADD3 R202, P2, R186, R122.reuse, RZ ;  /* 0x0000007abaca7210 */ /* 0x090fe20007f5e0ff */
[----:B------:R1:W-:Y:S01]  /*27e0*/  STL.64 [R1+0x568], R228 ;  /* 0x000568e401007387 */ /* 0x0003e20000100a00 */
[-C--:B------:R-:W-:Y:S01]  /*27f0*/  IADD3 R186, P5, R176, R122.reuse, RZ ;  /* 0x0000007ab0ba7210 */ /* 0x080fe20007fbe0ff */
[----:B------:R-:W2:Y:S01]  /*2800*/  LDC R238, c[0x0][0x268] ;  /* 0x00009a00ffee7b82 */ /* 0x000ea20000000800 */
[-C--:B------:R-:W-:Y:S02]  /*2810*/  IADD3 R184, P3, R173, R122.reuse, RZ ;  /* 0x0000007aadb87210 */ /* 0x080fe40007f7e0ff */
[----:B------:R-:W-:Y:S01]  /*2820*/  LEA.HI.X.SX32 R187, R177, R123, 0x1, P5 ;  /* 0x0000007bb1bb7211 */ /* 0x000fe200028f0eff */
[----:B------:R-:W-:Y:S01]  /*2830*/  IMAD R195, R235, 0x56, RZ ;  /* 0x00000056ebc37824 */ /* 0x000fe200078e02ff */
[----:B------:R-:W-:-:S02]  /*2840*/  IADD3 R190, P5, R178, R122, RZ ;  /* 0x0000007ab2be7210 */ /* 0x000fc40007fbe0ff */
[-C--:B------:R-:W-:Y:S02]  /*2850*/  LEA.HI.X.SX32 R185, R176, R123.reuse, 0x1, P3 ;  /* 0x0000007bb0b97211 */ /* 0x080fe400018f0eff */
[-C--:B------:R-:W-:Y:S01]  /*2860*/  LEA.HI.X.SX32 R211, R179, R123.reuse, 0x1, P4 ;  /* 0x0000007bb3d37211 */ /* 0x080fe200020f0eff */
[----:B------:R4:W-:Y:S01]  /*2870*/  STL.64 [R1+0x650], R192 ;  /* 0x000650c001007387 */ /* 0x0009e20000100a00 */
[-C--:B------:R-:W-:Y:S01]  /*2880*/  IADD3 R178, P3, R168, R122.reuse, RZ ;  /* 0x0000007aa8b27210 */ /* 0x080fe20007f7e0ff */
[----:B-1----:R-:W1:Y:S01]  /*2890*/  LDC R228, c[0x0][0x268] ;  /* 0x00009a00ffe47b82 */ /* 0x002e620000000800 */
[-C--:B------:R-:W-:Y:S01]  /*28a0*/  LEA.HI.X.SX32 R209, R173, R123.reuse, 0x1, P1 ;  /* 0x0000007badd17211 */ /* 0x080fe200008f0eff */
[----:B------:R2:W-:Y:S01]  /*28b0*/  STL.64 [R1+0x560], R226 ;  /* 0x000560e201007387 */ /* 0x0005e20000100a00 */
[-C--:B------:R-:W-:Y:S01]  /*28c0*/  LEA.HI.X.SX32 R179, R170, R123.reuse, 0x1, P3 ;  /* 0x0000007baab37211 */ /* 0x080fe200018f0eff */
[----:B0-----:R-:W-:Y:S02]  /*28d0*/  IMAD R213, R236, 0x2e, RZ ;  /* 0x0000002eecd57824 */ /* 0x001fe400078e02ff */
[----:B------:R-:W-:Y:S01]  /*28e0*/  STL.64 [R1+0x558], R210 ;  /* 0x000558d201007387 */ /* 0x000fe20000100a00 */
[----:B------:R-:W-:Y:S01]  /*28f0*/  LEA.HI.X.SX32 R205, R171, R123, 0x1, P6 ;  /* 0x0000007babcd7211 */ /* 0x000fe200030f0eff */
[----:B------:R-:W0:Y:S02]  /*2900*/  LDC R229, c[0x0][0x268] ;  /* 0x00009a00ffe57b82 */ /* 0x000e240000000800 */
[----:B------:R-:W-:Y:S01]  /*2910*/  STL.64 [R1+0x6e8], R186 ;  /* 0x0006e8ba01007387 */ /* 0x000fe20000100a00 */
[----:B----4-:R-:W-:Y:S01]  /*2920*/  IADD3 R192, P4, R180, R122, RZ ;  /* 0x0000007ab4c07210 */ /* 0x010fe20007f9e0ff */
[----:B--2---:R-:W-:-:S02]  /*2930*/  IMAD R233, R238, 0x1a, RZ ;  /* 0x0000001aeee97824 */ /* 0x004fc400078e02ff */
[----:B------:R2:W-:Y:S01]  /*2940*/  STL.64 [R1+0x648], R184 ;  /* 0x000648b801007387 */ /* 0x0005e20000100a00 */
[-C--:B------:R-:W-:Y:S01]  /*2950*/  LEA.HI.X.SX32 R203, R168, R123.reuse, 0x1, P2 ;  /* 0x0000007ba8cb7211 */ /* 0x080fe200010f0eff */
[----:B------:R-:W4:Y:S02]  /*2960*/  LDC R226, c[0x0][0x268] ;  /* 0x00009a00ffe27b82 */ /* 0x000f240000000800 */
[----:B------:R-:W-:Y:S04]  /*2970*/  STL.64 [R1+0x550], R208 ;  /* 0x000550d001007387 */ /* 0x000fe80000100a00 */
[----:B------:R2:W-:Y:S01]  /*2980*/  STL.64 [R1+0x640], R178 ;  /* 0x000640b201007387 */ /* 0x0005e20000100a00 */
[----:B------:R-:W-:Y:S01]  /*2990*/  LEA.HI.X.SX32 R193, R166, R123, 0x1, P4 ;  /* 0x0000007ba6c17211 */ /* 0x000fe200020f0eff */
[----:B------:R-:W1:Y:S01]  /*29a0*/  LDC R235, c[0x0][0x268] ;  /* 0x00009a00ffeb7b82 */ /* 0x000e620000000800 */
[-C--:B------:R-:W-:Y:S01]  /*29b0*/  IADD3 R176, P2, R160, R122.reuse, RZ ;  /* 0x0000007aa0b07210 */ /* 0x080fe20007f5e0ff */
[----:B------:R-:W-:Y:S01]  /*29c0*/  STL.64 [R1+0x548], R204 ;  /* 0x000548cc01007387 */ /* 0x000fe20000100a00 */
[----:B--2---:R-:W-:-:S02]  /*29d0*/  IADD3 R184, P6, R172, R122, RZ ;  /* 0x0000007aacb87210 */ /* 0x004fc40007fde0ff */
[-C--:B------:R-:W-:Y:S02]  /*29e0*/  LEA.HI.X.SX32 R191, R156, R123.reuse, 0x1, P5 ;  /* 0x0000007b9cbf7211 */ /* 0x080fe400028f0eff */
[-C--:B------:R-:W-:Y:S01]  /*29f0*/  IADD3 R186, P1, R174, R122.reuse, RZ ;  /* 0x0000007aaeba7210 */ /* 0x080fe20007f3e0ff */
[----:B------:R-:W2:Y:S01]  /*2a00*/  LDC R236, c[0x0][0x268] ;  /* 0x00009a00ffec7b82 */ /* 0x000ea20000000800 */
[-C--:B------:R-:W-:Y:S01]  /*2a10*/  IADD3 R178, P3, R161, R122.reuse, RZ ;  /* 0x0000007aa1b27210 */ /* 0x080fe20007f7e0ff */
[----:B------:R-:W-:Y:S01]  /*2a20*/  STL.64 [R1+0x540], R202 ;  /* 0x000540ca01007387 */ /* 0x000fe20000100a00 */
[-C--:B------:R-:W-:Y:S02]  /*2a30*/  IADD3 R172, P4, R156, R122.reuse, RZ ;  /* 0x0000007a9cac7210 */ /* 0x080fe40007f9e0ff */
[-C--:B------:R-:W-:Y:S01]  /*2a40*/  LEA.HI.X.SX32 R179, R163, R123.reuse, 0x1, P3 ;  /* 0x0000007ba3b37211 */ /* 0x080fe200018f0eff */
[----:B------:R-:W-:Y:S01]  /*2a50*/  STL.64 [R1+0x538], R192 ;  /* 0x000538c001007387 */ /* 0x000fe20000100a00 */
[-C--:B------:R-:W-:Y:S01]  /*2a60*/  LEA.HI.X.SX32 R177, R161, R123.reuse, 0x1, P2 ;  /* 0x0000007ba1b17211 */ /* 0x080fe200010f0eff */
[----:B------:R-:W0:Y:S01]  /*2a70*/  LDC R238, c[0x0][0x268] ;  /* 0x00009a00ffee7b82 */ /* 0x000e220000000800 */
[----:B------:R-:W-:Y:S01]  /*2a80*/  LEA.HI.X.SX32 R173, R160, R123, 0x1, P4 ;  /* 0x0000007ba0ad7211 */ /* 0x000fe200020f0eff */
[----:B------:R1:W-:Y:S01]  /*2a90*/  STL.64 [R1+0x730], R178 ;  /* 0x000730b201007387 */ /* 0x0003e20000100a00 */
[----:B------:R-:W-:-:S03]  /*2aa0*/  IADD3 R170, P3, R164, R122, RZ ;  /* 0x0000007aa4aa7210 */ /* 0x000fc60007f7e0ff */
[----:B------:R-:W-:Y:S01]  /*2ab0*/  STL.64 [R1+0x6e0], R176 ;  /* 0x0006e0b001007387 */ /* 0x000fe20000100a00 */
[----:B-1----:R-:W-:Y:S01]  /*2ac0*/  IMAD R201, R235, 0x58, RZ ;  /* 0x00000058ebc97824 */ /* 0x002fe200078e02ff */
[-C--:B------:R-:W-:Y:S02]  /*2ad0*/  IADD3 R178, P2, R162, R122.reuse, RZ ;  /* 0x0000007aa2b27210 */ /* 0x080fe40007f5e0ff */
[----:B------:R-:W-:Y:S01]  /*2ae0*/  STL.64 [R1+0x638], R172 ;  /* 0x000638ac01007387 */ /* 0x000fe20000100a00 */
[----:B------:R-:W-:Y:S01]  /*2af0*/  IADD3 R162, P4, R148, R122, RZ ;  /* 0x0000007a94a27210 */ /* 0x000fe20007f9e0ff */
[----:B------:R-:W1:Y:S01]  /*2b00*/  LDC R235, c[0x0][0x268] ;  /* 0x00009a00ffeb7b82 */ /* 0x000e620000000800 */
[-C--:B------:R-:W-:Y:S01]  /*2b10*/  LEA.HI.X.SX32 R187, R152, R123.reuse, 0x1, P1 ;  /* 0x0000007b98bb7211 */ /* 0x080fe200008f0eff */
[----:B--2---:R-:W-:Y:S01]  /*2b20*/  IMAD R221, R236, 0x30, RZ ;  /* 0x00000030ecdd7824 */ /* 0x004fe200078e02ff */
[-C--:B------:R-:W-:Y:S01]  /*2b30*/  LEA.HI.X.SX32 R163, R150, R123.reuse, 0x1, P4 ;  /* 0x0000007b96a37211 */ /* 0x080fe200020f0eff */
[----:B------:R-:W-:Y:S01]  /*2b40*/  STL.64 [R1+0x530], R190 ;  /* 0x000530be01007387 */ /* 0x000fe20000100a00 */
[----:B------:R-:W-:Y:S01]  /*2b50*/  LEA.HI.X.SX32 R185, R148, R123, 0x1, P6 ;  /* 0x0000007b94b97211 */ /* 0x000fe200030f0eff */
[----:B0-----:R-:W-:-:S02]  /*2b60*/  IMAD R238, R238, 0x36, RZ ;  /* 0x00000036eeee7824 */ /* 0x001fc400078e02ff */
[----:B------:R0:W-:Y:S01]  /*2b70*/  STL.64 [R1+0x630], R162 ;  /* 0x000630a201007387 */ /* 0x0001e20000100a00 */
[-C--:B------:R-:W-:Y:S01]  /*2b80*/  IADD3 R160, P6, R114, R122.reuse, RZ ;  /* 0x0000007a72a07210 */ /* 0x080fe20007fde0ff */
[----:B------:R-:W2:Y:S01]  /*2b90*/  LDC R236, c[0x0][0x268] ;  /* 0x00009a00ffec7b82 */ /* 0x000ea20000000800 */
[-C--:B------:R-:W-:Y:S01]  /*2ba0*/  LEA.HI.X.SX32 R171, R120, R123.reuse, 0x1, P3 ;  /* 0x0000007b78ab7211 */ /* 0x080fe200018f0eff */
[----:B------:R-:W-:Y:S01]  /*2bb0*/  STL.64 [R1+0x528], R186 ;  /* 0x000528ba01007387 */ /* 0x000fe20000100a00 */
[CC--:B------:R-:W-:Y:S02]  /*2bc0*/  LEA.HI.X.SX32 R161, R117.reuse, R123.reuse, 0x1, P6 ;  /* 0x0000007b75a17211 */ /* 0x0c0fe400030f0eff */
[-C--:B0-----:R-:W-:Y:S01]  /*2bd0*/  IADD3 R162, P4, R117, R122.reuse, RZ ;  /* 0x0000007a75a27210 */ /* 0x081fe20007f9e0ff */
[----:B------:R0:W-:Y:S03]  /*2be0*/  STL.64 [R1+0x518], R170 ;  /* 0x000518aa01007387 */ /* 0x0001e60000100a00 */
[-C--:B------:R-:W-:Y:S01]  /*2bf0*/  LEA.HI.X.SX32 R163, R118, R123.reuse, 0x1, P4 ;  /* 0x0000007b76a37211 */ /* 0x080fe200020f0eff */
[----:B------:R-:W-:Y:S01]  /*2c00*/  STL.64 [R1+0x520], R184 ;  /* 0x000520b801007387 */ /* 0x000fe20000100a00 */
[-C--:B------:R-:W-:Y:S01]  /*2c10*/  IADD3 R118, P6, R109, R122.reuse, RZ ;  /* 0x0000007a6d767210 */ /* 0x080fe20007fde0ff */
[----:B-1----:R-:W-:Y:S01]  /*2c20*/  IMAD R207, R235, 0x5a, RZ ;  /* 0x0000005aebcf7824 */ /* 0x002fe200078e02ff */
[-C--:B------:R-:W-:Y:S01]  /*2c30*/  IADD3 R176, P5, R158, R122.reuse, RZ ;  /* 0x0000007a9eb07210 */ /* 0x080fe20007fbe0ff */
[----:B------:R1:W-:Y:S01]  /*2c40*/  STL.64 [R1+0x6d8], R162 ;  /* 0x0006d8a201007387 */ /* 0x0003e20000100a00 */
[-C--:B------:R-:W-:Y:S01]  /*2c50*/  IADD3 R172, P1, R154, R122.reuse, RZ ;  /* 0x0000007a9aac7210 */ /* 0x080fe20007f3e0ff */
[----:B------:R-:W4:Y:S01]  /*2c60*/  LDC R235, c[0x0][0x268] ;  /* 0x00009a00ffeb7b82 */ /* 0x000f220000000800 */
[-C--:B------:R-:W-:Y:S01]  /*2c70*/  LEA.HI.X.SX32 R179, R114, R123.reuse, 0x1, P2 ;  /* 0x0000007b72b37211 */ /* 0x080fe200010f0eff */
[----:B------:R1:W-:Y:S01]  /*2c80*/  STL.64 [R1+0x628], R160 ;  /* 0x000628a001007387 */ /* 0x0003e20000100a00 */
[----:B0-----:R-:W-:Y:S01]  /*2c90*/  IADD3 R170, P3, R121, R122, RZ ;  /* 0x0000007a79aa7210 */ /* 0x001fe20007f7e0ff */
[----:B--2---:R-:W-:Y:S01]  /*2ca0*/  IMAD R230, R236, 0x32, RZ ;  /* 0x00000032ece67824 */ /* 0x004fe200078e02ff */
[----:B------:R-:W-:-:S02]  /*2cb0*/  LEA.HI.X.SX32 R177, R112, R123, 0x1, P5 ;  /* 0x0000007b70b17211 */ /* 0x000fc400028f0eff */
[-C--:B------:R-:W-:Y:S02]  /*2cc0*/  LEA.HI.X.SX32 R173, R109, R123.reuse, 0x1, P1 ;  /* 0x0000007b6dad7211 */ /* 0x080fe400008f0eff */
[-C--:B-1----:R-:W-:Y:S01]  /*2cd0*/  IADD3 R162, P4, R119, R122.reuse, RZ ;  /* 0x0000007a77a27210 */ /* 0x082fe20007f9e0ff */
[----:B------:R-:W-:Y:S01]  /*2ce0*/  STL.64 [R1+0x510], R178 ;  /* 0x000510b201007387 */ /* 0x000fe20000100a00 */
[----:B------:R-:W-:Y:S01]  /*2cf0*/  LEA.HI.X.SX32 R119, R111, R123, 0x1, P6 ;  /* 0x0000007b6f777211 */ /* 0x000fe200030f0eff */
[----:B------:R-:W0:Y:S01]  /*2d00*/  LDC R236, c[0x0][0x268] ;  /* 0x00009a00ffec7b82 */ /* 0x000e220000000800 */
[-C--:B------:R-:W-:Y:S02]  /*2d10*/  IADD3 R114, P6, R103, R122.reuse, RZ ;  /* 0x0000007a67727210 */ /* 0x080fe40007fde0ff */
[-C--:B------:R-:W-:Y:S02]  /*2d20*/  IADD3 R112, P1, R100, R122.reuse, RZ ;  /* 0x0000007a64707210 */ /* 0x080fe40007f3e0ff */
[----:B------:R-:W-:-:S02]  /*2d30*/  IADD3 R160, P2, R115, R122, RZ ;  /* 0x0000007a73a07210 */ /* 0x000fc40007f5e0ff */
[-C--:B------:R-:W-:Y:S01]  /*2d40*/  LEA.HI.X.SX32 R115, R105, R123.reuse, 0x1, P6 ;  /* 0x0000007b69737211 */ /* 0x080fe200030f0eff */
[----:B------:R-:W-:Y:S01]  /*2d50*/  STL.64 [R1+0x508], R176 ;  /* 0x000508b001007387 */ /* 0x000fe20000100a00 */
[-C--:B------:R-:W-:Y:S02]  /*2d60*/  IADD3 R120, P5, R113, R122.reuse, RZ ;  /* 0x0000007a71787210 */ /* 0x080fe40007fbe0ff */
[-C--:B------:R-:W-:Y:S01]  /*2d70*/  LEA.HI.X.SX32 R171, R107, R123.reuse, 0x1, P3 ;  /* 0x0000007b6bab7211 */ /* 0x080fe200018f0eff */
[----:B------:R1:W-:Y:S01]  /*2d80*/  STL.64 [R1+0x620], R118 ;  /* 0x0006207601007387 */ /* 0x0003e20000100a00 */
[-C--:B------:R-:W-:Y:S01]  /*2d90*/  LEA.HI.X.SX32 R113, R103, R123.reuse, 0x1, P1 ;  /* 0x0000007b67717211 */ /* 0x080fe200008f0eff */
[----:B----4-:R-:W-:Y:S02]  /*2da0*/  IMAD R214, R235, 0x5c, RZ ;  /* 0x0000005cebd67824 */ /* 0x010fe400078e02ff */
[----:B------:R-:W-:Y:S01]  /*2db0*/  STL.64 [R1+0x500], R172 ;  /* 0x000500ac01007387 */ /* 0x000fe20000100a00 */
[----:B------:R-:W-:Y:S01]  /*2dc0*/  LEA.HI.X.SX32 R161, R92, R123, 0x1, P2 ;  /* 0x0000007b5ca17211 */ /* 0x000fe200010f0eff */
[----:B------:R-:W2:Y:S02]  /*2dd0*/  LDC R235, c[0x0][0x268] ;  /* 0x00009a00ffeb7b82 */ /* 0x000ea40000000800 */
[----:B------:R4:W-:Y:S01]  /*2de0*/  STL.64 [R1+0x760], R114 ;  /* 0x0007607201007387 */ /* 0x0009e20000100a00 */
[----:B-1----:R-:W-:-:S03]  /*2df0*/  IADD3 R118, P3, R98, R122, RZ ;  /* 0x0000007a62767210 */ /* 0x002fc60007f7e0ff */
[----:B------:R-:W-:Y:S01]  /*2e00*/  STL.64 [R1+0x4f8], R170 ;  /* 0x0004f8aa01007387 */ /* 0x000fe20000100a00 */
[-C--:B------:R-:W-:Y:S01]  /*2e10*/  LEA.HI.X.SX32 R163, R94, R123.reuse, 0x1, P4 ;  /* 0x0000007b5ea37211 */ /* 0x080fe200020f0eff */
[----:B0-----:R-:W-:Y:S02]  /*2e20*/  IMAD R234, R236, 0x34, RZ ;  /* 0x00000034ecea7824 */ /* 0x001fe400078e02ff */
[----:B------:R0:W-:Y:S01]  /*2e30*/  STL.64 [R1+0x750], R112 ;  /* 0x0007507001007387 */ /* 0x0001e20000100a00 */
[-C--:B----4-:R-:W-:Y:S01]  /*2e40*/  IADD3 R114, P6, R97, R122.reuse, RZ ;  /* 0x0000007a61727210 */ /* 0x090fe20007fde0ff */
[----:B------:R-:W1:Y:S01]  /*2e50*/  LDC R236, c[0x0][0x268] ;  /* 0x00009a00ffec7b82 */ /* 0x000e620000000800 */
[-C--:B------:R-:W-:Y:S02]  /*2e60*/  LEA.HI.X.SX32 R119, R100, R123.reuse, 0x1, P3 ;  /* 0x0000007b64777211 */ /* 0x080fe400018f0eff */
[-C--:B------:R-:W-:Y:S02]  /*2e70*/  LEA.HI.X.SX32 R115, R98, R123.reuse, 0x1, P6 ;  /* 0x0000007b62737211 */ /* 0x080fe400030f0eff */
[-C--:B0-----:R-:W-:Y:S01]  /*2e80*/  IADD3 R112, P1, R94, R122.reuse, RZ ;  /* 0x0000007a5e707210 */ /* 0x081fe20007f3e0ff */
[----:B------:R0:W-:Y:S01]  /*2e90*/  STL.64 [R1+0x728], R118 ;  /* 0x0007287601007387 */ /* 0x0001e20000100a00 */
[-C--:B------:R-:W-:Y:S01]  /*2ea0*/  LEA.HI.X.SX32 R121, R89, R123.reuse, 0x1, P5 ;  /* 0x0000007b59797211 */ /* 0x080fe200028f0eff */
[----:B--2---:R-:W-:Y:S01]  /*2eb0*/  IMAD R215, R235, 0x5e, RZ ;  /* 0x0000005eebd77824 */ /* 0x004fe200078e02ff */
[----:B------:R-:W-:Y:S01]  /*2ec0*/  LEA.HI.X.SX32 R113, R97, R123, 0x1, P1 ;  /* 0x0000007b61717211 */ /* 0x000fe200008f0eff */
[----:B------:R2:W-:Y:S01]  /*2ed0*/  STL.64 [R1+0x6d0], R114 ;  /* 0x0006d07201007387 */ /* 0x0005e20000100a00 */
[-C--:B------:R-:W-:Y:S01]  /*2ee0*/  IADD3 R98, P1, R89, R122.reuse, RZ ;  /* 0x0000007a59627210 */ /* 0x080fe20007f3e0ff */
[----:B------:R-:W4:Y:S01]  /*2ef0*/  LDC R235, c[0x0][0x268] ;  /* 0x00009a00ffeb7b82 */ /* 0x000f220000000800 */
[-C--:B------:R-:W-:Y:S01]  /*2f00*/  IADD3 R92, P5, R80, R122.reuse, RZ ;  /* 0x0000007a505c7210 */ /* 0x080fe20007fbe0ff */
[----:B------:R3:W-:Y:S01]  /*2f10*/  STL.64 [R1+0x618], R112 ;  /* 0x0006187001007387 */ /* 0x0007e20000100a00 */
[----:B------:R-:W-:-:S02]  /*2f20*/  IADD3 R100, P2, R93, R122, RZ ;  /* 0x0000007a5d647210 */ /* 0x000fc40007f5e0ff */
[-C--:B0-----:R-:W-:Y:S01]  /*2f30*/  IADD3 R118, P3, R101, R122.reuse, RZ ;  /* 0x0000007a65767210 */ /* 0x081fe20007f7e0ff */
[----:B-1----:R-:W-:Y:S01]  /*2f40*/  IMAD R236, R236, 0x6a, RZ ;  /* 0x0000006aecec7824 */ /* 0x002fe200078e02ff */
[-C--:B--2---:R-:W-:Y:S02]  /*2f50*/  IADD3 R114, P6, R99, R122.reuse, RZ ;  /* 0x0000007a63727210 */ /* 0x084fe40007fde0ff */
[-C--:B------:R-:W-:Y:S02]  /*2f60*/  LEA.HI.X.SX32 R99, R91, R123.reuse, 0x1, P1 ;  /* 0x0000007b5b637211 */ /* 0x080fe400008f0eff */
[-C--:B------:R-:W-:Y:S01]  /*2f70*/  IADD3 R94, P1, R83, R122.reuse, RZ ;  /* 0x0000007a535e7210 */ /* 0x080fe20007f3e0ff */
[----:B------:R-:W-:Y:S01]  /*2f80*/  STL.64 [R1+0x4f0], R162 ;  /* 0x0004f0a201007387 */ /* 0x000fe20000100a00 */
[----:B---3--:R-:W-:Y:S02]  /*2f90*/  IADD3 R112, P4, R95, R122, RZ ;  /* 0x0000007a5f707210 */ /* 0x008fe40007f9e0ff */
[----:B------:R-:W-:-:S02]  /*2fa0*/  LEA.HI.X.SX32 R119, R86, R123, 0x1, P3 ;  /* 0x0000007b56777211 */ /* 0x000fc400018f0eff */
[-C--:B------:R-:W-:Y:S01]  /*2fb0*/  LEA.HI.X.SX32 R93, R83, R123.reuse, 0x1, P5 ;  /* 0x0000007b535d7211 */ /* 0x080fe200028f0eff */
[----:B------:R-:W-:Y:S01]  /*2fc0*/  STL.64 [R1+0x4e8], R160 ;  /* 0x0004e8a001007387 */ /* 0x000fe20000100a00 */
[-C--:B------:R-:W-:Y:S02]  /*2fd0*/  LEA.HI.X.SX32 R95, R84, R123.reuse, 0x1, P1 ;  /* 0x0000007b545f7211 */ /* 0x080fe400008f0eff */
[-C--:B------:R-:W-:Y:S01]  /*2fe0*/  IADD3 R86, P5, R76, R122.reuse, RZ ;  /* 0x0000007a4c567210 */ /* 0x080fe20007fbe0ff */
[----:B------:R0:W-:Y:S01]  /*2ff0*/  STL.64 [R1+0x610], R98 ;  /* 0x0006106201007387 */ /* 0x0001e20000100a00 */
[-C--:B------:R-:W-:Y:S01]  /*3000*/  LEA.HI.X.SX32 R115, R80, R123.reuse, 0x1, P6 ;  /* 0x0000007b50737211 */ /* 0x080fe200030f0eff */
[----:B----4-:R-:W-:Y:S02]  /*3010*/  IMAD R223, R235, 0x60, RZ ;  /* 0x00000060ebdf7824 */ /* 0x010fe400078e02ff */
[----:B------:R-:W-:Y:S01]  /*3020*/  STL.64 [R1+0x4e0], R120 ;  /* 0x0004e07801007387 */ /* 0x000fe20000100a00 */
[----:B------:R-:W-:Y:S01]  /*3030*/  LEA.HI.X.SX32 R101, R76, R123, 0x1, P2 ;  /* 0x0000007b4c657211 */ /* 0x000fe200010f0eff */
[----:B------:R-:W1:Y:S02]  /*3040*/  LDC R235, c[0x0][0x268] ;  /* 0x00009a00ffeb7b82 */ /* 0x000e640000000800 */
[----:B------:R-:W-:Y:S01]  /*3050*/  STL.64 [R1+0x6c8], R94 ;  /* 0x0006c85e01007387 */ /* 0x000fe20000100a00 */
[----:B0-----:R-:W-:-:S02]  /*3060*/  IADD3 R98, P3, R87, R122, RZ ;  /* 0x0000007a57627210 */ /* 0x001fc40007f7e0ff */
[----:B------:R-:W-:Y:S01]  /*3070*/  LEA.HI.X.SX32 R87, R77, R123, 0x1, P5 ;  /* 0x0000007b4d577211 */ /* 0x000fe200028f0eff */
[----:B------:R-:W-:Y:S01]  /*3080*/  STL.64 [R1+0x4d8], R118 ;  /* 0x0004d87601007387 */ /* 0x000fe20000100a00 */
[----:B------:R-:W-:-:S03]  /*3090*/  IADD3 R80, P2, R68, R122, RZ ;  /* 0x0000007a44507210 */ /* 0x000fc60007f5e0ff */
[----:B------:R0:W-:Y:S01]  /*30a0*/  STL.64 [R1+0x608], R92 ;  /* 0x0006085c01007387 */ /* 0x0001e20000100a00 */
[----:B------:R-:W-:-:S03]  /*30b0*/  LEA.HI.X.SX32 R113, R78, R123, 0x1, P4 ;  /* 0x0000007b4e717211 */ /* 0x000fc600020f0eff */
[----:B------:R-:W-:Y:S01]  /*30c0*/  STL.64 [R1+0x4d0], R114 ;  /* 0x0004d07201007387 */ /* 0x000fe20000100a00 */
[----:B------:R-:W-:-:S03]  /*30d0*/  LEA.HI.X.SX32 R99, R74, R123, 0x1, P3 ;  /* 0x0000007b4a637211 */ /* 0x000fc600018f0eff */
[----:B------:R2:W-:Y:S01]  /*30e0*/  STL.64 [R1+0x600], R86 ;  /* 0x0006005601007387 */ /* 0x0005e20000100a00 */
[-C--:B------:R-:W-:Y:S01]  /*30f0*/  IADD3 R78, P3, R66, R122.reuse, RZ ;  /* 0x0000007a424e7210 */ /* 0x080fe20007f7e0ff */
[----:B-1----:R-:W-:Y:S01]  /*3100*/  IMAD R224, R235, 0x62, RZ ;  /* 0x00000062ebe07824 */ /* 0x002fe200078e02ff */
[-C--:B0-----:R-:W-:Y:S01]  /*3110*/  IADD3 R92, P6, R81, R122.reuse, RZ ;  /* 0x0000007a515c7210 */ /* 0x081fe20007fde0ff */
[----:B------:R-:W-:Y:S01]  /*3120*/  STL.64 [R1+0x4c8], R112 ;  /* 0x0004c87001007387 */ /* 0x000fe20000100a00 */
[CC--:B------:R-:W-:Y:S01]  /*3130*/  LEA.HI.X.SX32 R81, R69.reuse, R123.reuse, 0x1, P2 ;  /* 0x0000007b45517211 */ /* 0x0c0fe200010f0eff */
[----:B------:R-:W0:Y:S01]  /*3140*/  LDC R235, c[0x0][0x268] ;  /* 0x00009a00ffeb7b82 */ /* 0x000e220000000800 */
[-C--:B--2---:R-:W-:Y:S01]  /*3150*/  IADD3 R86, P5, R69, R122.reuse, RZ ;  /* 0x0000007a45567210 */ /* 0x084fe20007fbe0ff */
[----:B------:R-:W-:Y:S03]  /*3160*/  STL.64 [R1+0x4c0], R100 ;  /* 0x0004c06401007387 */ /* 0x000fe60000100a00 */
[----:B------:R-:W-:Y:S01]  /*3170*/  LEA.HI.X.SX32 R87, R72, R123, 0x1, P5 ;  /* 0x0000007b48577211 */ /* 0x000fe200028f0eff */
[----:B------:R-:W-:Y:S01]  /*3180*/  STL.64 [R1+0x4b8], R98 ;  /* 0x0004b86201007387 */ /* 0x000fe20000100a00 */
[----:B------:R-:W-:-:S02]  /*3190*/  IADD3 R84, P4, R79, R122, RZ ;  /* 0x0000007a4f547210 */ /* 0x000fc40007f9e0ff */
[----:B------:R-:W-:Y:S01]  /*31a0*/  LEA.HI.X.SX32 R79, R68, R123, 0x1, P3 ;  /* 0x0000007b444f7211 */ /* 0x000fe200018f0eff */
[----:B------:R-:W-:Y:S01]  /*31b0*/  STL.64 [R1+0x6c0], R80 ;  /* 0x0006c05001007387 */ /* 0x000fe20000100a00 */
[----:B------:R-:W-:-:S03]  /*31c0*/  IADD3 R94, P1, R85, R122, RZ ;  /* 0x0000007a555e7210 */ /* 0x000fc60007f3e0ff */
[----:B------:R1:W-:Y:S01]  /*31d0*/  STL.64 [R1+0x720], R86 ;  /* 0x0007205601007387 */ /* 0x0003e20000100a00 */
[-C--:B------:R-:W-:Y:S02]  /*31e0*/  LEA.HI.X.SX32 R95, R66, R123.reuse, 0x1, P1 ;  /* 0x0000007b425f7211 */ /* 0x080fe400008f0eff */
[-C--:B------:R-:W-:Y:S02]  /*31f0*/  IADD3 R76, P5, R71, R122.reuse, RZ ;  /* 0x0000007a474c7210 */ /* 0x080fe40007fbe0ff */
[-C--:B------:R-:W-:Y:S01]  /*3200*/  LEA.HI.X.SX32 R93, R63, R123.reuse, 0x1, P6 ;  /* 0x0000007b3f5d7211 */ /* 0x080fe200030f0eff */
[----:B0-----:R-:W-:Y:S01]  /*3210*/  IMAD R231, R235, 0x64, RZ ;  /* 0x00000064ebe77824 */ /* 0x001fe200078e02ff */
[C---:B-1----:R-:W-:Y:S01]  /*3220*/  IADD3 R86, P3, R60.reuse, R122, RZ ;  /* 0x0000007a3c567210 */ /* 0x042fe20007f7e0ff */
[----:B------:R0:W-:Y:S01]  /*3230*/  STL.64 [R1+0x5f8], R78 ;  /* 0x0005f84e01007387 */ /* 0x0001e20000100a00 */
[-C--:B------:R-:W-:Y:S01]  /*3240*/  LEA.HI.X.SX32 R85, R60, R123.reuse, 0x1, P4 ;  /* 0x0000007b3c557211 */ /* 0x080fe200020f0eff */
[----:B------:R-:W1:Y:S01]  /*3250*/  LDC R235, c[0x0][0x268] ;  /* 0x00009a00ffeb7b82 */ /* 0x000e620000000800 */
[----:B------:R-:W-:-:S02]  /*3260*/  LEA.HI.X.SX32 R87, R62, R123, 0x1, P3 ;  /* 0x0000007b3e577211 */ /* 0x000fc400018f0eff */
[-C--:B------:R-:W-:Y:S01]  /*3270*/  IADD3 R68, P3, R54, R122.reuse, RZ ;  /* 0x0000007a36447210 */ /* 0x080fe20007f7e0ff */
[----:B------:R-:W-:Y:S01]  /*3280*/  STL.64 [R1+0x4b0], R94 ;  /* 0x0004b05e01007387 */ /* 0x000fe20000100a00 */
[-C--:B------:R-:W-:Y:S02]  /*3290*/  IADD3 R80, P2, R70, R122.reuse, RZ ;  /* 0x0000007a46507210 */ /* 0x080fe40007f5e0ff */
[-C--:B------:R-:W-:Y:S01]  /*32a0*/  LEA.HI.X.SX32 R69, R55, R123.reuse, 0x1, P3 ;  /* 0x0000007b37457211 */ /* 0x080fe200018f0eff */
[----:B------:R-:W-:Y:S01]  /*32b0*/  STL.64 [R1+0x4a8], R92 ;  /* 0x0004a85c01007387 */ /* 0x000fe20000100a00 */
[-C--:B------:R-:W-:Y:S02]  /*32c0*/  IADD3 R70, P6, R64, R122.reuse, RZ ;  /* 0x0000007a40467210 */ /* 0x080fe40007fde0ff */
[----:B------:R-:W-:Y:S01]  /*32d0*/  LEA.HI.X.SX32 R77, R58, R123, 0x1, P5 ;  /* 0x0000007b3a4d7211 */ /* 0x000fe200028f0eff */
[----:B------:R-:W-:Y:S01]  /*32e0*/  STL.64 [R1+0x5f0], R86 ;  /* 0x0005f05601007387 */ /* 0x000fe20000100a00 */
[----:B------:R-:W-:-:S02]  /*32f0*/  IADD3 R64, P4, R52, R122, RZ ;  /* 0x0000007a34407210 */ /* 0x000fc40007f9e0ff */
[----:B0-----:R-:W-:Y:S01]  /*3300*/  IADD3 R78, P1, R65, R122, RZ ;  /* 0x0000007a414e7210 */ /* 0x001fe20007f3e0ff */
[----:B------:R-:W-:Y:S01]  /*3310*/  STL.64 [R1+0x4a0], R84 ;  /* 0x0004a05401007387 */ /* 0x000fe20000100a00 */
[----:B------:R-:W-:-:S03]  /*3320*/  LEA.HI.X.SX32 R65, R54, R123, 0x1, P4 ;  /* 0x0000007b36417211 */ /* 0x000fc600020f0eff */
[----:B------:R0:W-:Y:S04]  /*3330*/  STL.64 [R1+0x6b8], R68 ;  /* 0x0006b84401007387 */ /* 0x0001e80000100a00 */
[----:B------:R2:W-:Y:S01]  /*3340*/  STL.64 [R1+0x498], R76 ;  /* 0x0004984c01007387 */ /* 0x0005e20000100a00 */
[-C--:B------:R-:W-:Y:S01]  /*3350*/  LEA.HI.X.SX32 R79, R49, R123.reuse, 0x1, P1 ;  /* 0x0000007b314f7211 */ /* 0x080fe200008f0eff */
[----:B-1----:R-:W-:Y:S01]  /*3360*/  IMAD R232, R235, 0x66, RZ ;  /* 0x00000066ebe87824 */ /* 0x002fe200078e02ff */
[----:B------:R-:W-:Y:S01]  /*3370*/  LEA.HI.X.SX32 R81, R52, R123, 0x1, P2 ;  /* 0x0000007b34517211 */ /* 0x000fe200010f0eff */
[----:B------:R1:W-:Y:S01]  /*3380*/  STL.64 [R1+0x5e8], R64 ;  /* 0x0005e84001007387 */ /* 0x0003e20000100a00 */
[-C--:B------:R-:W-:Y:S01]  /*3390*/  IADD3 R62, P5, R57, R122.reuse, RZ ;  /* 0x0000007a393e7210 */ /* 0x080fe20007fbe0ff */
[----:B------:R-:W3:Y:S01]  /*33a0*/  LDC R235, c[0x0][0x268] ;  /* 0x00009a00ffeb7b82 */ /* 0x000ee20000000800 */
[----:B0-----:R-:W-:-:S02]  /*33b0*/  IADD3 R68, P3, R56, R122, RZ ;  /* 0x0000007a38447210 */ /* 0x001fc40007f7e0ff */
[-C--:B--2---:R-:W-:Y:S02]  /*33c0*/  IADD3 R76, P4, R46, R122.reuse, RZ ;  /* 0x0000007a2e4c7210 */ /* 0x084fe40007f9e0ff */
[-C--:B------:R-:W-:Y:S02]  /*33d0*/  IADD3 R56, P1, R50, R122.reuse, RZ ;  /* 0x0000007a32387210 */ /* 0x080fe40007f3e0ff */
[-C--:B------:R-:W-:Y:S02]  /*33e0*/  LEA.HI.X.SX32 R77, R48, R123.reuse, 0x1, P4 ;  /* 0x0000007b304d7211 */ /* 0x080fe400020f0eff */
[-C--:B------:R-:W-:Y:S02]  /*33f0*/  IADD3 R50, P4, R40, R122.reuse, RZ ;  /* 0x0000007a28327210 */ /* 0x080fe40007f9e0ff */
[----:B-1----:R-:W-:Y:S02]  /*3400*/  IADD3 R64, P2, R51, R122, RZ ;  /* 0x0000007a33407210 */ /* 0x002fe40007f5e0ff */
[-C--:B------:R-:W-:Y:S01]  /*3410*/  LEA.HI.X.SX32 R71, R46, R123.reuse, 0x1, P6 ;  /* 0x0000007b2e477211 */ /* 0x080fe200030f0eff */
[----:B------:R-:W-:Y:S01]  /*3420*/  STL.64 [R1+0x490], R80 ;  /* 0x0004905001007387 */ /* 0x000fe20000100a00 */
[----:B------:R-:W-:-:S02]  /*3430*/  LEA.HI.X.SX32 R51, R42, R123, 0x1, P4 ;  /* 0x0000007b2a337211 */ /* 0x000fc400020f0eff */
[-C--:B------:R-:W-:Y:S01]  /*3440*/  IADD3 R48, P6, R37, R122.reuse, RZ ;  /* 0x0000007a25307210 */ /* 0x080fe20007fde0ff */
[----:B------:R-:W-:Y:S01]  /*3450*/  STL.64 [R1+0x488], R78 ;  /* 0x0004884e01007387 */ /* 0x000fe20000100a00 */
[-C--:B------:R-:W-:Y:S02]  /*3460*/  LEA.HI.X.SX32 R63, R44, R123.reuse, 0x1, P5 ;  /* 0x0000007b2c3f7211 */ /* 0x080fe400028f0eff */
[----:B------:R-:W-:Y:S01]  /*3470*/  IADD3 R54, P5, R36, R122, RZ ;  /* 0x0000007a24367210 */ /* 0x000fe20007fbe0ff */
[----:B------:R-:W-:Y:S01]  /*3480*/  STL.64 [R1+0x5e0], R76 ;  /* 0x0005e04c01007387 */ /* 0x000fe20000100a00 */
[-C--:B------:R-:W-:Y:S01]  /*3490*/  LEA.HI.X.SX32 R49, R40, R123.reuse, 0x1, P6 ;  /* 0x0000007b28317211 */ /* 0x080fe200030f0eff */
[----:B---3--:R-:W-:Y:S02]  /*34a0*/  IMAD R235, R235, 0x68, RZ ;  /* 0x00000068ebeb7824 */ /* 0x008fe400078e02ff */
[----:B------:R-:W-:Y:S01]  /*34b0*/  STL.64 [R1+0x480], R70 ;  /* 0x0004804601007387 */ /* 0x000fe20000100a00 */
[----:B------:R-:W-:-:S03]  /*34c0*/  LEA.HI.X.SX32 R55, R37, R123, 0x1, P5 ;  /* 0x0000007b25377211 */ /* 0x000fc600028f0eff */
[----:B------:R0:W-:Y:S01]  /*34d0*/  STL.64 [R1+0x748], R50 ;  /* 0x0007483201007387 */ /* 0x0001e20000100a00 */
[----:B------:R-:W-:-:S03]  /*34e0*/  LEA.HI.X.SX32 R69, R34, R123, 0x1, P3 ;  /* 0x0000007b22457211 */ /* 0x000fc600018f0eff */
[----:B------:R1:W-:Y:S01]  /*34f0*/  STL.64 [R1+0x478], R62 ;  /* 0x0004783e01007387 */ /* 0x0003e20000100a00 */
[----:B0-----:R-:W-:-:S03]  /*3500*/  IADD3 R50, P4, R34, R122, RZ ;  /* 0x0000007a22327210 */ /* 0x001fc60007f9e0ff */
[----:B------:R0:W-:Y:S01]  /*3510*/  STL.64 [R1+0x718], R48 ;  /* 0x0007183001007387 */ /* 0x0001e20000100a00 */
[-C--:B------:R-:W-:Y:S02]  /*3520*/  LEA.HI.X.SX32 R51, R36, R123.reuse, 0x1, P4 ;  /* 0x0000007b24337211 */ /* 0x080fe400020f0eff */
[-C--:B-1----:R-:W-:Y:S01]  /*3530*/  IADD3 R62, P4, R28, R122.reuse, RZ ;  /* 0x0000007a1c3e7210 */ /* 0x082fe20007f9e0ff */
[----:B------:R1:W-:Y:S01]  /*3540*/  STL.64 [R1+0x6b0], R54 ;  /* 0x0006b03601007387 */ /* 0x0003e20000100a00 */
[-C--:B------:R-:W-:Y:S02]  /*3550*/  LEA.HI.X.SX32 R65, R31, R123.reuse, 0x1, P2 ;  /* 0x0000007b1f417211 */ /* 0x080fe400010f0eff */
[-C--:B------:R-:W-:Y:S02]  /*3560*/  LEA.HI.X.SX32 R63, R30, R123.reuse, 0x1, P4 ;  /* 0x0000007b1e3f7211 */ /* 0x080fe400020f0eff */
[----:B0-----:R-:W-:Y:S01]  /*3570*/  IADD3 R48, P6, R39, R122, RZ ;  /* 0x0000007a27307210 */ /* 0x001fe20007fde0ff */
[----:B------:R0:W-:Y:S01]  /*3580*/  STL.64 [R1+0x5d8], R50 ;  /* 0x0005d83201007387 */ /* 0x0001e20000100a00 */
[----:B------:R-:W-:-:S02]  /*3590*/  LEA.HI.X.SX32 R57, R28, R123, 0x1, P1 ;  /* 0x0000007b1c397211 */ /* 0x000fc400008f0eff */
[-C--:B-1----:R-:W-:Y:S02]  /*35a0*/  IADD3 R54, P5, R38, R122.reuse, RZ ;  /* 0x0000007a26367210 */ /* 0x082fe40007fbe0ff */
[-C--:B------:R-:W-:Y:S02]  /*35b0*/  IADD3 R38, P2, R32, R122.reuse, RZ ;  /* 0x0000007a20267210 */ /* 0x080fe40007f5e0ff */
[-C--:B------:R-:W-:Y:S01]  /*35c0*/  IADD3 R32, P4, R22, R122.reuse, RZ ;  /* 0x0000007a16207210 */ /* 0x080fe20007f9e0ff */
[----:B------:R-:W-:Y:S01]  /*35d0*/  STL.64 [R1+0x470], R68 ;  /* 0x0004704401007387 */ /* 0x000fe20000100a00 */
[-C--:B------:R-:W-:Y:S02]  /*35e0*/  IADD3 R30, P1, R19, R122.reuse, RZ ;  /* 0x0000007a131e7210 */ /* 0x080fe40007f3e0ff */
[----:B------:R-:W-:Y:S01]  /*35f0*/  LEA.HI.X.SX32 R49, R26, R123, 0x1, P6 ;  /* 0x0000007b1a317211 */ /* 0x000fe200030f0eff */
[----:B------:R-:W-:Y:S01]  /*3600*/  STL.64 [R1+0x468], R64 ;  /* 0x0004684001007387 */ /* 0x000fe20000100a00 */
[----:B0-----:R-:W-:-:S02]  /*3610*/  IADD3 R50, P3, R33, R122, RZ ;  /* 0x0000007a21327210 */ /* 0x001fc40007f7e0ff */
[-C--:B------:R-:W-:Y:S01]  /*3620*/  LEA.HI.X.SX32 R33, R23, R123.reuse, 0x1, P4 ;  /* 0x0000007b17217211 */ /* 0x080fe200020f0eff */
[----:B------:R-:W-:Y:S01]  /*3630*/  STL.64 [R1+0x5d0], R62 ;  /* 0x0005d03e01007387 */ /* 0x000fe20000100a00 */
[----:B------:R-:W-:-:S03]  /*3640*/  LEA.HI.X.SX32 R31, R22, R123, 0x1, P1 ;  /* 0x0000007b161f7211 */ /* 0x000fc600008f0eff */
[----:B------:R-:W-:Y:S04]  /*3650*/  STL.64 [R1+0x460], R56 ;  /* 0x0004603801007387 */ /* 0x000fe80000100a00 */
[----:B------:R0:W-:Y:S01]  /*3660*/  STL.64 [R1+0x458], R48 ;  /* 0x0004583001007387 */ /* 0x0001e20000100a00 */
[----:B------:R-:W-:Y:S02]  /*3670*/  IADD3 R36, P6, R25, R122, RZ ;  /* 0x0000007a19247210 */ /* 0x000fe40007fde0ff */
[-C--:B------:R-:W-:Y:S01]  /*3680*/  LEA.HI.X.SX32 R51, R17, R123.reuse, 0x1, P3 ;  /* 0x0000007b11337211 */ /* 0x080fe200018f0eff */
[----:B------:R-:W-:Y:S01]  /*3690*/  STL.64 [R1+0x6a8], R32 ;  /* 0x0006a82001007387 */ /* 0x000fe20000100a00 */
[----:B------:R-:W-:-:S03]  /*36a0*/  LEA.HI.X.SX32 R55, R19, R123, 0x1, P5 ;  /* 0x0000007b13377211 */ /* 0x000fc600028f0eff */
[----:B------:R1:W-:Y:S01]  /*36b0*/  STL.64 [R1+0x5c8], R30 ;  /* 0x0005c81e01007387 */ /* 0x0003e20000100a00 */
[CC--:B0-----:R-:W-:Y:S02]  /*36c0*/  IADD3 R48, P1, R11.reuse, R122.reuse, RZ ;  /* 0x0000007a0b307210 */ /* 0x0c1fe40007f3e0ff */
[-C--:B------:R-:W-:Y:S02]  /*36d0*/  LEA.HI.X.SX32 R39, R11, R123.reuse, 0x1, P2 ;  /* 0x0000007b0b277211 */ /* 0x080fe400010f0eff */
[----:B------:R-:W-:Y:S02]  /*36e0*/  LEA.HI.X.SX32 R49, R16, R123, 0x1, P1 ;  /* 0x0000007b10317211 */ /* 0x000fe400008f0eff */
[-C--:B-1----:R-:W-:Y:S02]  /*36f0*/  IADD3 R30, P3, R18, R122.reuse, RZ ;  /* 0x0000007a121e7210 */ /* 0x082fe40007f7e0ff */
[-C--:B------:R-:W-:Y:S02]  /*3700*/  IADD3 R18, P1, R0, R122.reuse, RZ ;  /* 0x0000007a00127210 */ /* 0x080fe40007f3e0ff */
[----:B------:R-:W-:-:S02]  /*3710*/  IADD3 R16, P2, R2, R122, RZ ;  /* 0x0000007a02107210 */ /* 0x000fc40007f5e0ff */
[-C--:B------:R-:W-:Y:S02]  /*3720*/  LEA.HI.X.SX32 R37, R21, R123.reuse, 0x1, P6 ;  /* 0x0000007b15257211 */ /* 0x080fe400030f0eff */
[----:B------:R-:W-:Y:S01]  /*3730*/  IADD3 R22, P6, R3, R122, RZ ;  /* 0x0000007a03167210 */ /* 0x000fe20007fde0ff */
[----:B------:R-:W-:Y:S01]  /*3740*/  STL.64 [R1+0x450], R54 ;  /* 0x0004503601007387 */ /* 0x000fe20000100a00 */
[-C--:B------:R-:W-:Y:S02]  /*3750*/  LEA.HI.X.SX32 R19, R29, R123.reuse, 0x1, P1 ;  /* 0x0000007b1d137211 */ /* 0x080fe400008f0eff */
[-C--:B------:R-:W-:Y:S01]  /*3760*/  LEA.HI.X.SX32 R17, R0, R123.reuse, 0x1, P2 ;  /* 0x0000007b00117211 */ /* 0x080fe200010f0eff */
[----:B------:R-:W-:Y:S01]  /*3770*/  STL.64 [R1+0x448], R50 ;  /* 0x0004483201007387 */ /* 0x000fe20000100a00 */
[----:B------:R-:W-:-:S03]  /*3780*/  LEA.HI.X.SX32 R23, R2, R123, 0x1, P6 ;  /* 0x0000007b02177211 */ /* 0x000fc600030f0eff */
[----:B------:R-:W-:Y:S04]  /*3790*/  STL.64 [R1+0x5c0], R48 ;  /* 0x0005c03001007387 */ /* 0x000fe80000100a00 */
[----:B------:R-:W-:Y:S01]  /*37a0*/  STL.64 [R1+0x440], R38 ;  /* 0x0004402601007387 */ /* 0x000fe20000100a00 */
[----:B------:R-:W-:-:S03]  /*37b0*/  IADD3 R24, P4, R24, R122, RZ ;  /* 0x0000007a18187210 */ /* 0x000fc60007f9e0ff */
[----:B------:R-:W-:Y:S04]  /*37c0*/  STL.64 [R1+0x710], R18 ;  /* 0x0007101201007387 */ /* 0x000fe80000100a00 */
[----:B------:R-:W-:Y:S04]  /*37d0*/  STL.64 [R1+0x438], R36 ;  /* 0x0004382401007387 */ /* 0x000fe80000100a00 */
[----:B------:R-:W-:Y:S04]  /*37e0*/  STL.64 [R1+0x6a0], R16 ;  /* 0x0006a01001007387 */ /* 0x000fe80000100a00 */
[----:B------:R0:W-:Y:S01]  /*37f0*/  STL.64 [R1+0x5b8], R22 ;  /* 0x0005b81601007387 */ /* 0x0001e20000100a00 */
[----:B------:R-:W-:-:S02]  /*3800*/  LEA.HI.X.SX32 R25, R3, R123, 0x1, P4 ;  /* 0x0000007b03197211 */ /* 0x000fc400020f0eff */
[-C--:B------:R-:W-:Y:S02]  /*3810*/  IADD3 R32, P5, R20, R122.reuse, RZ ;  /* 0x0000007a14207210 */ /* 0x080fe40007fbe0ff */
[----:B0-----:R-:W-:-:S04]  /*3820*/  IADD3 R22, P6, R4, R122, RZ ;  /* 0x0000007a04167210 */ /* 0x001fc80007fde0ff */
[----:B------:R-:W-:Y:S01]  /*3830*/  LEA.HI.X.SX32 R23, R47, R123, 0x1, P6 ;  /* 0x0000007b2f177211 */ /* 0x000fe200030f0eff */
[----:B------:R-:W-:Y:S01]  /*3840*/  STL.64 [R1+0x430], R24 ;  /* 0x0004301801007387 */ /* 0x000fe20000100a00 */
[----:B------:R-:W-:-:S03]  /*3850*/  IADD3 R18, P1, R27, R122, RZ ;  /* 0x0000007a1b127210 */ /* 0x000fc60007f3e0ff */
[----:B------:R0:W-:Y:S01]  /*3860*/  STL.64 [R1+0x5b0], R22 ;  /* 0x0005b01601007387 */ /* 0x0001e20000100a00 */
[-C--:B------:R-:W-:Y:S02]  /*3870*/  LEA.HI.X.SX32 R33, R45, R123.reuse, 0x1, P5 ;  /* 0x0000007b2d217211 */ /* 0x080fe400028f0eff */
[-C--:B------:R-:W-:Y:S02]  /*3880*/  LEA.HI.X.SX32 R19, R59, R123.reuse, 0x1, P1 ;  /* 0x0000007b3b137211 */ /* 0x080fe400008f0eff */
[----:B------:R-:W-:Y:S01]  /*3890*/  LEA.HI.X.SX32 R31, R4, R123, 0x1, P3 ;  /* 0x0000007b041f7211 */ /* 0x000fe200018f0eff */
[----:B------:R-:W-:Y:S01]  /*38a0*/  STL.64 [R1+0x428], R32 ;  /* 0x0004282001007387 */ /* 0x000fe20000100a00 */
[----:B0-----:R-:W-:-:S03]  /*38b0*/  IADD3 R22, P6, R5, R122, RZ ;  /* 0x0000007a05167210 */ /* 0x001fc60007fde0ff */
[----:B------:R-:W-:Y:S01]  /*38c0*/  STL.64 [R1+0x418], R18 ;  /* 0x0004181201007387 */ /* 0x000fe20000100a00 */
[----:B------:R-:W-:-:S03]  /*38d0*/  LEA.HI.X.SX32 R23, R61, R123, 0x1, P6 ;  /* 0x0000007b3d177211 */ /* 0x000fc600030f0eff */
[----:B------:R-:W-:Y:S01]  /*38e0*/  STL.64 [R1+0x420], R30 ;  /* 0x0004201e01007387 */ /* 0x000fe20000100a00 */
[CC--:B------:R-:W-:Y:S02]  /*38f0*/  IADD3 R2, P3, R10.reuse, R122.reuse, RZ ;  /* 0x0000007a0a027210 */ /* 0x0c0fe40007f7e0ff */
[-C--:B------:R-:W-:Y:S01]  /*3900*/  IADD3 R16, P2, R35, R122.reuse, RZ ;  /* 0x0000007a23107210 */ /* 0x080fe20007f5e0ff */
[----:B------:R0:W-:Y:S01]  /*3910*/  STL.64 [R1+0x698], R22 ;  /* 0x0006981601007387 */ /* 0x0001e20000100a00 */
[-C--:B------:R-:W-:Y:S02]  /*3920*/  IADD3 R24, P4, R41, R122.reuse, RZ ;  /* 0x0000007a29187210 */ /* 0x080fe40007f9e0ff */
[----:B------:R-:W-:Y:S02]  /*3930*/  IADD3 R20, P5, R43, R122, RZ ;  /* 0x0000007a2b147210 */ /* 0x000fe40007fbe0ff */
[-C--:B------:R-:W-:Y:S02]  /*3940*/  LEA.HI.X.SX32 R3, R5, R123.reuse, 0x1, P3 ;  /* 0x0000007b05037211 */ /* 0x080fe400018f0eff */
[----:B------:R-:W-:-:S02]  /*3950*/  LEA.HI.X.SX32 R17, R10, R123, 0x1, P2 ;  /* 0x0000007b0a117211 */ /* 0x000fc400010f0eff */
[-C--:B------:R-:W-:Y:S02]  /*3960*/  LEA.HI.X.SX32 R25, R67, R123.reuse, 0x1, P4 ;  /* 0x0000007b43197211 */ /* 0x080fe400020f0eff */
[CC--:B0-----:R-:W-:Y:S01]  /*3970*/  IADD3 R22, P6, R15.reuse, R122.reuse, RZ ;  /* 0x0000007a0f167210 */ /* 0x0c1fe20007fde0ff */
[----:B------:R0:W-:Y:S01]  /*3980*/  STL.64 [R1+0x5a8], R2 ;  /* 0x0005a80201007387 */ /* 0x0001e20000100a00 */
[-C--:B------:R-:W-:Y:S02]  /*3990*/  LEA.HI.X.SX32 R21, R15, R123.reuse, 0x1, P5 ;  /* 0x0000007b0f157211 */ /* 0x080fe400028f0eff */
[----:B------:R-:W-:Y:S01]  /*39a0*/  LEA.HI.X.SX32 R23, R73, R123, 0x1, P6 ;  /* 0x0000007b49177211 */ /* 0x000fe200030f0eff */
[----:B------:R-:W-:Y:S04]  /*39b0*/  STL.64 [R1+0x410], R16 ;  /* 0x0004101001007387 */ /* 0x000fe80000100a00 */
[----:B------:R-:W-:Y:S01]  /*39c0*/  STL.64 [R1+0x408], R24 ;  /* 0x0004081801007387 */ /* 0x000fe20000100a00 */
[----:B------:R-:W-:-:S03]  /*39d0*/  IADD3 R18, P1, R53, R122, RZ ;  /* 0x0000007a35127210 */ /* 0x000fc60007f3e0ff */
[----:B------:R-:W-:Y:S04]  /*39e0*/  STL.64 [R1+0x5a0], R22 ;  /* 0x0005a01601007387 */ /* 0x000fe80000100a00 */
[----:B------:R1:W-:Y:S01]  /*39f0*/  STL.64 [R1+0x400], R20 ;  /* 0x0004001401007387 */ /* 0x0003e20000100a00 */
[-C--:B0-----:R-:W-:Y:S02]  /*3a00*/  IADD3 R2, P3, R82, R124.reuse, RZ ;  /* 0x0000007c52027210 */ /* 0x081fe40007f7e0ff */
[----:B------:R-:W-:Y:S02]  /*3a10*/  LEA.HI.X.SX32 R19, R75, R123, 0x1, P1 ;  /* 0x0000007b4b137211 */ /* 0x000fe400008f0eff */
[----:B------:R-:W-:Y:S02]  /*3a20*/  LEA.HI.X.SX32 R3, R237, R125, 0x1, P3 ;  /* 0x0000007ded037211 */ /* 0x000fe400018f0eff */
[----:B------:R-:W0:Y:S01]  /*3a30*/  LDC R237, c[0x0][0x268] ;  /* 0x00009a00ffed7b82 */ /* 0x000e220000000800 */
[----:B-1----:R-:W-:-:S07]  /*3a40*/  LEA R20, P5, R228, R124, 0x2 ;  /* 0x0000007ce4147211 */ /* 0x002fce00078a10ff */
[----:B------:R-:W1:Y:S01]  /*3a50*/  LDC R228, c[0x0][0x268] ;  /* 0x00009a00ffe47b82 */ /* 0x000e620000000800 */
[----:B------:R2:W-:Y:S02]  /*3a60*/  STL.64 [R1+0x3f8], R18 ;  /* 0x0003f81201007387 */ /* 0x0005e40000100a00 */
[----:B--2---:R-:W-:-:S05]  /*3a70*/  LEA R18, P1, R229, R124, 0x3 ;  /* 0x0000007ce5127211 */ /* 0x004fca00078218ff */
[----:B------:R-:W2:Y:S01]  /*3a80*/  LDC R229, c[0x0][0x268] ;  /* 0x00009a00ffe57b82 */ /* 0x000ea20000000800 */
[----:B------:R1:W-:Y:S01]  /*3a90*/  STL.64 [R1+0x3f0], R2 ;  /* 0x0003f00201007387 */ /* 0x0003e20000100a00 */
[-C--:B------:R-:W-:Y:S02]  /*3aa0*/  LEA.HI.X.SX32 R21, R82, R125.reuse, 0x1, P5 ;  /* 0x0000007d52157211 */ /* 0x080fe400028f0eff */
[----:B0-----:R-:W-:Y:S02]  /*3ab0*/  SHF.L.U32 R237, R237, 0x2, RZ ;  /* 0x00000002eded7819 */ /* 0x001fe400000006ff */
[----:B-1----:R-:W-:Y:S02]  /*3ac0*/  LEA R2, P3, R228, R124, 0x4 ;  /* 0x0000007ce4027211 */ /* 0x002fe400078620ff */
[----:B------:R-:W0:Y:S01]  /*3ad0*/  LDC R228, c[0x0][0x268] ;  /* 0x00009a00ffe47b82 */ /* 0x000e220000000800 */
[----:B------:R2:W-:Y:S01]  /*3ae0*/  STL.64 [R1+0x3e8], R20 ;  /* 0x0003e81401007387 */ /* 0x0005e20000100a00 */
[----:B------:R-:W-:-:S06]  /*3af0*/  LEA.HI.X.SX32 R19, R237, R125, 0x1, P1 ;  /* 0x0000007ded137211 */ /* 0x000fcc00008f0eff */
[----:B------:R-:W1:Y:S01]  /*3b00*/  LDC R237, c[0x0][0x268] ;  /* 0x00009a00ffed7b82 */ /* 0x000e620000000800 */
[----:B--2---:R-:W-:-:S07]  /*3b10*/  LEA R20, P5, R229, R124, 0x5 ;  /* 0x0000007ce5147211 */ /* 0x004fce00078a28ff */
[----:B------:R-:W2:Y:S01]  /*3b20*/  LDC R229, c[0x0][0x268] ;  /* 0x00009a00ffe57b82 */ /* 0x000ea20000000800 */
[----:B0-----:R-:W-:-:S04]  /*3b30*/  SHF.L.U32 R228, R228, 0x3, RZ ;  /* 0x00000003e4e47819 */ /* 0x001fc800000006ff */
[----:B------:R-:W-:-:S03]  /*3b40*/  LEA.HI.X.SX32 R3, R228, R125, 0x1, P3 ;  /* 0x0000007de4037211 */ /* 0x000fc600018f0eff */
[----:B------:R-:W0:Y:S01]  /*3b50*/  LDC R228, c[0x0][0x268] ;  /* 0x00009a00ffe47b82 */ /* 0x000e220000000800 */
[----:B------:R-:W-:Y:S01]  /*3b60*/  STL.64 [R1+0x3d8], R18 ;  /* 0x0003d81201007387 */ /* 0x000fe20000100a00 */
[----:B-1----:R-:W-:-:S03]  /*3b70*/  IMAD.SHL.U32 R237, R237, 0x10, RZ ;  /* 0x00000010eded7824 */ /* 0x002fc600078e00ff */
[----:B------:R2:W-:Y:S02]  /*3b80*/  STL.64 [R1+0x3b8], R2 ;  /* 0x0003b80201007387 */ /* 0x0005e40000100a00 */
[----:B------:R-:W-:Y:S02]  /*3b90*/  LEA.HI.X.SX32 R21, R237, R125, 0x1, P5 ;  /* 0x0000007ded157211 */ /* 0x000fe400028f0eff */
[----:B------:R-:W1:Y:S01]  /*3ba0*/  LDC R237, c[0x0][0x268] ;  /* 0x00009a00ffed7b82 */ /* 0x000e620000000800 */
[----:B--2---:R-:W-:-:S07]  /*3bb0*/  LEA R2, P3, R229, R124, 0x7 ;  /* 0x0000007ce5027211 */ /* 0x004fce00078638ff */
[----:B------:R-:W2:Y:S01]  /*3bc0*/  LDC R229, c[0x0][0x268] ;  /* 0x00009a00ffe57b82 */ /* 0x000ea20000000800 */
[----:B------:R3:W-:Y:S01]  /*3bd0*/  STL.64 [R1+0x378], R20 ;  /* 0x0003781401007387 */ /* 0x0007e20000100a00 */
[----:B0-----:R-:W-:Y:S01]  /*3be0*/  IMAD R228, R228, 0x82, RZ ;  /* 0x00000082e4e47824 */ /* 0x001fe200078e02ff */
[----:B------:R-:W-:-:S05]  /*3bf0*/  LEA R18, P1, R226, R124, 0x6 ;  /* 0x0000007ce2127211 */ /* 0x000fca00078230ff */
[----:B------:R-:W0:Y:S01]  /*3c00*/  LDC R226, c[0x0][0x268] ;  /* 0x00009a00ffe27b82 */ /* 0x000e220000000800 */
[----:B---3--:R-:W-:-:S07]  /*3c10*/  IADD3 R20, P5, R228, R124, RZ ;  /* 0x0000007ce4147210 */ /* 0x008fce0007fbe0ff */
[----:B------:R-:W3:Y:S01]  /*3c20*/  LDC R228, c[0x0][0x268] ;  /* 0x00009a00ffe47b82 */ /* 0x000ee20000000800 */
[----:B-1----:R-:W-:Y:S02]  /*3c30*/  SHF.L.U32 R237, R237, 0x6, RZ ;  /* 0x00000006eded7819 */ /* 0x002fe400000006ff */
[----:B--2---:R-:W-:-:S04]  /*3c40*/  SHF.L.U32 R229, R229, 0x5, RZ ;  /* 0x00000005e5e57819 */ /* 0x004fc800000006ff */
[-C--:B------:R-:W-:Y:S02]  /*3c50*/  LEA.HI.X.SX32 R19, R229, R125.reuse, 0x1, P1 ;  /* 0x0000007de5137211 */ /* 0x080fe400008f0eff */
[----:B------:R-:W1:Y:S01]  /*3c60*/  LDC R229, c[0x0][0x268] ;  /* 0x00009a00ffe57b82 */ /* 0x000e620000000800 */
[----:B------:R-:W-:-:S07]  /*3c70*/  LEA.HI.X.SX32 R3, R237, R125, 0x1, P3 ;  /* 0x0000007ded037211 */ /* 0x000fce00018f0eff */
[----:B------:R-:W2:Y:S01]  /*3c80*/  LDC R237, c[0x0][0x268] ;  /* 0x00009a00ffed7b82 */ /* 0x000ea20000000800 */
[----:B---3--:R-:W-:Y:S02]  /*3c90*/  IMAD R228, R228, 0x41, RZ ;  /* 0x00000041e4e47824 */ /* 0x008fe400078e02ff */
[----:B0-----:R-:W-:-:S03]  /*3ca0*/  IMAD R226, R226, 0x84, RZ ;  /* 0x00000084e2e27824 */ /* 0x001fc600078e02ff */
[----:B------:R-:W-:Y:S01]  /*3cb0*/  LEA.HI.X.SX32 R21, R228, R125, 0x1, P5 ;  /* 0x0000007de4157211 */ /* 0x000fe200028f0eff */
[----:B------:R0:W-:Y:S01]  /*3cc0*/  STL.64 [R1+0x2f8], R18 ;  /* 0x0002f81201007387 */ /* 0x0001e20000100a00 */
[----:B------:R-:W3:Y:S03]  /*3cd0*/  LDC R228, c[0x0][0x268] ;  /* 0x00009a00ffe47b82 */ /* 0x000ee60000000800 */
[----:B------:R4:W-:Y:S01]  /*3ce0*/  STL.64 [R1+0x1f8], R2 ;  /* 0x0001f80201007387 */ /* 0x0009e20000100a00 */
[----:B-1----:R-:W-:-:S03]  /*3cf0*/  IMAD R229, R229, 0x86, RZ ;  /* 0x00000086e5e57824 */ /* 0x002fc600078e02ff */
[----:B------:R1:W-:Y:S01]  /*3d00*/  STL.64 [R1+0x1f0], R20 ;  /* 0x0001f01401007387 */ /* 0x0003e20000100a00 */
[-C--:B0-----:R-:W-:Y:S02]  /*3d10*/  IADD3 R18, P1, R88, R124.reuse, RZ ;  /* 0x0000007c58127210 */ /* 0x081fe40007f3e0ff */
[-C--:B----4-:R-:W-:Y:S01]  /*3d20*/  IADD3 R2, P3, R226, R124.reuse, RZ ;  /* 0x0000007ce2027210 */ /* 0x090fe20007f7e0ff */
[----:B--2---:R-:W-:Y:S01]  /*3d30*/  IMAD R237, R237, 0x21, RZ ;  /* 0x00000021eded7824 */ /* 0x004fe200078e02ff */
[----:B------:R-:W0:Y:S01]  /*3d40*/  LDC R226, c[0x0][0x268] ;  /* 0x00009a00ffe27b82 */ /* 0x000e220000000800 */
[----:B-1----:R-:W-:-:S07]  /*3d50*/  IADD3 R20, P5, R229, R124, RZ ;  /* 0x0000007ce5147210 */ /* 0x002fce0007fbe0ff */
[----:B------:R-:W1:Y:S01]  /*3d60*/  LDC R229, c[0x0][0x268] ;  /* 0x00009a00ffe57b82 */ /* 0x000e620000000800 */
[----:B------:R-:W-:-:S07]  /*3d70*/  LEA.HI.X.SX32 R19, R237, R125, 0x1, P1 ;  /* 0x0000007ded137211 */ /* 0x000fce00008f0eff */
[----:B------:R-:W2:Y:S01]  /*3d80*/  LDC R237, c[0x0][0x268] ;  /* 0x00009a00ffed7b82 */ /* 0x000ea20000000800 */
[----:B------:R4:W-:Y:S01]  /*3d90*/  STL.64 [R1+0x2f0], R18 ;  /* 0x0002f01201007387 */ /* 0x0009e20000100a00 */
[----:B------:R-:W-:Y:S01]  /*3da0*/  LEA.HI.X.SX32 R3, R88, R125, 0x1, P3 ;  /* 0x0000007d58037211 */ /* 0x000fe200018f0eff */
[----:B0-----:R-:W-:Y:S01]  /*3db0*/  IMAD R226, R226, 0x43, RZ ;  /* 0x00000043e2e27824 */ /* 0x001fe200078e02ff */
[----:B----4-:R-:W-:Y:S01]  /*3dc0*/  IADD3 R18, P1, R90, R124, RZ ;  /* 0x0000007c5a127210 */ /* 0x010fe20007f3e0ff */
[----:B-1----:R-:W-:-:S03]  /*3dd0*/  IMAD R229, R229, 0x11, RZ ;  /* 0x00000011e5e57824 */ /* 0x002fc600078e02ff */
[-C--:B------:R-:W-:Y:S01]  /*3de0*/  LEA.HI.X.SX32 R21, R226, R125.reuse, 0x1, P5 ;  /* 0x0000007de2157211 */ /* 0x080fe200028f0eff */
[----:B------:R-:W-:Y:S01]  /*3df0*/  STL.64 [R1+0x1e8], R2 ;  /* 0x0001e80201007387 */ /* 0x000fe20000100a00 */
[----:B---3--:R-:W-:Y:S01]  /*3e00*/  IMAD R228, R228, 0x88, RZ ;  /* 0x00000088e4e47824 */ /* 0x008fe200078e02ff */
[----:B------:R-:W0:Y:S01]  /*3e10*/  LDC R226, c[0x0][0x268] ;  /* 0x00009a00ffe27b82 */ /* 0x000e220000000800 */
[----:B------:R-:W-:Y:S01]  /*3e20*/  LEA.HI.X.SX32 R19, R229, R125, 0x1, P1 ;  /* 0x0000007de5137211 */ /* 0x000fe200008f0eff */
[----:B--2---:R-:W-:Y:S01]  /*3e30*/  IMAD R237, R237, 0x8a, RZ ;  /* 0x0000008aeded7824 */ /* 0x004fe200078e02ff */
[----:B------:R-:W-:Y:S05]  /*3e40*/  STL.64 [R1+0x1e0], R20 ;  /* 0x0001e01401007387 */ /* 0x000fea0000100a00 */
[----:B------:R-:W1:Y:S01]  /*3e50*/  LDC R229, c[0x0][0x268] ;  /* 0x00009a00ffe57b82 */ /* 0x000e620000000800 */
[----:B------:R2:W-:Y:S02]  /*3e60*/  STL.64 [R1+0x370], R18 ;  /* 0x0003701201007387 */ /* 0x0005e40000100a00 */
[----:B--2---:R-:W-:-:S05]  /*3e70*/  IADD3 R18, P1, R237, R124, RZ ;  /* 0x0000007ced127210 */ /* 0x004fca0007f3e0ff */
[----:B------:R-:W2:Y:S01]  /*3e80*/  LDC R237, c[0x0][0x268] ;  /* 0x00009a00ffed7b82 */ /* 0x000ea20000000800 */
[-C--:B------:R-:W-:Y:S02]  /*3e90*/  IADD3 R2, P3, R96, R124.reuse, RZ ;  /* 0x0000007c60027210 */ /* 0x080fe40007f7e0ff */
[----:B------:R-:W-:Y:S02]  /*3ea0*/  IADD3 R20, P5, R228, R124, RZ ;  /* 0x0000007ce4147210 */ /* 0x000fe40007fbe0ff */
[----:B------:R-:W-:-:S03]  /*3eb0*/  LEA.HI.X.SX32 R3, R90, R125, 0x1, P3 ;  /* 0x0000007d5a037211 */ /* 0x000fc600018f0eff */
[----:B------:R-:W3:Y:S02]  /*3ec0*/  LDC R228, c[0x0][0x268] ;  /* 0x00009a00ffe47b82 */ /* 0x000ee40000000800 */
[----:B------:R4:W-:Y:S02]  /*3ed0*/  STL.64 [R1+0x2e8], R2 ;  /* 0x0002e80201007387 */ /* 0x0009e40000100a00 */
[----:B----4-:R-:W-:Y:S01]  /*3ee0*/  IADD3 R2, P3, R102, R124, RZ ;  /* 0x0000007c66027210 */ /* 0x010fe20007f7e0ff */
[----:B--2---:R-:W-:-:S05]  /*3ef0*/  IMAD R237, R237, 0x23, RZ ;  /* 0x00000023eded7824 */ /* 0x004fca00078e02ff */
[-C--:B------:R-:W-:Y:S02]  /*3f00*/  LEA.HI.X.SX32 R3, R237, R125.reuse, 0x1, P3 ;  /* 0x0000007ded037211 */ /* 0x080fe400018f0eff */
[----:B------:R-:W2:Y:S01]  /*3f10*/  LDC R237, c[0x0][0x268] ;  /* 0x00009a00ffed7b82 */ /* 0x000ea20000000800 */
[----:B---3--:R-:W-:Y:S01]  /*3f20*/  IMAD R228, R228, 0x45, RZ ;  /* 0x00000045e4e47824 */ /* 0x008fe200078e02ff */
[----:B------:R-:W-:Y:S01]  /*3f30*/  LEA.HI.X.SX32 R21, R96, R125, 0x1, P5 ;  /* 0x0000007d60157211 */ /* 0x000fe200028f0eff */
[----:B-1----:R-:W-:-:S03]  /*3f40*/  IMAD R229, R229, 0x8e, RZ ;  /* 0x0000008ee5e57824 */ /* 0x002fc600078e02ff */
[----:B------:R-:W-:Y:S02]  /*3f50*/  LEA.HI.X.SX32 R19, R228, R125, 0x1, P1 ;  /* 0x0000007de4137211 */ /* 0x000fe400008f0eff */
[----:B------:R-:W1:Y:S01]  /*3f60*/  LDC R228, c[0x0][0x268] ;  /* 0x00009a00ffe47b82 */ /* 0x000e620000000800 */
[----:B------:R-:W-:Y:S04]  /*3f70*/  STL.64 [R1+0x1d8], R20 ;  /* 0x0001d81401007387 */ /* 0x000fe80000100a00 */
[----:B------:R3:W-:Y:S01]  /*3f80*/  STL.64 [R1+0x1d0], R18 ;  /* 0x0001d01201007387 */ /* 0x0007e20000100a00 */
[----:B0-----:R-:W-:Y:S02]  /*3f90*/  IMAD R226, R226, 0x8c, RZ ;  /* 0x0000008ce2e27824 */ /* 0x001fe400078e02ff */
[----:B--2---:R-:W-:Y:S01]  /*3fa0*/  IMAD R237, R237, 0x47, RZ ;  /* 0x00000047eded7824 */ /* 0x004fe200078e02ff */
[----:B---3--:R-:W-:-:S02]  /*3fb0*/  IADD3 R18, P1, R229, R124, RZ ;  /* 0x0000007ce5127210 */ /* 0x008fc40007f3e0ff */
[----:B------:R-:W0:Y:S02]  /*3fc0*/  LDC R229, c[0x0][0x268] ;  /* 0x00009a00ffe57b82 */ /* 0x000e240000000800 */
[----:B------:R-:W-:-:S06]  /*3fd0*/  LEA.HI.X.SX32 R19, R237, R125, 0x1, P1 ;  /* 0x0000007ded137211 */ /* 0x000fcc00008f0eff */
[----:B------:R-:W2:Y:S01]  /*3fe0*/  LDC R237, c[0x0][0x268] ;  /* 0x00009a00ffed7b82 */ /* 0x000ea20000000800 */
[----:B------:R-:W-:Y:S01]  /*3ff0*/  IADD3 R20, P5, R226, R124, RZ ;  /* 0x0000007ce2147210 */ /* 0x000fe20007fbe0ff */
[----:B------:R3:W-:Y:S01]  /*4000*/  STL.64 [R1+0x2e0], R2 ;  /* 0x0002e00201007387 */ /* 0x0007e20000100a00 */
[----:B-1----:R-:W-:Y:S02]  /*4010*/  IMAD R228, R228, 0x9, RZ ;  /* 0x00000009e4e47824 */ /* 0x002fe400078e02ff */
[----:B------:R-:W-:-:S03]  /*4020*/  LEA.HI.X.SX32 R21, R102, R125, 0x1, P5 ;  /* 0x0000007d66157211 */ /* 0x000fc600028f0eff */
[----:B------:R-:W1:Y:S01]  /*4030*/  LDC R226, c[0x0][0x268] ;  /* 0x00009a00ffe27b82 */ /* 0x000e620000000800 */
[----:B---3--:R-:W-:Y:S01]  /*4040*/  IADD3 R2, P3, R104, R124, RZ ;  /* 0x0000007c68027210 */ /* 0x008fe20007f7e0ff */
[----:B------:R3:W-:Y:S01]  /*4050*/  STL.64 [R1+0x1c8], R20 ;  /* 0x0001c81401007387 */ /* 0x0007e20000100a00 */
[----:B0-----:R-:W-:Y:S02]  /*4060*/  IMAD R229, R229, 0x90, RZ ;  /* 0x00000090e5e57824 */ /* 0x001fe400078e02ff */
[----:B------:R-:W-:-:S03]  /*4070*/  LEA.HI.X.SX32 R3, R228, R125, 0x1, P3 ;  /* 0x0000007de4037211 */ /* 0x000fc600018f0eff */
[----:B------:R-:W0:Y:S01]  /*4080*/  LDC R228, c[0x0][0x268] ;  /* 0x00009a00ffe47b82 */ /* 0x000e220000000800 */
[----:B------:R4:W-:Y:S01]  /*4090*/  STL.64 [R1+0x1c0], R18 ;  /* 0x0001c01201007387 */ /* 0x0009e20000100a00 */
[----:B---3--:R-:W-:-:S03]  /*40a0*/  IADD3 R20, P5, R106, R124, RZ ;  /* 0x0000007c6a147210 */ /* 0x008fc60007fbe0ff */
[----:B------:R3:W-:Y:S01]  /*40b0*/  STL.64 [R1+0x3b0], R2 ;  /* 0x0003b00201007387 */ /* 0x0007e20000100a00 */
[----:B--2---:R-:W-:Y:S01]  /*40c0*/  IMAD R237, R237, 0x92, RZ ;  /* 0x00000092eded7824 */ /* 0x004fe200078e02ff */
[-C--:B------:R-:W-:Y:S02]  /*40d0*/  LEA.HI.X.SX32 R21, R104, R125.reuse, 0x1, P5 ;  /* 0x0000007d68157211 */ /* 0x080fe400028f0eff */
[-C--:B----4-:R-:W-:Y:S02]  /*40e0*/  IADD3 R18, P1, R108, R124.reuse, RZ ;  /* 0x0000007c6c127210 */ /* 0x090fe40007f3e0ff */
[----:B---3--:R-:W-:Y:S02]  /*40f0*/  IADD3 R2, P3, R229, R124, RZ ;  /* 0x0000007ce5027210 */ /* 0x008fe40007f7e0ff */
[----:B------:R-:W2:Y:S01]  /*4100*/  LDC R229, c[0x0][0x268] ;  /* 0x00009a00ffe57b82 */ /* 0x000ea20000000800 */
[----:B------:R3:W-:Y:S01]  /*4110*/  STL.64 [R1+0x368], R20 ;  /* 0x0003681401007387 */ /* 0x0007e20000100a00 */
[-C--:B------:R-:W-:Y:S01]  /*4120*/  LEA.HI.X.SX32 R19, R106, R125.reuse, 0x1, P1 ;  /* 0x0000007d6a137211 */ /* 0x080fe200008f0eff */
[----:B-1----:R-:W-:Y:S01]  /*4130*/  IMAD R226, R226, 0x94, RZ ;  /* 0x00000094e2e27824 */ /* 0x002fe200078e02ff */
[----:B------:R-:W-:-:S02]  /*4140*/  LEA.HI.X.SX32 R3, R108, R125, 0x1, P3 ;  /* 0x0000007d6c037211 */ /* 0x000fc400018f0eff */
[----:B---3--:R-:W-:Y:S02]  /*4150*/  IADD3 R20, P5, R237, R124, RZ ;  /* 0x0000007ced147210 */ /* 0x008fe40007fbe0ff */
[----:B------:R-:W1:Y:S01]  /*4160*/  LDC R237, c[0x0][0x268] ;  /* 0x00009a00ffed7b82 */ /* 0x000e620000000800 */
[----:B------:R-:W-:Y:S01]  /*4170*/  STL.64 [R1+0x2d8], R18 ;  /* 0x0002d81201007387 */ /* 0x000fe20000100a00 */
[----:B0-----:R-:W-:-:S03]  /*4180*/  IMAD R228, R228, 0x49, RZ ;  /* 0x00000049e4e47824 */ /* 0x001fc600078e02ff */
[----:B------:R0:W-:Y:S02]  /*4190*/  STL.64 [R1+0x1b8], R2 ;  /* 0x0001b80201007387 */ /* 0x0001e40000100a00 */
[----:B------:R-:W-:Y:S01]  /*41a0*/  LEA.HI.X.SX32 R21, R228, R125, 0x1, P5 ;  /* 0x0000007de4157211 */ /* 0x000fe200028f0eff */
[----:B--2---:R-:W-:Y:S01]  /*41b0*/  IMAD R229, R229, 0x96, RZ ;  /* 0x00000096e5e57824 */ /* 0x004fe200078e02ff */
[----:B------:R-:W2:Y:S01]  /*41c0*/  LDC R228, c[0x0][0x268] ;  /* 0x00009a00ffe47b82 */ /* 0x000ea20000000800 */
[----:B0-----:R-:W-:-:S07]  /*41d0*/  IADD3 R2, P3, R226, R124, RZ ;  /* 0x0000007ce2027210 */ /* 0x001fce0007f7e0ff */
[----:B------:R-:W0:Y:S01]  /*41e0*/  LDC R226, c[0x0][0x268] ;  /* 0x00009a00ffe27b82 */ /* 0x000e220000000800 */
[----:B------:R3:W-:Y:S01]  /*41f0*/  STL.64 [R1+0x1b0], R20 ;  /* 0x0001b01401007387 */ /* 0x0007e20000100a00 */
[-C--:B------:R-:W-:Y:S01]  /*4200*/  IADD3 R18, P1, R110, R124.reuse, RZ ;  /* 0x0000007c6e127210 */ /* 0x080fe20007f3e0ff */
[----:B-1----:R-:W-:Y:S01]  /*4210*/  IMAD R237, R237, 0x25, RZ ;  /* 0x00000025eded7824 */ /* 0x002fe200078e02ff */
[----:B---3--:R-:W-:-:S04]  /*4220*/  IADD3 R20, P5, R229, R124, RZ ;  /* 0x0000007ce5147210 */ /* 0x008fc80007fbe0ff */
[----:B------:R-:W1:Y:S01]  /*4230*/  LDC R229, c[0x0][0x268] ;  /* 0x00009a00ffe57b82 */ /* 0x000e620000000800 */
[----:B------:R-:W-:-:S07]  /*4240*/  LEA.HI.X.SX32 R19, R237, R125, 0x1, P1 ;  /* 0x0000007ded137211 */ /* 0x000fce00008f0eff */
[----:B------:R-:W3:Y:S01]  /*4250*/  LDC R237, c[0x0][0x268] ;  /* 0x00009a00ffed7b82 */ /* 0x000ee20000000800 */
[----:B0-----:R-:W-:Y:S01]  /*4260*/  IMAD R226, R226, 0x4b, RZ ;  /* 0x0000004be2e27824 */ /* 0x001fe200078e02ff */
[----:B------:R-:W-:Y:S01]  /*4270*/  LEA.HI.X.SX32 R3, R110, R125, 0x1, P3 ;  /* 0x0000007d6e037211 */ /* 0x000fe200018f0eff */
[----:B--2---:R-:W-:-:S03]  /*4280*/  IMAD R228, R228, 0x98, RZ ;  /* 0x00000098e4e47824 */ /* 0x004fc600078e02ff */
[----:B------:R-:W-:Y:S01]  /*4290*/  LEA.HI.X.SX32 R21, R226, R125, 0x1, P5 ;  /* 0x0000007de2157211 */ /* 0x000fe200028f0eff */
[----:B------:R0:W-:Y:S01]  /*42a0*/  STL.64 [R1+0x2d0], R18 ;  /* 0x0002d01201007387 */ /* 0x0001e20000100a00 */
[----:B------:R-:W2:Y:S03]  /*42b0*/  LDC R226, c[0x0][0x268] ;  /* 0x00009a00ffe27b82 */ /* 0x000ea60000000800 */
[----:B------:R-:W-:Y:S04]  /*42c0*/  STL.64 [R1+0x1a8], R2 ;  /* 0x0001a80201007387 */ /* 0x000fe80000100a00 */
[----:B------:R4:W-:Y:S01]  /*42d0*/  STL.64 [R1+0x1a0], R20 ;  /* 0x0001a01401007387 */ /* 0x0009e20000100a00 */
[----:B-1----:R-:W-:Y:S01]  /*42e0*/  IMAD R229, R229, 0x13, RZ ;  /* 0x00000013e5e57824 */ /* 0x002fe200078e02ff */
[----:B0-----:R-:W-:-:S02]  /*42f0*/  IADD3 R18, P1, R116, R124, RZ ;  /* 0x0000007c74127210 */ /* 0x001fc40007f3e0ff */
[----:B----4-:R-:W-:Y:S02]  /*4300*/  IADD3 R20, P5, R228, R124, RZ ;  /* 0x0000007ce4147210 */ /* 0x010fe40007fbe0ff */
[----:B------:R-:W0:Y:S01]  /*4310*/  LDC R228, c[0x0][0x268] ;  /* 0x00009a00ffe47b82 */ /* 0x000e220000000800 */
[----:B------:R-:W-:Y:S01]  /*4320*/  LEA.HI.X.SX32 R19, R229, R125, 0x1, P1 ;  /* 0x0000007de5137211 */ /* 0x000fe200008f0eff */
[----:B---3--:R-:W-:-:S06]  /*4330*/  IMAD R237, R237, 0x9a, RZ ;  /* 0x0000009aeded7824 */ /* 0x008fcc00078e02ff */
[----:B------:R-:W1:Y:S01]  /*4340*/  LDC R229, c[0x0][0x268] ;  /* 0x00009a00ffe57b82 */ /* 0x000e620000000800 */
[----:B------:R3:W-:Y:S02]  /*4350*/  STL.64 [R1+0x360], R18 ;  /* 0x0003601201007387 */ /* 0x0007e40000100a00 */
[----:B---3--:R-:W-:-:S05]  /*4360*/  IADD3 R18, P1, R237, R124, RZ ;  /* 0x0000007ced127210 */ /* 0x008fca0007f3e0ff */
[----:B------:R-:W3:Y:S01]  /*4370*/  LDC R237, c[0x0][0x268] ;  /* 0x00009a00ffed7b82 */ /* 0x000ee20000000800 */
[-C--:B------:R-:W-:Y:S01]  /*4380*/  IADD3 R2, P3, R146, R124.reuse, RZ ;  /* 0x0000007c92027210 */ /* 0x080fe20007f7e0ff */
[----:B0-----:R-:W-:Y:S01]  /*4390*/  IMAD R228, R228, 0x4d, RZ ;  /* 0x0000004de4e47824 */ /* 0x001fe200078e02ff */
[-C--:B------:R-:W-:Y:S02]  /*43a0*/  LEA.HI.X.SX32 R21, R146, R125.reuse, 0x1, P5 ;  /* 0x0000007d92157211 */ /* 0x080fe400028f0eff */
[-C--:B------:R-:W-:Y:S02]  /*43b0*/  LEA.HI.X.SX32 R3, R116, R125.reuse, 0x1, P3 ;  /* 0x0000007d74037211 */ /* 0x080fe400018f0eff */
[----:B------:R-:W-:Y:S01]  /*43c0*/  LEA.HI.X.SX32 R19, R228, R125, 0x1, P1 ;  /* 0x0000007de4137211 */ /* 0x000fe200008f0eff */
[----:B-1----:R-:W-:Y:S02]  /*43d0*/  IMAD R229, R229, 0x9e, RZ ;  /* 0x0000009ee5e57824 */ /* 0x002fe400078e02ff */
[----:B------:R0:W-:Y:S01]  /*43e0*/  STL.64 [R1+0x2c8], R2 ;  /* 0x0002c80201007387 */ /* 0x0001e20000100a00 */
[-C--:B------:R-:W-:Y:S01]  /*43f0*/  IADD3 R16, P2, R165, R124.reuse, RZ ;  /* 0x0000007ca5107210 */ /* 0x080fe20007f5e0ff */
[----:B--2---:R-:W-:Y:S01]  /*4400*/  IMAD R226, R226, 0x9c, RZ ;  /* 0x0000009ce2e27824 */ /* 0x004fe200078e02ff */
[----:B------:R-:W1:Y:S01]  /*4410*/  LDC R228, c[0x0][0x268] ;  /* 0x00009a00ffe47b82 */ /* 0x000e620000000800 */
[----:B------:R-:W-:Y:S04]  /*4420*/  STL.64 [R1+0x198], R20 ;  /* 0x0001981401007387 */ /* 0x000fe80000100a00 */
[----:B------:R2:W-:Y:S01]  /*4430*/  STL.64 [R1+0x190], R18 ;  /* 0x0001901201007387 */ /* 0x0005e20000100a00 */
[-C--:B0-----:R-:W-:Y:S01]  /*4440*/  IADD3 R2, P3, R159, R124.reuse, RZ ;  /* 0x0000007c9f027210 */ /* 0x081fe20007f7e0ff */
[----:B---3--:R-:W-:Y:S01]  /*4450*/  IMAD R237, R237, 0x27, RZ ;  /* 0x00000027eded7824 */ /* 0x008fe200078e02ff */
[----:B--2---:R-:W-:-:S02]  /*4460*/  IADD3 R18, P1, R229, R124, RZ ;  /* 0x0000007ce5127210 */ /* 0x004fc40007f3e0ff */
[----:B------:R-:W0:Y:S02]  /*4470*/  LDC R229, c[0x0][0x268] ;  /* 0x00009a00ffe57b82 */ /* 0x000e240000000800 */
[----:B------:R-:W-:-:S06]  /*4480*/  LEA.HI.X.SX32 R3, R237, R125, 0x1, P3 ;  /* 0x0000007ded037211 */ /* 0x000fcc00018f0eff */
[----:B------:R-:W2:Y:S01]  /*4490*/  LDC R237, c[0x0][0x268] ;  /* 0x00009a00ffed7b82 */ /* 0x000ea20000000800 */
[----:B------:R-:W-:Y:S01]  /*44a0*/  IADD3 R20, P5, R226, R124, RZ ;  /* 0x0000007ce2147210 */ /* 0x000fe20007fbe0ff */
[----:B0-----:R-:W-:Y:S01]  /*44b0*/  IMAD R229, R229, 0x4f, RZ ;  /* 0x0000004fe5e57824 */ /* 0x001fe200078e02ff */
[----:B------:R-:W-:Y:S05]  /*44c0*/  STL.64 [R1+0x2c0], R2 ;  /* 0x0002c00201007387 */ /* 0x000fea0000100a00 */
[----:B------:R-:W0:Y:S01]  /*44d0*/  LDC R226, c[0x0][0x268] ;  /* 0x00009a00ffe27b82 */ /* 0x000e220000000800 */
[----:B------:R-:W-:Y:S01]  /*44e0*/  LEA.HI.X.SX32 R19, R229, R125, 0x1, P1 ;  /* 0x0000007de5137211 */ /* 0x000fe200008f0eff */
[----:B--2---:R-:W-:-:S06]  /*44f0*/  IMAD R237, R237, 0x5, RZ ;  /* 0x00000005eded7824 */ /* 0x004fcc00078e02ff */
[----:B------:R-:W2:Y:S01]  /*4500*/  LDC R229, c[0x0][0x268] ;  /* 0x00009a00ffe57b82 */ /* 0x000ea20000000800 */
[----:B------:R-:W-:-:S07]  /*4510*/  LEA.HI.X.SX32 R17, R237, R125, 0x1, P2 ;  /* 0x0000007ded117211 */ /* 0x000fce00010f0eff */
[----:B------:R-:W3:Y:S01]  /*4520*/  LDC R237, c[0x0][0x268] ;  /* 0x00009a00ffed7b82 */ /* 0x000ee20000000800 */
[----:B------:R-:W-:-:S05]  /*4530*/  LEA.HI.X.SX32 R21, R159, R125, 0x1, P5 ;  /* 0x0000007d9f157211 */ /* 0x000fca00028f0eff */
[----:B------:R4:W-:Y:S04]  /*4540*/  STL.64 [R1+0x188], R20 ;  /* 0x0001881401007387 */ /* 0x0009e80000100a00 */
[----:B------:R1:W-:Y:S01]  /*4550*/  STL.64 [R1+0x180], R18 ;  /* 0x0001801201007387 */ /* 0x0003e20000100a00 */
[----:B----4-:R-:W-:Y:S01]  /*4560*/  IADD3 R20, P5, R167, R124, RZ ;  /* 0x0000007ca7147210 */ /* 0x010fe20007fbe0ff */
[----:B--2---:R-:W-:-:S03]  /*4570*/  IMAD R229, R229, 0xa0, RZ ;  /* 0x000000a0e5e57824 */ /* 0x004fc600078e02ff */
[-C--:B------:R-:W-:Y:S02]  /*4580*/  LEA.HI.X.SX32 R21, R165, R125.reuse, 0x1, P5 ;  /* 0x0000007da5157211 */ /* 0x080fe400028f0eff */
[-C--:B-1----:R-:W-:Y:S01]  /*4590*/  IADD3 R18, P1, R169, R124.reuse, RZ ;  /* 0x0000007ca9127210 */ /* 0x082fe20007f3e0ff */
[----:B------:R-:W-:Y:S01]  /*45a0*/  STL.64 [R1+0x3d0], R16 ;  /* 0x0003d01001007387 */ /* 0x000fe20000100a00 */
[----:B---3--:R-:W-:Y:S02]  /*45b0*/  IMAD R237, R237, 0xa2, RZ ;  /* 0x000000a2eded7824 */ /* 0x008fe400078e02ff */
[----:B------:R-:W-:Y:S01]  /*45c0*/  LEA.HI.X.SX32 R19, R167, R125, 0x1, P1 ;  /* 0x0000007da7137211 */ /* 0x000fe200008f0eff */
[----:B------:R1:W-:Y:S04]  /*45d0*/  STL.64 [R1+0x3a8], R20 ;  /* 0x0003a81401007387 */ /* 0x0003e80000100a00 */
[----:B------:R2:W-:Y:S01]  /*45e0*/  STL.64 [R1+0x358], R18 ;  /* 0x0003581201007387 */ /* 0x0005e20000100a00 */
[----:B-1----:R-:W-:-:S02]  /*45f0*/  IADD3 R20, P5, R229, R124, RZ ;  /* 0x0000007ce5147210 */ /* 0x002fc40007fbe0ff */
[----:B------:R-:W1:Y:S01]  /*4600*/  LDC R229, c[0x0][0x268] ;  /* 0x00009a00ffe57b82 */ /* 0x000e620000000800 */
[----:B--2---:R-:W-:-:S07]  /*4610*/  IADD3 R18, P1, R237, R124, RZ ;  /* 0x0000007ced127210 */ /* 0x004fce0007f3e0ff */
[----:B------:R-:W2:Y:S01]  /*4620*/  LDC R237, c[0x0][0x268] ;  /* 0x00009a00ffed7b82 */ /* 0x000ea20000000800 */
[C---:B------:R-:W-:Y:S01]  /*4630*/  IADD3 R16, P2, R175.reuse, R124, RZ ;  /* 0x0000007caf107210 */ /* 0x040fe20007f5e0ff */
[----:B------:R-:W-:Y:S01]  /*4640*/  IMAD R228, R228, 0x51, RZ ;  /* 0x00000051e4e47824 */ /* 0x000fe200078e02ff */
[-C--:B------:R-:W-:Y:S02]  /*4650*/  LEA.HI.X.SX32 R21, R175, R125.reuse, 0x1, P5 ;  /* 0x0000007daf157211 */ /* 0x080fe400028f0eff */
[-C--:B------:R-:W-:Y:S01]  /*4660*/  LEA.HI.X.SX32 R17, R169, R125.reuse, 0x1, P2 ;  /* 0x0000007da9117211 */ /* 0x080fe200010f0eff */
[----:B0-----:R-:W-:Y:S01]  /*4670*/  IMAD R226, R226, 0xa4, RZ ;  /* 0x000000a4e2e27824 */ /* 0x001fe200078e02ff */
[----:B------:R-:W-:Y:S02]  /*4680*/  LEA.HI.X.SX32 R19, R228, R125, 0x1, P1 ;  /* 0x0000007de4137211 */ /* 0x000fe400008f0eff */
[----:B------:R-:W0:Y:S01]  /*4690*/  LDC R228, c[0x0][0x268] ;  /* 0x00009a00ffe47b82 */ /* 0x000e220000000800 */
[----:B------:R3:W-:Y:S01]  /*46a0*/  STL.64 [R1+0x2b8], R16 ;  /* 0x0002b81001007387 */ /* 0x0007e20000100a00 */
[----:B-1----:R-:W-:-:S03]  /*46b0*/  IMAD R229, R229, 0xa6, RZ ;  /* 0x000000a6e5e57824 */ /* 0x002fc600078e02ff */
[----:B------:R1:W-:Y:S04]  /*46c0*/  STL.64 [R1+0x178], R20 ;  /* 0x0001781401007387 */ /* 0x0003e80000100a00 */
[----:B------:R4:W-:Y:S01]  /*46d0*/  STL.64 [R1+0x170], R18 ;  /* 0x0001701201007387 */ /* 0x0009e20000100a00 */
[-C--:B---3--:R-:W-:Y:S01]  /*46e0*/  IADD3 R16, P2, R181, R124.reuse, RZ ;  /* 0x0000007cb5107210 */ /* 0x088fe20007f5e0ff */
[----:B--2---:R-:W-:Y:S01]  /*46f0*/  IMAD R237, R237, 0x29, RZ ;  /* 0x00000029eded7824 */ /* 0x004fe200078e02ff */
[-C--:B-1----:R-:W-:Y:S02]  /*4700*/  IADD3 R20, P5, R226, R124.reuse, RZ ;  /* 0x0000007ce2147210 */ /* 0x082fe40007fbe0ff */
[----:B------:R-:W1:Y:S01]  /*4710*/  LDC R226, c[0x0][0x268] ;  /* 0x00009a00ffe27b82 */ /* 0x000e620000000800 */
[----:B----4-:R-:W-:-:S07]  /*4720*/  IADD3 R18, P1, R229, R124, RZ ;  /* 0x0000007ce5127210 */ /* 0x010fce0007f3e0ff */
[----:B------:R-:W2:Y:S01]  /*4730*/  LDC R229, c[0x0][0x268] ;  /* 0x00009a00ffe57b82 */ /* 0x000ea20000000800 */
[----:B------:R-:W-:-:S07]  /*4740*/  LEA.HI.X.SX32 R17, R237, R125, 0x1, P2 ;  /* 0x0000007ded117211 */ /* 0x000fce00010f0eff */
[----:B------:R-:W3:Y:S01]  /*4750*/  LDC R237, c[0x0][0x268] ;  /* 0x00009a00ffed7b82 */ /* 0x000ee20000000800 */
[----:B------:R4:W-:Y:S01]  /*4760*/  STL.64 [R1+0x2b0], R16 ;  /* 0x0002b01001007387 */ /* 0x0009e20000100a00 */
[----:B------:R-:W-:Y:S01]  /*4770*/  LEA.HI.X.SX32 R21, R181, R125, 0x1, P5 ;  /* 0x0000007db5157211 */ /* 0x000fe200028f0eff */
[----:B-1----:R-:W-:Y:S01]  /*4780*/  IMAD R226, R226, 0x53, RZ ;  /* 0x00000053e2e27824 */ /* 0x002fe200078e02ff */
[----:B----4-:R-:W-:Y:S01]  /*4790*/  IADD3 R16, P2, R183, R124, RZ ;  /* 0x0000007cb7107210 */ /* 0x010fe20007f5e0ff */
[----:B--2---:R-:W-:-:S03]  /*47a0*/  IMAD R229, R229, 0x15, RZ ;  /* 0x00000015e5e57824 */ /* 0x004fc600078e02ff */
[-C--:B------:R-:W-:Y:S01]  /*47b0*/  LEA.HI.X.SX32 R19, R226, R125.reuse, 0x1, P1 ;  /* 0x0000007de2137211 */ /* 0x080fe200008f0eff */
[----:B------:R-:W-:Y:S01]  /*47c0*/  STL.64 [R1+0x168], R20 ;  /* 0x0001681401007387 */ /* 0x000fe20000100a00 */
[----:B------:R-:W-:Y:S01]  /*47d0*/  LEA.HI.X.SX32 R17, R229, R125, 0x1, P2 ;  /* 0x0000007de5117211 */ /* 0x000fe200010f0eff */
[----:B---3--:R-:W-:Y:S02]  /*47e0*/  IMAD R237, R237, 0xaa, RZ ;  /* 0x000000aaeded7824 */ /* 0x008fe400078e02ff */
[----:B------:R-:W-:Y:S01]  /*47f0*/  STL.64 [R1+0x160], R18 ;  /* 0x0001601201007387 */ /* 0x000fe20000100a00 */
[----:B0-----:R-:W-:Y:S01]  /*4800*/  IMAD R228, R228, 0xa8, RZ ;  /* 0x000000a8e4e47824 */ /* 0x001fe200078e02ff */
[----:B------:R-:W0:Y:S02]  /*4810*/  LDC R229, c[0x0][0x268] ;  /* 0x00009a00ffe57b82 */ /* 0x000e240000000800 */
[----:B------:R1:W-:Y:S02]  /*4820*/  STL.64 [R1+0x350], R16 ;  /* 0x0003501001007387 */ /* 0x0003e40000100a00 */
[----:B-1----:R-:W-:-:S04]  /*4830*/  IADD3 R16, P2, R237, R124, RZ ;  /* 0x0000007ced107210 */ /* 0x002fc80007f5e0ff */
[----:B------:R-:W1:Y:S01]  /*4840*/  LDC R237, c[0x0][0x268] ;  /* 0x00009a00ffed7b82 */ /* 0x000e620000000800 */
[----:B------:R-:W-:-:S07]  /*4850*/  IADD3 R18, P1, R228, R124, RZ ;  /* 0x0000007ce4127210 */ /* 0x000fce0007f3e0ff */
[----:B------:R-:W2:Y:S01]  /*4860*/  LDC R228, c[0x0][0x268] ;  /* 0x00009a00ffe47b82 */ /* 0x000ea20000000800 */
[----:B------:R-:W-:Y:S01]  /*4870*/  IADD3 R20, P5, R189, R124, RZ ;  /* 0x0000007cbd147210 */ /* 0x000fe20007fbe0ff */
[----:B-1----:R-:W-:-:S06]  /*4880*/  IMAD R226, R237, 0xac, RZ ;  /* 0x000000acede27824 */ /* 0x002fcc00078e02ff */
[----:B------:R-:W1:Y:S01]  /*4890*/  LDC R237, c[0x0][0x268] ;  /* 0x00009a00ffed7b82 */ /* 0x000e620000000800 */
[-C--:B------:R-:W-:Y:S02]  /*48a0*/  LEA.HI.X.SX32 R21, R183, R125.reuse, 0x1, P5 ;  /* 0x0000007db7157211 */ /* 0x080fe400028f0eff */
[----:B------:R-:W-:-:S03]  /*48b0*/  LEA.HI.X.SX32 R19, R189, R125, 0x1, P1 ;  /* 0x0000007dbd137211 */ /* 0x000fc600008f0eff */
[----:B------:R-:W-:Y:S04]  /*48c0*/  STL.64 [R1+0x2a8], R20 ;  /* 0x0002a81401007387 */ /* 0x000fe80000100a00 */
[----:B------:R3:W-:Y:S02]  /*48d0*/  STL.64 [R1+0x158], R18 ;  /* 0x0001581201007387 */ /* 0x0007e40000100a00 */
[----:B---3--:R-:W-:Y:S01]  /*48e0*/  IADD3 R18, P1, R226, R124, RZ ;  /* 0x0000007ce2127210 */ /* 0x008fe20007f3e0ff */
[----:B--2---:R-:W-:Y:S02]  /*48f0*/  IMAD R226, R228, 0x55, RZ ;  /* 0x00000055e4e27824 */ /* 0x004fe400078e02ff */
[----:B0-----:R-:W-:Y:S02]  /*4900*/  IMAD R228, R229, 0xae, RZ ;  /* 0x000000aee5e47824 */ /* 0x001fe400078e02ff */
[----:B-1----:R-:W-:-:S02]  /*4910*/  IMAD R229, R237, 0x2b, RZ ;  /* 0x0000002bede57824 */ /* 0x002fc400078e02ff */
[----:B------:R-:W0:Y:S01]  /*4920*/  LDC R237, c[0x0][0x268] ;  /* 0x00009a00ffed7b82 */ /* 0x000e220000000800 */
[----:B------:R-:W-:Y:S02]  /*4930*/  LEA.HI.X.SX32 R17, R226, R125, 0x1, P2 ;  /* 0x0000007de2117211 */ /* 0x000fe400010f0eff */
[----:B------:R-:W-:-:S03]  /*4940*/  IADD3 R20, P5, R195, R124, RZ ;  /* 0x0000007cc3147210 */ /* 0x000fc60007fbe0ff */
[----:B------:R1:W-:Y:S01]  /*4950*/  STL.64 [R1+0x150], R16 ;  /* 0x0001501001007387 */ /* 0x0003e20000100a00 */
[----:B------:R-:W-:Y:S01]  /*4960*/  LEA.HI.X.SX32 R21, R229, R125, 0x1, P5 ;  /* 0x0000007de5157211 */ /* 0x000fe200028f0eff */
[----:B------:R-:W2:Y:S08]  /*4970*/  LDC R226, c[0x0][0x268] ;  /* 0x00009a00ffe27b82 */ /* 0x000eb00000000800 */
[----:B------:R-:W3:Y:S01]  /*4980*/  LDC R229, c[0x0][0x268] ;  /* 0x00009a00ffe57b82 */ /* 0x000ee20000000800 */
[----:B-1----:R-:W-:-:S07]  /*4990*/  IADD3 R16, P2, R228, R124, RZ ;  /* 0x0000007ce4107210 */ /* 0x002fce0007f5e0ff */
[----:B------:R-:W1:Y:S01]  /*49a0*/  LDC R228, c[0x0][0x268] ;  /* 0x00009a00ffe47b82 */ /* 0x000e620000000800 */
[----:B0-----:R-:W-:-:S05]  /*49b0*/  IMAD R237, R237, 0x57, RZ ;  /* 0x00000057eded7824 */ /* 0x001fca00078e02ff */
[-C--:B------:R-:W-:Y:S02]  /*49c0*/  LEA.HI.X.SX32 R17, R237, R125.reuse, 0x1, P2 ;  /* 0x0000007ded117211 */ /* 0x080fe400010f0eff */
[----:B------:R-:W0:Y:S01]  /*49d0*/  LDC R237, c[0x0][0x268] ;  /* 0x00009a00ffed7b82 */ /* 0x000e220000000800 */
[----:B------:R4:W-:Y:S01]  /*49e0*/  STL.64 [R1+0x2a0], R20 ;  /* 0x0002a01401007387 */ /* 0x0009e20000100a00 */
[----:B------:R-:W-:-:S05]  /*49f0*/  LEA.HI.X.SX32 R19, R195, R125, 0x1, P1 ;  /* 0x0000007dc3137211 */ /* 0x000fca00008f0eff */
[----:B------:R2:W-:Y:S01]  /*4a00*/  STL.64 [R1+0x148], R18 ;  /* 0x0001481201007387 */ /* 0x0005e20000100a00 */
[----:B---3--:R-:W-:Y:S01]  /*4a10*/  IMAD R229, R229, 0xb0, RZ ;  /* 0x000000b0e5e57824 */ /* 0x008fe200078e02ff */
[-C--:B----4-:R-:W-:Y:S01]  /*4a20*/  IADD3 R20, P5, R197, R124.reuse, RZ ;  /* 0x0000007cc5147210 */ /* 0x090fe20007fbe0ff */
[----:B-1----:R-:W-:Y:S01]  /*4a30*/  IMAD R228, R228, 0xb, RZ ;  /* 0x0000000be4e47824 */ /* 0x002fe200078e02ff */
[----:B------:R-:W-:Y:S01]  /*4a40*/  STL.64 [R1+0x140], R16 ;  /* 0x0001401001007387 */ /* 0x000fe20000100a00 */
[----:B--2---:R-:W-:-:S03]  /*4a50*/  IADD3 R18, P1, R199, R124, RZ ;  /* 0x0000007cc7127210 */ /* 0x004fc60007f3e0ff */
[-C--:B------:R-:W-:Y:S02]  /*4a60*/  LEA.HI.X.SX32 R21, R228, R125.reuse, 0x1, P5 ;  /* 0x0000007de4157211 */ /* 0x080fe400028f0eff */
[----:B------:R-:W1:Y:S01]  /*4a70*/  LDC R228, c[0x0][0x268] ;  /* 0x00009a00ffe47b82 */ /* 0x000e620000000800 */
[----:B------:R-:W-:Y:S02]  /*4a80*/  LEA.HI.X.SX32 R19, R197, R125, 0x1, P1 ;  /* 0x0000007dc5137211 */ /* 0x000fe400008f0eff */
[----:B------:R2:W-:Y:S01]  /*4a90*/  STL.64 [R1+0x3a0], R20 ;  /* 0x0003a01401007387 */ /* 0x0005e20000100a00 */
[----:B0-----:R-:W-:-:S03]  /*4aa0*/  IMAD R237, R237, 0xb2, RZ ;  /* 0x000000b2eded7824 */ /* 0x001fc600078e02ff */
[----:B------:R0:W-:Y:S01]  /*4ab0*/  STL.64 [R1+0x348], R18 ;  /* 0x0003481201007387 */ /* 0x0001e20000100a00 */
[-C--:B--2---:R-:W-:Y:S02]  /*4ac0*/  IADD3 R20, P5, R229, R124.reuse, RZ ;  /* 0x0000007ce5147210 */ /* 0x084fe40007fbe0ff */
[----:B------:R-:W2:Y:S01]  /*4ad0*/  LDC R229, c[0x0][0x268] ;  /* 0x00009a00ffe57b82 */ /* 0x000ea20000000800 */
[----:B0-----:R-:W-:-:S07]  /*4ae0*/  IADD3 R18, P1, R237, R124, RZ ;  /* 0x0000007ced127210 */ /* 0x001fce0007f3e0ff */
[----:B------:R-:W0:Y:S01]  /*4af0*/  LDC R237, c[0x0][0x268] ;  /* 0x00009a00ffed7b82 */ /* 0x000e220000000800 */
[C---:B------:R-:W-:Y:S01]  /*4b00*/  IADD3 R16, P2, R201.reuse, R124, RZ ;  /* 0x0000007cc9107210 */ /* 0x040fe20007f5e0ff */
[----:B-1----:R-:W-:Y:S01]  /*4b10*/  IMAD R228, R228, 0x59, RZ ;  /* 0x00000059e4e47824 */ /* 0x002fe200078e02ff */
[-C--:B------:R-:W-:Y:S02]  /*4b20*/  LEA.HI.X.SX32 R21, R201, R125.reuse, 0x1, P5 ;  /* 0x0000007dc9157211 */ /* 0x080fe400028f0eff */
[-C--:B------:R-:W-:Y:S01]  /*4b30*/  LEA.HI.X.SX32 R17, R199, R125.reuse, 0x1, P2 ;  /* 0x0000007dc7117211 */ /* 0x080fe200010f0eff */
[----:B------:R-:W-:Y:S01]  /*4b40*/  IMAD R226, R226, 0xb4, RZ ;  /* 0x000000b4e2e27824 */ /* 0x000fe200078e02ff */
[----:B------:R-:W-:Y:S02]  /*4b50*/  LEA.HI.X.SX32 R19, R228, R125, 0x1, P1 ;  /* 0x0000007de4137211 */ /* 0x000fe400008f0eff */
[----:B------:R-:W1:Y:S01]  /*4b60*/  LDC R228, c[0x0][0x268] ;  /* 0x00009a00ffe47b82 */ /* 0x000e620000000800 */
[----:B------:R3:W-:Y:S01]  /*4b70*/  STL.64 [R1+0x298], R16 ;  /* 0x0002981001007387 */ /* 0x0007e20000100a00 */
[----:B--2---:R-:W-:-:S03]  /*4b80*/  IMAD R229, R229, 0xb6, RZ ;  /* 0x000000b6e5e57824 */ /* 0x004fc600078e02ff */
[----:B------:R2:W-:Y:S04]  /*4b90*/  STL.64 [R1+0x138], R20 ;  /* 0x0001381401007387 */ /* 0x0005e80000100a00 */
[----:B------:R4:W-:Y:S01]  /*4ba0*/  STL.64 [R1+0x130], R18 ;  /* 0x0001301201007387 */ /* 0x0009e20000100a00 */
[-C--:B---3--:R-:W-:Y:S01]  /*4bb0*/  IADD3 R16, P2, R207, R124.reuse, RZ ;  /* 0x0000007ccf107210 */ /* 0x088fe20007f5e0ff */
[----:B0-----:R-:W-:Y:S01]  /*4bc0*/  IMAD R237, R237, 0x2d, RZ ;  /* 0x0000002deded7824 */ /* 0x001fe200078e02ff */
[-C--:B--2---:R-:W-:Y:S02]  /*4bd0*/  IADD3 R20, P5, R226, R124.reuse, RZ ;  /* 0x0000007ce2147210 */ /* 0x084fe40007fbe0ff */
[----:B------:R-:W0:Y:S01]  /*4be0*/  LDC R226, c[0x0][0x268] ;  /* 0x00009a00ffe27b82 */ /* 0x000e220000000800 */
[----:B----4-:R-:W-:-:S07]  /*4bf0*/  IADD3 R18, P1, R229, R124, RZ ;  /* 0x0000007ce5127210 */ /* 0x010fce0007f3e0ff */
[----:B------:R-:W2:Y:S01]  /*4c00*/  LDC R229, c[0x0][0x268] ;  /* 0x00009a00ffe57b82 */ /* 0x000ea20000000800 */
[----:B------:R-:W-:-:S07]  /*4c10*/  LEA.HI.X.SX32 R17, R237, R125, 0x1, P2 ;  /* 0x0000007ded117211 */ /* 0x000fce00010f0eff */
[----:B------:R-:W3:Y:S01]  /*4c20*/  LDC R237, c[0x0][0x268] ;  /* 0x00009a00ffed7b82 */ /* 0x000ee20000000800 */
[----:B------:R4:W-:Y:S01]  /*4c30*/  STL.64 [R1+0x290], R16 ;  /* 0x0002901001007387 */ /* 0x0009e20000100a00 */
[----:B------:R-:W-:Y:S01]  /*4c40*/  LEA.HI.X.SX32 R21, R207, R125, 0x1, P5 ;  /* 0x0000007dcf157211 */ /* 0x000fe200028f0eff */
[----:B0-----:R-:W-:Y:S01]  /*4c50*/  IMAD R226, R226, 0x5b, RZ ;  /* 0x0000005be2e27824 */ /* 0x001fe200078e02ff */
[----:B----4-:R-:W-:Y:S01]  /*4c60*/  IADD3 R16, P2, R213, R124, RZ ;  /* 0x0000007cd5107210 */ /* 0x010fe20007f5e0ff */
[----:B--2---:R-:W-:-:S03]  /*4c70*/  IMAD R229, R229, 0x17, RZ ;  /* 0x00000017e5e57824 */ /* 0x004fc600078e02ff */
[-C--:B------:R-:W-:Y:S01]  /*4c80*/  LEA.HI.X.SX32 R19, R226, R125.reuse, 0x1, P1 ;  /* 0x0000007de2137211 */ /* 0x080fe200008f0eff */
[----:B------:R-:W-:Y:S01]  /*4c90*/  STL.64 [R1+0x128], R20 ;  /* 0x0001281401007387 */ /* 0x000fe20000100a00 */
[----:B------:R-:W-:Y:S01]  /*4ca0*/  LEA.HI.X.SX32 R17, R229, R125, 0x1, P2 ;  /* 0x0000007de5117211 */ /* 0x000fe200010f0eff */
[----:B---3--:R-:W-:Y:S02]  /*4cb0*/  IMAD R237, R237, 0xba, RZ ;  /* 0x000000baeded7824 */ /* 0x008fe400078e02ff */
[----:B------:R-:W-:Y:S01]  /*4cc0*/  STL.64 [R1+0x120], R18 ;  /* 0x0001201201007387 */ /* 0x000fe20000100a00 */
[----:B-1----:R-:W-:Y:S01]  /*4cd0*/  IMAD R228, R228, 0xb8, RZ ;  /* 0x000000b8e4e47824 */ /* 0x002fe200078e02ff */
        /* <DEDUP_REMOVED lines=18> */
[----:B------:R-:W-:-:S05]  /*4e00*/  LEA.HI.X.SX32 R17, R226, R125, 0x1, P2 ;  /* 0x0000007de2117211 */ /* 0x000fca00010f0eff */
[----:B------:R1:W-:Y:S02]  /*4e10*/  STL.64 [R1+0x110], R16 ;  /* 0x0001101001007387 */ /* 0x0003e40000100a00 */
[----:B-1----:R-:W-:Y:S02]  /*4e20*/  IADD3 R16, P2, R228, R124, RZ ;  /* 0x0000007ce4107210 */ /* 0x002fe40007f5e0ff */
[----:B------:R-:W1:Y:S01]  /*4e30*/  LDC R228, c[0x0][0x268] ;  /* 0x00009a00ffe47b82 */ /* 0x000e620000000800 */
[----:B0-----:R-:W-:-:S05]  /*4e40*/  IMAD R237, R237, 0x5f, RZ ;  /* 0x0000005feded7824 */ /* 0x001fca00078e02ff */
[-C--:B------:R-:W-:Y:S02]  /*4e50*/  LEA.HI.X.SX32 R17, R237, R125.reuse, 0x1, P2 ;  /* 0x0000007ded117211 */ /* 0x080fe400010f0eff */
[----:B------:R-:W0:Y:S01]  /*4e60*/  LDC R237, c[0x0][0x268] ;  /* 0x00009a00ffed7b82 */ /* 0x000e220000000800 */
[-C--:B------:R-:W-:Y:S02]  /*4e70*/  IADD3 R20, P5, R215, R124.reuse, RZ ;  /* 0x0000007cd7147210 */ /* 0x080fe40007fbe0ff */
[----:B------:R-:W-:Y:S02]  /*4e80*/  IADD3 R10, P4, R216, R124, RZ ;  /* 0x0000007cd80a7210 */ /* 0x000fe40007f9e0ff */
[----:B------:R-:W-:-:S03]  /*4e90*/  LEA.HI.X.SX32 R21, R229, R125, 0x1, P5 ;  /* 0x0000007de5157211 */ /* 0x000fc600028f0eff */
[----:B------:R-:W2:Y:S01]  /*4ea0*/  LDC R229, c[0x0][0x268] ;  /* 0x00009a00ffe57b82 */ /* 0x000ea20000000800 */
[-C--:B------:R-:W-:Y:S01]  /*4eb0*/  LEA.HI.X.SX32 R19, R215, R125.reuse, 0x1, P1 ;  /* 0x0000007dd7137211 */ /* 0x080fe200008f0eff */
[----:B-1----:R-:W-:Y:S01]  /*4ec0*/  IMAD R228, R228, 0x3, RZ ;  /* 0x00000003e4e47824 */ /* 0x002fe200078e02ff */
[----:B------:R-:W-:Y:S04]  /*4ed0*/  STL.64 [R1+0x280], R20 ;  /* 0x0002801401007387 */ /* 0x000fe80000100a00 */
[----:B------:R-:W-:Y:S01]  /*4ee0*/  LEA.HI.X.SX32 R11, R228, R125, 0x1, P4 ;  /* 0x0000007de40b7211 */ /* 0x000fe200020f0eff */
[----:B------:R-:W-:Y:S01]  /*4ef0*/  STL.64 [R1+0x108], R18 ;  /* 0x0001081201007387 */ /* 0x000fe20000100a00 */
[----:B0-----:R-:W-:-:S03]  /*4f00*/  IMAD R237, R237, 0xc0, RZ ;  /* 0x000000c0eded7824 */ /* 0x001fc600078e02ff */
[----:B------:R-:W-:Y:S04]  /*4f10*/  STL.64 [R1+0x100], R16 ;  /* 0x0001001001007387 */ /* 0x000fe80000100a00 */
[----:B------:R0:W-:Y:S01]  /*4f20*/  STL.64 [R1+0x3e0], R10 ;  /* 0x0003e00a01007387 */ /* 0x0001e20000100a00 */
[-C--:B------:R-:W-:Y:S02]  /*4f30*/  IADD3 R4, P6, R218, R124.reuse, RZ ;  /* 0x0000007cda047210 */ /* 0x080fe40007fde0ff */
[-C--:B0-----:R-:W-:Y:S02]  /*4f40*/  IADD3 R10, P4, R237, R124.reuse, RZ ;  /* 0x0000007ced0a7210 */ /* 0x081fe40007f9e0ff */
[----:B------:R-:W0:Y:S01]  /*4f50*/  LDC R237, c[0x0][0x268] ;  /* 0x00009a00ffed7b82 */ /* 0x000e220000000800 */
[----:B------:R-:W-:Y:S01]  /*4f60*/  LEA.HI.X.SX32 R5, R216, R125, 0x1, P6 ;  /* 0x0000007dd8057211 */ /* 0x000fe200030f0eff */
[----:B--2---:R-:W-:Y:S01]  /*4f70*/  IMAD R229, R229, 0xc2, RZ ;  /* 0x000000c2e5e57824 */ /* 0x004fe200078e02ff */
[----:B------:R-:W-:-:S03]  /*4f80*/  IADD3 R20, P5, R220, R124, RZ ;  /* 0x0000007cdc147210 */ /* 0x000fc60007fbe0ff */
[----:B------:R1:W-:Y:S01]  /*4f90*/  STL.64 [R1+0x3c8], R4 ;  /* 0x0003c80401007387 */ /* 0x0003e20000100a00 */
[-C--:B------:R-:W-:Y:S02]  /*4fa0*/  IADD3 R18, P1, R221, R124.reuse, RZ ;  /* 0x0000007cdd127210 */ /* 0x080fe40007f3e0ff */
[-C--:B------:R-:W-:Y:S02]  /*4fb0*/  LEA.HI.X.SX32 R21, R218, R125.reuse, 0x1, P5 ;  /* 0x0000007dda157211 */ /* 0x080fe400028f0eff */
[----:B------:R-:W-:Y:S02]  /*4fc0*/  LEA.HI.X.SX32 R19, R220, R125, 0x1, P1 ;  /* 0x0000007ddc137211 */ /* 0x000fe400008f0eff */
[----:B-1----:R-:W-:Y:S02]  /*4fd0*/  IADD3 R4, P6, R229, R124, RZ ;  /* 0x0000007ce5047210 */ /* 0x002fe40007fde0ff */
[----:B------:R-:W1:Y:S01]  /*4fe0*/  LDC R229, c[0x0][0x268] ;  /* 0x00009a00ffe57b82 */ /* 0x000e620000000800 */
[----:B------:R-:W-:Y:S01]  /*4ff0*/  STL.64 [R1+0x398], R20 ;  /* 0x0003981401007387 */ /* 0x000fe20000100a00 */
[----:B0-----:R-:W-:-:S03]  /*5000*/  IMAD R237, R237, 0xc4, RZ ;  /* 0x000000c4eded7824 */ /* 0x001fc600078e02ff */
[----:B------:R0:W-:Y:S01]  /*5010*/  STL.64 [R1+0x338], R18 ;  /* 0x0003381201007387 */ /* 0x0001e20000100a00 */
[-C--:B------:R-:W-:Y:S02]  /*5020*/  IADD3 R16, P2, R223, R124.reuse, RZ ;  /* 0x0000007cdf107210 */ /* 0x080fe40007f5e0ff */
[----:B0-----:R-:W-:Y:S02]  /*5030*/  IADD3 R18, P1, R237, R124, RZ ;  /* 0x0000007ced127210 */ /* 0x001fe40007f3e0ff */
[----:B------:R-:W0:Y:S01]  /*5040*/  LDC R237, c[0x0][0x268] ;  /* 0x00009a00ffed7b82 */ /* 0x000e220000000800 */
[----:B------:R-:W-:Y:S01]  /*5050*/  LEA.HI.X.SX32 R17, R221, R125, 0x1, P2 ;  /* 0x0000007ddd117211 */ /* 0x000fe200010f0eff */
[----:B-1----:R-:W-:-:S04]  /*5060*/  IMAD R229, R229, 0xc6, RZ ;  /* 0x000000c6e5e57824 */ /* 0x002fc800078e02ff */
[----:B------:R1:W-:Y:S02]  /*5070*/  STL.64 [R1+0x278], R16 ;  /* 0x0002781001007387 */ /* 0x0003e40000100a00 */
[----:B-1----:R-:W-:Y:S02]  /*5080*/  IADD3 R16, P2, R229, R124, RZ ;  /* 0x0000007ce5107210 */ /* 0x002fe40007f5e0ff */
[----:B------:R-:W1:Y:S01]  /*5090*/  LDC R229, c[0x0][0x268] ;  /* 0x00009a00ffe57b82 */ /* 0x000e620000000800 */
[----:B0-----:R-:W-:-:S07]  /*50a0*/  IMAD R228, R237, 0x61, RZ ;  /* 0x00000061ede47824 */ /* 0x001fce00078e02ff */
[----:B------:R-:W0:Y:S01]  /*50b0*/  LDC R237, c[0x0][0x268] ;  /* 0x00009a00ffed7b82 */ /* 0x000e220000000800 */
[----:B------:R-:W-:Y:S02]  /*50c0*/  IADD3 R20, P5, R224, R124, RZ ;  /* 0x0000007ce0147210 */ /* 0x000fe40007fbe0ff */
[----:B------:R-:W-:Y:S01]  /*50d0*/  LEA.HI.X.SX32 R5, R228, R125, 0x1, P6 ;  /* 0x0000007de4057211 */ /* 0x000fe200030f0eff */
[----:B-1----:R-:W-:-:S05]  /*50e0*/  IMAD R229, R229, 0x31, RZ ;  /* 0x00000031e5e57824 */ /* 0x002fca00078e02ff */
[----:B------:R-:W-:Y:S02]  /*50f0*/  LEA.HI.X.SX32 R21, R229, R125, 0x1, P5 ;  /* 0x0000007de5157211 */ /* 0x000fe400028f0eff */
[----:B------:R-:W1:Y:S01]  /*5100*/  LDC R229, c[0x0][0x268] ;  /* 0x00009a00ffe57b82 */ /* 0x000e620000000800 */
[----:B0-----:R-:W-:-:S07]  /*5110*/  IMAD R228, R237, 0xc8, RZ ;  /* 0x000000c8ede47824 */ /* 0x001fce00078e02ff */
[----:B------:R-:W0:Y:S01]  /*5120*/  LDC R237, c[0x0][0x268] ;  /* 0x00009a00ffed7b82 */ /* 0x000e220000000800 */
[----:B------:R-:W-:-:S05]  /*5130*/  LEA.HI.X.SX32 R11, R223, R125, 0x1, P4 ;  /* 0x0000007ddf0b7211 */ /* 0x000fca00020f0eff */
[----:B------:R-:W-:Y:S01]  /*5140*/  STL.64 [R1+0xf8], R10 ;  /* 0x0000f80a01007387 */ /* 0x000fe20000100a00 */
[----:B------:R-:W-:-:S03]  /*5150*/  LEA.HI.X.SX32 R19, R224, R125, 0x1, P1 ;  /* 0x0000007de0137211 */ /* 0x000fc600008f0eff */
[----:B------:R-:W-:Y:S04]  /*5160*/  STL.64 [R1+0xf0], R4 ;  /* 0x0000f00401007387 */ /* 0x000fe80000100a00 */
[----:B------:R2:W-:Y:S04]  /*5170*/  STL.64 [R1+0x270], R20 ;  /* 0x0002701401007387 */ /* 0x0005e80000100a00 */
[----:B------:R3:W-:Y:S01]  /*5180*/  STL.64 [R1+0xe8], R18 ;  /* 0x0000e81201007387 */ /* 0x0007e20000100a00 */
[----:B0-----:R-:W-:Y:S01]  /*5190*/  IMAD R237, R237, 0xca, RZ ;  /* 0x000000caeded7824 */ /* 0x001fe200078e02ff */
[----:B--2---:R-:W-:Y:S01]  /*51a0*/  IADD3 R20, P5, R228, R124, RZ ;  /* 0x0000007ce4147210 */ /* 0x004fe20007fbe0ff */
[----:B-1----:R-:W-:-:S02]  /*51b0*/  IMAD R228, R229, 0x63, RZ ;  /* 0x00000063e5e47824 */ /* 0x002fc400078e02ff */
[----:B------:R-:W0:Y:S01]  /*51c0*/  LDC R229, c[0x0][0x268] ;  /* 0x00009a00ffe57b82 */ /* 0x000e220000000800 */
[----:B---3--:R-:W-:-:S07]  /*51d0*/  IADD3 R18, P1, R237, R124, RZ ;  /* 0x0000007ced127210 */ /* 0x008fce0007f3e0ff */
[----:B------:R-:W1:Y:S01]  /*51e0*/  LDC R237, c[0x0][0x268] ;  /* 0x00009a00ffed7b82 */ /* 0x000e620000000800 */
[----:B------:R-:W-:Y:S02]  /*51f0*/  LEA.HI.X.SX32 R17, R228, R125, 0x1, P2 ;  /* 0x0000007de4117211 */ /* 0x000fe400010f0eff */
[----:B------:R-:W-:-:S03]  /*5200*/  IADD3 R10, P4, R230, R124, RZ ;  /* 0x0000007ce60a7210 */ /* 0x000fc60007f9e0ff */
[----:B------:R-:W-:Y:S01]  /*5210*/  STL.64 [R1+0xe0], R16 ;  /* 0x0000e01001007387 */ /* 0x000fe20000100a00 */
[----:B0-----:R-:W-:Y:S02]  /*5220*/  IMAD R228, R229, 0x19, RZ ;  /* 0x00000019e5e47824 */ /* 0x001fe400078e02ff */
[----:B------:R-:W0:Y:S03]  /*5230*/  LDC R229, c[0x0][0x268] ;  /* 0x00009a00ffe57b82 */ /* 0x000e260000000800 */
[----:B------:R-:W-:Y:S01]  /*5240*/  LEA.HI.X.SX32 R11, R228, R125, 0x1, P4 ;  /* 0x0000007de40b7211 */ /* 0x000fe200020f0eff */
[----:B-1----:R-:W-:-:S04]  /*5250*/  IMAD R237, R237, 0xcc, RZ ;  /* 0x000000cceded7824 */ /* 0x002fc800078e02ff */
[----:B------:R1:W-:Y:S01]  /*5260*/  STL.64 [R1+0x330], R10 ;  /* 0x0003300a01007387 */ /* 0x0003e20000100a00 */
[-C--:B------:R-:W-:Y:S01]  /*5270*/  IADD3 R4, P6, R231, R124.reuse, RZ ;  /* 0x0000007ce7047210 */ /* 0x080fe20007fde0ff */
[----:B------:R-:W2:Y:S01]  /*5280*/  LDC R228, c[0x0][0x268] ;  /* 0x00009a00ffe47b82 */ /* 0x000ea20000000800 */
[----:B-1----:R-:W-:-:S07]  /*5290*/  IADD3 R10, P4, R237, R124, RZ ;  /* 0x0000007ced0a7210 */ /* 0x002fce0007f9e0ff */
[----:B------:R-:W1:Y:S01]  /*52a0*/  LDC R237, c[0x0][0x268] ;  /* 0x00009a00ffed7b82 */ /* 0x000e620000000800 */
[----:B------:R-:W-:Y:S01]  /*52b0*/  LEA.HI.X.SX32 R5, R230, R125, 0x1, P6 ;  /* 0x0000007de6057211 */ /* 0x000fe200030f0eff */
[----:B0-----:R-:W-:-:S04]  /*52c0*/  IMAD R229, R229, 0xce, RZ ;  /* 0x000000cee5e57824 */ /* 0x001fc800078e02ff */
[----:B------:R0:W-:Y:S02]  /*52d0*/  STL.64 [R1+0x268], R4 ;  /* 0x0002680401007387 */ /* 0x0001e40000100a00 */
[----:B0-----:R-:W-:Y:S02]  /*52e0*/  IADD3 R4, P6, R229, R124, RZ ;  /* 0x0000007ce5047210 */ /* 0x001fe40007fde0ff */
[----:B------:R-:W0:Y:S01]  /*52f0*/  LDC R229, c[0x0][0x268] ;  /* 0x00009a00ffe57b82 */ /* 0x000e220000000800 */
[----:B-1----:R-:W-:-:S05]  /*5300*/  IMAD R237, R237, 0x65, RZ ;  /* 0x00000065eded7824 */ /* 0x002fca00078e02ff */
[----:B------:R-:W-:Y:S02]  /*5310*/  LEA.HI.X.SX32 R19, R237, R125, 0x1, P1 ;  /* 0x0000007ded137211 */ /* 0x000fe400008f0eff */
[----:B------:R-:W1:Y:S01]  /*5320*/  LDC R237, c[0x0][0x268] ;  /* 0x00009a00ffed7b82 */ /* 0x000e620000000800 */
[----:B------:R-:W-:Y:S01]  /*5330*/  IADD3 R16, P2, R232, R124, RZ ;  /* 0x0000007ce8107210 */ /* 0x000fe20007f5e0ff */
[----:B0-----:R-:W-:-:S05]  /*5340*/  IMAD R229, R229, 0x33, RZ ;  /* 0x00000033e5e57824 */ /* 0x001fca00078e02ff */
[-C--:B------:R-:W-:Y:S01]  /*5350*/  LEA.HI.X.SX32 R17, R229, R125.reuse, 0x1, P2 ;  /* 0x0000007de5117211 */ /* 0x080fe200010f0eff */
[----:B-1----:R-:W-:Y:S02]  /*5360*/  IMAD R229, R237, 0xd0, RZ ;  /* 0x000000d0ede57824 */ /* 0x002fe400078e02ff */
[----:B------:R-:W0:Y:S01]  /*5370*/  LDC R237, c[0x0][0x268] ;  /* 0x00009a00ffed7b82 */ /* 0x000e220000000800 */
[-C--:B------:R-:W-:Y:S02]  /*5380*/  LEA.HI.X.SX32 R21, R231, R125.reuse, 0x1, P5 ;  /* 0x0000007de7157211 */ /* 0x080fe400028f0eff */
[----:B------:R-:W-:-:S03]  /*5390*/  LEA.HI.X.SX32 R11, R232, R125, 0x1, P4 ;  /* 0x0000007de80b7211 */ /* 0x000fc600020f0eff */
[----:B------:R-:W-:Y:S04]  /*53a0*/  STL.64 [R1+0xd8], R20 ;  /* 0x0000d81401007387 */ /* 0x000fe80000100a00 */
[----:B------:R-:W-:Y:S04]  /*53b0*/  STL.64 [R1+0xd0], R18 ;  /* 0x0000d01201007387 */ /* 0x000fe80000100a00 */
[----:B------:R-:W-:Y:S04]  /*53c0*/  STL.64 [R1+0x260], R16 ;  /* 0x0002601001007387 */ /* 0x000fe80000100a00 */
[----:B------:R1:W-:Y:S01]  /*53d0*/  STL.64 [R1+0xc8], R10 ;  /* 0x0000c80a01007387 */ /* 0x0003e20000100a00 */
[----:B0-----:R-:W-:Y:S01]  /*53e0*/  IMAD R237, R237, 0x67, RZ ;  /* 0x00000067eded7824 */ /* 0x001fe200078e02ff */
[----:B-1----:R-:W-:-:S02]  /*53f0*/  IADD3 R10, P4, R229, R124, RZ ;  /* 0x0000007ce50a7210 */ /* 0x002fc40007f9e0ff */
[----:B------:R-:W0:Y:S02]  /*5400*/  LDC R229, c[0x0][0x268] ;  /* 0x00009a00ffe57b82 */ /* 0x000e240000000800 */
[----:B------:R-:W-:-:S06]  /*5410*/  LEA.HI.X.SX32 R5, R237, R125, 0x1, P6 ;  /* 0x0000007ded057211 */ /* 0x000fcc00030f0eff */
[----:B------:R-:W1:Y:S01]  /*5420*/  LDC R237, c[0x0][0x268] ;  /* 0x00009a00ffed7b82 */ /* 0x000e620000000800 */
[CC--:B------:R-:W-:Y:S02]  /*5430*/  IADD3 R20, P5, R233.reuse, R124.reuse, RZ ;  /* 0x0000007ce9147210 */ /* 0x0c0fe40007fbe0ff */
[----:B------:R-:W-:Y:S01]  /*5440*/  IADD3 R18, P1, R234, R124, RZ ;  /* 0x0000007cea127210 */ /* 0x000fe20007f3e0ff */
[----:B------:R-:W-:Y:S03]  /*5450*/  STL.64 [R1+0xc0], R4 ;  /* 0x0000c00401007387 */ /* 0x000fe60000100a00 */
[----:B------:R-:W-:Y:S01]  /*5460*/  LEA.HI.X.SX32 R19, R233, R125, 0x1, P1 ;  /* 0x0000007de9137211 */ /* 0x000fe200008f0eff */
[----:B0-----:R-:W-:-:S05]  /*5470*/  IMAD R229, R229, 0xd, RZ ;  /* 0x0000000de5e57824 */ /* 0x001fca00078e02ff */
[----:B------:R-:W-:Y:S02]  /*5480*/  LEA.HI.X.SX32 R21, R229, R125, 0x1, P5 ;  /* 0x0000007de5157211 */ /* 0x000fe400028f0eff */
[----:B------:R-:W0:Y:S01]  /*5490*/  LDC R229, c[0x0][0x268] ;  /* 0x00009a00ffe57b82 */ /* 0x000e220000000800 */
[----:B-1----:R-:W-:Y:S02]  /*54a0*/  IMAD R237, R237, 0xd4, RZ ;  /* 0x000000d4eded7824 */ /* 0x002fe400078e02ff */
[----:B------:R-:W-:Y:S04]  /*54b0*/  STL.64 [R1+0x390], R20 ;  /* 0x0003901401007387 */ /* 0x000fe80000100a00 */
[----:B------:R1:W-:Y:S02]  /*54c0*/  STL.64 [R1+0x328], R18 ;  /* 0x0003281201007387 */ /* 0x0003e40000100a00 */
[----:B-1----:R-:W-:-:S02]  /*54d0*/  IADD3 R18, P1, R237, R124, RZ ;  /* 0x0000007ced127210 */ /* 0x002fc40007f3e0ff */
[----:B------:R-:W1:Y:S01]  /*54e0*/  LDC R237, c[0x0][0x268] ;  /* 0x00009a00ffed7b82 */ /* 0x000e620000000800 */
[-C--:B------:R-:W-:Y:S01]  /*54f0*/  IADD3 R16, P2, R235, R124.reuse, RZ ;  /* 0x0000007ceb107210 */ /* 0x080fe20007f5e0ff */
[----:B--2---:R-:W-:Y:S02]  /*5500*/  IMAD R228, R228, 0xd2, RZ ;  /* 0x000000d2e4e47824 */ /* 0x004fe400078e02ff */
[----:B0-----:R-:W-:Y:S01]  /*5510*/  IMAD R229, R229, 0xd6, RZ ;  /* 0x000000d6e5e57824 */ /* 0x001fe200078e02ff */
[----:B------:R-:W-:Y:S02]  /*5520*/  LEA.HI.X.SX32 R17, R234, R125, 0x1, P2 ;  /* 0x0000007dea117211 */ /* 0x000fe400010f0eff */
[----:B------:R-:W-:-:S03]  /*5530*/  IADD3 R4, P6, R228, R124, RZ ;  /* 0x0000007ce4047210 */ /* 0x000fc60007fde0ff */
[----:B------:R0:W-:Y:S02]  /*5540*/  STL.64 [R1+0x258], R16 ;  /* 0x0002581001007387 */ /* 0x0001e40000100a00 */
[----:B0-----:R-:W-:Y:S01]  /*5550*/  IADD3 R16, P2, R229, R124, RZ ;  /* 0x0000007ce5107210 */ /* 0x001fe20007f5e0ff */
[----:B-1----:R-:W-:Y:S01]  /*5560*/  IMAD R228, R237, 0x69, RZ ;  /* 0x00000069ede47824 */ /* 0x002fe200078e02ff */
[----:B------:R-:W0:Y:S08]  /*5570*/  LDC R229, c[0x0][0x268] ;  /* 0x00009a00ffe57b82 */ /* 0x000e300000000800 */
[----:B------:R-:W1:Y:S01]  /*5580*/  LDC R237, c[0x0][0x268] ;  /* 0x00009a00ffed7b82 */ /* 0x000e620000000800 */
[----:B------:R-:W-:Y:S01]  /*5590*/  LEA.HI.X.SX32 R5, R228, R125, 0x1, P6 ;  /* 0x0000007de4057211 */ /* 0x000fe200030f0eff */
[----:B0-----:R-:W-:-:S06]  /*55a0*/  IMAD R226, R229, 0x35, RZ ;  /* 0x00000035e5e27824 */ /* 0x001fcc00078e02ff */
[----:B------:R-:W0:Y:S01]  /*55b0*/  LDC R229, c[0x0][0x268] ;  /* 0x00009a00ffe57b82 */ /* 0x000e220000000800 */
[----:B-1----:R-:W-:-:S07]  /*55c0*/  IMAD R228, R237, 0xd8, RZ ;  /* 0x000000d8ede47824 */ /* 0x002fce00078e02ff */
[----:B------:R-:W1:Y:S01]  /*55d0*/  LDC R237, c[0x0][0x268] ;  /* 0x00009a00ffed7b82 */ /* 0x000e620000000800 */
[----:B------:R-:W-:Y:S02]  /*55e0*/  IADD3 R20, P5, R236, R124, RZ ;  /* 0x0000007cec147210 */ /* 0x000fe40007fbe0ff */
[-C--:B------:R-:W-:Y:S02]  /*55f0*/  LEA.HI.X.SX32 R11, R235, R125.reuse, 0x1, P4 ;  /* 0x0000007deb0b7211 */ /* 0x080fe400020f0eff */
[----:B------:R-:W-:-:S03]  /*5600*/  LEA.HI.X.SX32 R21, R226, R125, 0x1, P5 ;  /* 0x0000007de2157211 */ /* 0x000fc600028f0eff */
[----:B------:R-:W-:Y:S01]  /*5610*/  STL.64 [R1+0xb8], R10 ;  /* 0x0000b80a01007387 */ /* 0x000fe20000100a00 */
[----:B------:R-:W-:Y:S01]  /*5620*/  LEA.HI.X.SX32 R19, R236, R125, 0x1, P1 ;  /* 0x0000007dec137211 */ /* 0x000fe200008f0eff */
[----:B------:R-:W2:Y:S02]  /*5630*/  LDC R226, c[0x0][0x268] ;  /* 0x00009a00ffe27b82 */ /* 0x000ea40000000800 */
[----:B------:R-:W-:Y:S04]  /*5640*/  STL.64 [R1+0xb0], R4 ;  /* 0x0000b00401007387 */ /* 0x000fe80000100a00 */
[----:B------:R3:W-:Y:S02]  /*5650*/  STL.64 [R1+0x250], R20 ;  /* 0x0002501401007387 */ /* 0x0007e40000100a00 */
[----:B---3--:R-:W-:Y:S01]  /*5660*/  IADD3 R20, P5, R228, R124, RZ ;  /* 0x0000007ce4147210 */ /* 0x008fe20007fbe0ff */
[----:B0-----:R-:W-:-:S02]  /*5670*/  IMAD R228, R229, 0xda, RZ ;  /* 0x000000dae5e47824 */ /* 0x001fc400078e02ff */
[----:B-1----:R-:W-:Y:S02]  /*5680*/  IMAD R229, R237, 0x6b, RZ ;  /* 0x0000006bede57824 */ /* 0x002fe400078e02ff */
[----:B------:R-:W0:Y:S03]  /*5690*/  LDC R237, c[0x0][0x268] ;  /* 0x00009a00ffed7b82 */ /* 0x000e260000000800 */
[----:B------:R-:W-:Y:S01]  /*56a0*/  LEA.HI.X.SX32 R17, R229, R125, 0x1, P2 ;  /* 0x0000007de5117211 */ /* 0x000fe200010f0eff */
[----:B0-----:R-:W-:-:S04]  /*56b0*/  IMAD R229, R237, 0x1b, RZ ;  /* 0x0000001bede57824 */ /* 0x001fc800078e02ff */
[----:B------:R-:W0:Y:S01]  /*56c0*/  LDC R237, c[0x0][0x268] ;  /* 0x00009a00ffed7b82 */ /* 0x000e220000000800 */
[----:B------:R-:W-:-:S04]  /*56d0*/  IADD3 R10, P4, R238, R124, RZ ;  /* 0x0000007cee0a7210 */ /* 0x000fc80007f9e0ff */
[-C--:B------:R-:W-:Y:S02]  /*56e0*/  LEA.HI.X.SX32 R11, R229, R125.reuse, 0x1, P4 ;  /* 0x0000007de50b7211 */ /* 0x080fe400020f0eff */
[----:B------:R-:W-:Y:S01]  /*56f0*/  IADD3 R4, P6, R239, R124, RZ ;  /* 0x0000007cef047210 */ /* 0x000fe20007fde0ff */
[----:B0-----:R-:W-:Y:S02]  /*5700*/  IMAD R229, R237, 0xde, RZ ;  /* 0x000000deede57824 */ /* 0x001fe400078e02ff */
[----:B------:R-:W0:Y:S01]  /*5710*/  LDC R237, c[0x0][0x268] ;  /* 0x00009a00ffed7b82 */ /* 0x000e220000000800 */
[----:B------:R1:W-:Y:S01]  /*5720*/  STL.64 [R1+0xa8], R18 ;  /* 0x0000a81201007387 */ /* 0x0003e20000100a00 */
[----:B------:R-:W-:-:S03]  /*5730*/  LEA.HI.X.SX32 R5, R238, R125, 0x1, P6 ;  /* 0x0000007dee057211 */ /* 0x000fc600030f0eff */
[----:B------:R-:W-:Y:S04]  /*5740*/  STL.64 [R1+0xa0], R16 ;  /* 0x0000a01001007387 */ /* 0x000fe80000100a00 */
[----:B------:R-:W-:Y:S01]  /*5750*/  STL.64 [R1+0x320], R10 ;  /* 0x0003200a01007387 */ /* 0x000fe20000100a00 */
[-C--:B-1----:R-:W-:Y:S02]  /*5760*/  IADD3 R18, P1, R228, R124.reuse, RZ ;  /* 0x0000007ce4127210 */ /* 0x082fe40007f3e0ff */
[----:B------:R-:W1:Y:S01]  /*5770*/  LDC R228, c[0x0][0x268] ;  /* 0x00009a00ffe47b82 */ /* 0x000e620000000800 */
[----:B------:R3:W-:Y:S02]  /*5780*/  STL.64 [R1+0x248], R4 ;  /* 0x0002480401007387 */ /* 0x0007e40000100a00 */
[----:B---3--:R-:W-:Y:S01]  /*5790*/  IADD3 R4, P6, R229, R124, RZ ;  /* 0x0000007ce5047210 */ /* 0x008fe20007fde0ff */
[----:B0-----:R-:W-:-:S04]  /*57a0*/  IMAD R229, R237, 0x6d, RZ ;  /* 0x0000006dede57824 */ /* 0x001fc800078e02ff */
[----:B------:R-:W0:Y:S01]  /*57b0*/  LDC R237, c[0x0][0x268] ;  /* 0x00009a00ffed7b82 */ /* 0x000e220000000800 */
[----:B------:R-:W-:Y:S01]  /*57c0*/  LEA.HI.X.SX32 R19, R229, R125, 0x1, P1 ;  /* 0x0000007de5137211 */ /* 0x000fe200008f0eff */
[----:B-1----:R-:W-:-:S06]  /*57d0*/  IMAD R228, R228, 0xdc, RZ ;  /* 0x000000dce4e47824 */ /* 0x002fcc00078e02ff */
[----:B------:R-:W1:Y:S01]  /*57e0*/  LDC R229, c[0x0][0x268] ;  /* 0x00009a00ffe57b82 */ /* 0x000e620000000800 */
[----:B------:R-:W-:Y:S01]  /*57f0*/  IADD3 R10, P4, R228, R124, RZ ;  /* 0x0000007ce40a7210 */ /* 0x000fe20007f9e0ff */
[----:B0-----:R-:W-:-:S06]  /*5800*/  IMAD R228, R237, 0x37, RZ ;  /* 0x00000037ede47824 */ /* 0x001fcc00078e02ff */
[----:B------:R-:W0:Y:S01]  /*5810*/  LDC R237, c[0x0][0x268] ;  /* 0x00009a00ffed7b82 */ /* 0x000e220000000800 */
[----:B------:R-:W-:-:S04]  /*5820*/  IADD3 R16, P2, R240, R124, RZ ;  /* 0x0000007cf0107210 */ /* 0x000fc80007f5e0ff */
[-C--:B------:R-:W-:Y:S01]  /*5830*/  LEA.HI.X.SX32 R17, R228, R125.reuse, 0x1, P2 ;  /* 0x0000007de4117211 */ /* 0x080fe200010f0eff */
[----:B-1----:R-:W-:Y:S01]  /*5840*/  IMAD R228, R229, 0xe0, RZ ;  /* 0x000000e0e5e47824 */ /* 0x002fe200078e02ff */
[-C--:B------:R-:W-:Y:S02]  /*5850*/  LEA.HI.X.SX32 R21, R239, R125.reuse, 0x1, P5 ;  /* 0x0000007def157211 */ /* 0x080fe400028f0eff */
[-C--:B------:R-:W-:Y:S01]  /*5860*/  LEA.HI.X.SX32 R11, R240, R125.reuse, 0x1, P4 ;  /* 0x0000007df00b7211 */ /* 0x080fe200020f0eff */
[----:B0-----:R-:W-:Y:S02]  /*5870*/  IMAD R229, R237, 0x6f, RZ ;  /* 0x0000006fede57824 */ /* 0x001fe400078e02ff */
[----:B------:R-:W0:Y:S01]  /*5880*/  LDC R237, c[0x0][0x268] ;  /* 0x00009a00ffed7b82 */ /* 0x000e220000000800 */
[----:B------:R-:W-:Y:S04]  /*5890*/  STL.64 [R1+0x98], R20 ;  /* 0x0000981401007387 */ /* 0x000fe80000100a00 */
[----:B------:R-:W-:Y:S04]  /*58a0*/  STL.64 [R1+0x90], R18 ;  /* 0x0000901201007387 */ /* 0x000fe80000100a00 */
[----:B------:R-:W-:Y:S04]  /*58b0*/  STL.64 [R1+0x240], R16 ;  /* 0x0002401001007387 */ /* 0x000fe80000100a00 */
[----:B------:R1:W-:Y:S01]  /*58c0*/  STL.64 [R1+0x88], R10 ;  /* 0x0000880a01007387 */ /* 0x0003e20000100a00 */
[----:B------:R-:W-:-:S02]  /*58d0*/  LEA.HI.X.SX32 R5, R229, R125, 0x1, P6 ;  /* 0x0000007de5057211 */ /* 0x000fc400030f0eff */
[----:B------:R-:W3:Y:S01]  /*58e0*/  LDC R229, c[0x0][0x268] ;  /* 0x00009a00ffe57b82 */ /* 0x000ee20000000800 */
[----:B-1----:R-:W-:-:S07]  /*58f0*/  IADD3 R10, P4, R228, R124, RZ ;  /* 0x0000007ce40a7210 */ /* 0x002fce0007f9e0ff */
[----:B------:R-:W1:Y:S01]  /*5900*/  LDC R228, c[0x0][0x268] ;  /* 0x00009a00ffe47b82 */ /* 0x000e620000000800 */
[----:B0-----:R-:W-:Y:S01]  /*5910*/  IMAD R237, R237, 0xe2, RZ ;  /* 0x000000e2eded7824 */ /* 0x001fe200078e02ff */
[----:B------:R0:W-:Y:S04]  /*5920*/  STL.64 [R1+0x80], R4 ;  /* 0x0000800401007387 */ /* 0x0001e80000100a00 */
[-C--:B0-----:R-:W-:Y:S02]  /*5930*/  IADD3 R4, P6, R237, R124.reuse, RZ ;  /* 0x0000007ced047210 */ /* 0x081fe40007fde0ff */
[----:B------:R-:W0:Y:S01]  /*5940*/  LDC R237, c[0x0][0x268] ;  /* 0x00009a00ffed7b82 */ /* 0x000e220000000800 */
[-C--:B------:R-:W-:Y:S02]  /*5950*/  IADD3 R2, P3, R241, R124.reuse, RZ ;  /* 0x0000007cf1027210 */ /* 0x080fe40007f7e0ff */
[----:B------:R-:W-:Y:S01]  /*5960*/  IADD3 R20, P5, R242, R124, RZ ;  /* 0x0000007cf2147210 */ /* 0x000fe20007fbe0ff */
[----:B-1----:R-:W-:-:S03]  /*5970*/  IMAD R228, R228, 0x7, RZ ;  /* 0x00000007e4e47824 */ /* 0x002fc600078e02ff */
[-C--:B------:R-:W-:Y:S01]  /*5980*/  LEA.HI.X.SX32 R21, R241, R125.reuse, 0x1, P5 ;  /* 0x0000007df1157211 */ /* 0x080fe200028f0eff */
[----:B---3--:R-:W-:Y:S01]  /*5990*/  IMAD R229, R229, 0xe4, RZ ;  /* 0x000000e4e5e57824 */ /* 0x008fe200078e02ff */
[-C--:B------:R-:W-:Y:S02]  /*59a0*/  LEA.HI.X.SX32 R3, R228, R125.reuse, 0x1, P3 ;  /* 0x0000007de4037211 */ /* 0x080fe400018f0eff */
[-C--:B------:R-:W-:Y:S01]  /*59b0*/  IADD3 R18, P1, R243, R124.reuse, RZ ;  /* 0x0000007cf3127210 */ /* 0x080fe20007f3e0ff */
[----:B--2---:R-:W-:Y:S01]  /*59c0*/  IMAD R226, R226, 0x71, RZ ;  /* 0x00000071e2e27824 */ /* 0x004fe200078e02ff */
[----:B------:R-:W-:Y:S01]  /*59d0*/  IADD3 R16, P2, R244, R124, RZ ;  /* 0x0000007cf4107210 */ /* 0x000fe20007f5e0ff */
[----:B------:R-:W-:Y:S01]  /*59e0*/  STL.64 [R1+0x3c0], R2 ;  /* 0x0003c00201007387 */ /* 0x000fe20000100a00 */
[----:B------:R-:W-:Y:S01]  /*59f0*/  LEA.HI.X.SX32 R19, R242, R125, 0x1, P1 ;  /* 0x0000007df2137211 */ /* 0x000fe200008f0eff */
[----:B------:R-:W1:Y:S02]  /*5a00*/  LDC R228, c[0x0][0x268] ;  /* 0x00009a00ffe47b82 */ /* 0x000e640000000800 */
[----:B------:R2:W-:Y:S01]  /*5a10*/  STL.64 [R1+0x388], R20 ;  /* 0x0003881401007387 */ /* 0x0005e20000100a00 */
[----:B0-----:R-:W-:-:S03]  /*5a20*/  IMAD R237, R237, 0xe6, RZ ;  /* 0x000000e6eded7824 */ /* 0x001fc600078e02ff */
[----:B------:R0:W-:Y:S01]  /*5a30*/  STL.64 [R1+0x318], R18 ;  /* 0x0003181201007387 */ /* 0x0001e20000100a00 */
[-C--:B--2---:R-:W-:Y:S02]  /*5a40*/  IADD3 R20, P5, R229, R124.reuse, RZ ;  /* 0x0000007ce5147210 */ /* 0x084fe40007fbe0ff */
[----:B------:R-:W2:Y:S01]  /*5a50*/  LDC R229, c[0x0][0x268] ;  /* 0x00009a00ffe57b82 */ /* 0x000ea20000000800 */
[----:B0-----:R-:W-:-:S07]  /*5a60*/  IADD3 R18, P1, R237, R124, RZ ;  /* 0x0000007ced127210 */ /* 0x001fce0007f3e0ff */
[----:B------:R-:W0:Y:S01]  /*5a70*/  LDC R237, c[0x0][0x268] ;  /* 0x00009a00ffed7b82 */ /* 0x000e220000000800 */
[----:B------:R-:W-:Y:S02]  /*5a80*/  IADD3 R2, P3, R245, R124, RZ ;  /* 0x0000007cf5027210 */ /* 0x000fe40007f7e0ff */
[-C--:B------:R-:W-:Y:S02]  /*5a90*/  LEA.HI.X.SX32 R17, R243, R125.reuse, 0x1, P2 ;  /* 0x0000007df3117211 */ /* 0x080fe400010f0eff */
[-C--:B------:R-:W-:Y:S02]  /*5aa0*/  LEA.HI.X.SX32 R11, R244, R125.reuse, 0x1, P4 ;  /* 0x0000007df40b7211 */ /* 0x080fe400020f0eff */
[----:B------:R-:W-:Y:S01]  /*5ab0*/  LEA.HI.X.SX32 R5, R226, R125, 0x1, P6 ;  /* 0x0000007de2057211 */ /* 0x000fe200030f0eff */
[----:B------:R-:W-:Y:S01]  /*5ac0*/  STL.64 [R1+0x238], R16 ;  /* 0x0002381001007387 */ /* 0x000fe20000100a00 */
[----:B--2---:R-:W-:-:S03]  /*5ad0*/  IMAD R229, R229, 0x39, RZ ;  /* 0x00000039e5e57824 */ /* 0x004fc600078e02ff */
[----:B------:R-:W-:Y:S02]  /*5ae0*/  STL.64 [R1+0x78], R10 ;  /* 0x0000780a01007387 */ /* 0x000fe40000100a00 */
[----:B------:R-:W-:Y:S01]  /*5af0*/  LEA.HI.X.SX32 R3, R229, R125, 0x1, P3 ;  /* 0x0000007de5037211 */ /* 0x000fe200018f0eff */
[----:B0-----:R-:W-:Y:S01]  /*5b00*/  IMAD R237, R237, 0xea, RZ ;  /* 0x000000eaeded7824 */ /* 0x001fe200078e02ff */
[----:B------:R-:W-:Y:S01]  /*5b10*/  STL.64 [R1+0x70], R4 ;  /* 0x0000700401007387 */ /* 0x000fe20000100a00 */
[----:B------:R-:W0:Y:S03]  /*5b20*/  LDC R229, c[0x0][0x268] ;  /* 0x00009a00ffe57b82 */ /* 0x000e260000000800 */
[----:B------:R2:W-:Y:S02]  /*5b30*/  STL.64 [R1+0x230], R2 ;  /* 0x0002300201007387 */ /* 0x0005e40000100a00 */
[----:B--2---:R-:W-:-:S03]  /*5b40*/  IADD3 R2, P3, R237, R124, RZ ;  /* 0x0000007ced027210 */ /* 0x004fc60007f7e0ff */
[----:B------:R-:W2:Y:S01]  /*5b50*/  LDC R237, c[0x0][0x268] ;  /* 0x00009a00ffed7b82 */ /* 0x000ea20000000800 */
[----:B-1----:R-:W-:Y:S01]  /*5b60*/  IMAD R228, R228, 0xe8, RZ ;  /* 0x000000e8e4e47824 */ /* 0x002fe200078e02ff */
[----:B------:R-:W-:Y:S01]  /*5b70*/  IADD3 R16, P2, R246, R124, RZ ;  /* 0x0000007cf6107210 */ /* 0x000fe20007f5e0ff */
[----:B--2---:R-:W-:-:S05]  /*5b80*/  IMAD R226, R237, 0x73, RZ ;  /* 0x00000073ede27824 */ /* 0x004fca00078e02ff */
[----:B------:R-:W1:Y:S01]  /*5b90*/  LDC R237, c[0x0][0x268] ;  /* 0x00009a00ffed7b82 */ /* 0x000e620000000800 */
[----:B0-----:R-:W-:Y:S01]  /*5ba0*/  IMAD R229, R229, 0x1d, RZ ;  /* 0x0000001de5e57824 */ /* 0x001fe200078e02ff */
[-C--:B------:R-:W-:Y:S02]  /*5bb0*/  LEA.HI.X.SX32 R21, R245, R125.reuse, 0x1, P5 ;  /* 0x0000007df5157211 */ /* 0x080fe400028f0eff */
[-C--:B------:R-:W-:Y:S02]  /*5bc0*/  LEA.HI.X.SX32 R19, R226, R125.reuse, 0x1, P1 ;  /* 0x0000007de2137211 */ /* 0x080fe400008f0eff */
[----:B------:R-:W-:Y:S02]  /*5bd0*/  IADD3 R4, P6, R228, R124, RZ ;  /* 0x0000007ce4047210 */ /* 0x000fe40007fde0ff */
[----:B------:R-:W-:Y:S01]  /*5be0*/  LEA.HI.X.SX32 R17, R229, R125, 0x1, P2 ;  /* 0x0000007de5117211 */ /* 0x000fe200010f0eff */
[----:B------:R-:W0:Y:S01]  /*5bf0*/  LDC R228, c[0x0][0x268] ;  /* 0x00009a00ffe47b82 */ /* 0x000e220000000800 */
[----:B------:R-:W-:Y:S04]  /*5c00*/  STL.64 [R1+0x68], R20 ;  /* 0x0000681401007387 */ /* 0x000fe80000100a00 */
[----:B------:R-:W-:Y:S03]  /*5c10*/  STL.64 [R1+0x60], R18 ;  /* 0x0000601201007387 */ /* 0x000fe60000100a00 */
[----:B------:R-:W2:Y:S01]  /*5c20*/  LDC R229, c[0x0][0x268] ;  /* 0x00009a00ffe57b82 */ /* 0x000ea20000000800 */
[----:B------:R3:W-:Y:S01]  /*5c30*/  STL.64 [R1+0x310], R16 ;  /* 0x0003101001007387 */ /* 0x0007e20000100a00 */
[----:B-1----:R-:W-:-:S05]  /*5c40*/  IMAD R237, R237, 0xee, RZ ;  /* 0x000000eeeded7824 */ /* 0x002fca00078e02ff */
[----:B---3--:R-:W-:Y:S02]  /*5c50*/  IADD3 R16, P2, R237, R124, RZ ;  /* 0x0000007ced107210 */ /* 0x008fe40007f5e0ff */
[----:B------:R-:W1:Y:S01]  /*5c60*/  LDC R237, c[0x0][0x268] ;  /* 0x00009a00ffed7b82 */ /* 0x000e620000000800 */
[----:B0-----:R-:W-:-:S05]  /*5c70*/  IMAD R228, R228, 0xec, RZ ;  /* 0x000000ece4e47824 */ /* 0x001fca00078e02ff */
[----:B------:R-:W-:Y:S02]  /*5c80*/  IADD3 R18, P1, R228, R124, RZ ;  /* 0x0000007ce4127210 */ /* 0x000fe40007f3e0ff */
[----:B------:R-:W0:Y:S01]  /*5c90*/  LDC R228, c[0x0][0x268] ;  /* 0x00009a00ffe47b82 */ /* 0x000e220000000800 */
[----:B--2---:R-:W-:Y:S02]  /*5ca0*/  IMAD R225, R229, 0x3c, RZ ;  /* 0x0000003ce5e17824 */ /* 0x004fe400078e02ff */
[----:B-1----:R-:W-:-:S05]  /*5cb0*/  IMAD R229, R237, 0x78, RZ ;  /* 0x00000078ede57824 */ /* 0x002fca00078e02ff */
[----:B------:R-:W1:Y:S01]  /*5cc0*/  LDC R237, c[0x0][0x268] ;  /* 0x00009a00ffed7b82 */ /* 0x000e620000000800 */
[----:B0-----:R-:W-:-:S05]  /*5cd0*/  IMAD R226, R228, 0x75, RZ ;  /* 0x00000075e4e27824 */ /* 0x001fca00078e02ff */
[----:B------:R-:W-:Y:S02]  /*5ce0*/  LEA.HI.X.SX32 R3, R226, R125, 0x1, P3 ;  /* 0x0000007de2037211 */ /* 0x000fe400018f0eff */
[----:B------:R-:W0:Y:S01]  /*5cf0*/  LDC R226, c[0x0][0x268] ;  /* 0x00009a00ffe27b82 */ /* 0x000e220000000800 */
[----:B-1----:R-:W-:-:S07]  /*5d00*/  IMAD R228, R237, 0x3b, RZ ;  /* 0x0000003bede47824 */ /* 0x002fce00078e02ff */
[----:B------:R-:W1:Y:S01]  /*5d10*/  LDC R237, c[0x0][0x268] ;  /* 0x00009a00ffed7b82 */ /* 0x000e620000000800 */
[CC--:B------:R-:W-:Y:S02]  /*5d20*/  IADD3 R10, P4, R247.reuse, R124.reuse, RZ ;  /* 0x0000007cf70a7210 */ /* 0x0c0fe40007f9e0ff */
[----:B------:R-:W-:Y:S02]  /*5d30*/  IADD3 R20, P5, R248, R124, RZ ;  /* 0x0000007cf8147210 */ /* 0x000fe40007fbe0ff */
[-C--:B------:R-:W-:Y:S02]  /*5d40*/  LEA.HI.X.SX32 R11, R246, R125.reuse, 0x1, P4 ;  /* 0x0000007df60b7211 */ /* 0x080fe400020f0eff */
[-C--:B------:R-:W-:Y:S02]  /*5d50*/  LEA.HI.X.SX32 R5, R247, R125.reuse, 0x1, P6 ;  /* 0x0000007df7057211 */ /* 0x080fe400030f0eff */
[-C--:B------:R-:W-:Y:S01]  /*5d60*/  LEA.HI.X.SX32 R21, R228, R125.reuse, 0x1, P5 ;  /* 0x0000007de4157211 */ /* 0x080fe200028f0eff */
[----:B------:R-:W-:Y:S01]  /*5d70*/  STL.64 [R1+0x228], R10 ;  /* 0x0002280a01007387 */ /* 0x000fe20000100a00 */
[----:B0-----:R-:W-:Y:S01]  /*5d80*/  IMAD R226, R226, 0x77, RZ ;  /* 0x00000077e2e27824 */ /* 0x001fe200078e02ff */
[----:B------:R-:W-:Y:S01]  /*5d90*/  LEA.HI.X.SX32 R19, R248, R125, 0x1, P1 ;  /* 0x0000007df8137211 */ /* 0x000fe200008f0eff */
[----:B------:R-:W0:Y:S01]  /*5da0*/  LDC R228, c[0x0][0x268] ;  /* 0x00009a00ffe47b82 */ /* 0x000e220000000800 */
[----:B------:R-:W-:Y:S04]  /*5db0*/  STL.64 [R1+0x58], R4 ;  /* 0x0000580401007387 */ /* 0x000fe80000100a00 */
[----:B------:R-:W-:Y:S01]  /*5dc0*/  STL.64 [R1+0x50], R2 ;  /* 0x0000500201007387 */ /* 0x000fe20000100a00 */
[----:B-1----:R-:W-:-:S03]  /*5dd0*/  IMAD R227, R237, 0xf0, RZ ;  /* 0x000000f0ede37824 */ /* 0x002fc600078e02ff */
[----:B------:R1:W-:Y:S01]  /*5de0*/  STL.64 [R1+0x220], R20 ;  /* 0x0002201401007387 */ /* 0x0003e20000100a00 */
[----:B------:R-:W-:Y:S01]  /*5df0*/  LEA.HI.X.SX32 R17, R226, R125, 0x1, P2 ;  /* 0x0000007de2117211 */ /* 0x000fe200010f0eff */
[----:B------:R-:W2:Y:S08]  /*5e00*/  LDC R237, c[0x0][0x268] ;  /* 0x00009a00ffed7b82 */ /* 0x000eb00000000800 */
[----:B------:R-:W3:Y:S01]  /*5e10*/  LDC R226, c[0x0][0x268] ;  /* 0x00009a00ffe27b82 */ /* 0x000ee20000000800 */
[----:B-1----:R-:W-:-:S07]  /*5e20*/  IADD3 R20, P5, R227, R124, RZ ;  /* 0x0000007ce3147210 */ /* 0x002fce0007fbe0ff */
[----:B------:R-:W1:Y:S01]  /*5e30*/  LDC R227, c[0x0][0x268] ;  /* 0x00009a00ffe37b82 */ /* 0x000e620000000800 */
[CC--:B------:R-:W-:Y:S02]  /*5e40*/  IADD3 R10, P4, R252.reuse, R124.reuse, RZ ;  /* 0x0000007cfc0a7210 */ /* 0x0c0fe40007f9e0ff */
[----:B------:R-:W-:Y:S01]  /*5e50*/  IADD3 R4, P6, R225, R124, RZ ;  /* 0x0000007ce1047210 */ /* 0x000fe20007fde0ff */
[----:B------:R4:W-:Y:S03]  /*5e60*/  STL.64 [R1+0x48], R18 ;  /* 0x0000481201007387 */ /* 0x0009e60000100a00 */
[----:B------:R-:W-:Y:S01]  /*5e70*/  LEA.HI.X.SX32 R5, R252, R125, 0x1, P6 ;  /* 0x0000007dfc057211 */ /* 0x000fe200030f0eff */
[----:B------:R-:W-:Y:S01]  /*5e80*/  STL.64 [R1+0x40], R16 ;  /* 0x0000401001007387 */ /* 0x000fe20000100a00 */
[----:B---3--:R-:W-:Y:S02]  /*5e90*/  IMAD R226, R226, 0xf6, RZ ;  /* 0x000000f6e2e27824 */ /* 0x008fe400078e02ff */
[----:B-1----:R-:W-:-:S05]  /*5ea0*/  IMAD R227, R227, 0xf, RZ ;  /* 0x0000000fe3e37824 */ /* 0x002fca00078e02ff */
[-C--:B------:R-:W-:Y:S01]  /*5eb0*/  LEA.HI.X.SX32 R11, R227, R125.reuse, 0x1, P4 ;  /* 0x0000007de30b7211 */ /* 0x080fe200020f0eff */
[----:B--2---:R-:W-:Y:S01]  /*5ec0*/  IMAD R237, R237, 0xf2, RZ ;  /* 0x000000f2eded7824 */ /* 0x004fe200078e02ff */
[CC--:B------:R-:W-:Y:S01]  /*5ed0*/  IADD3 R2, P3, R229.reuse, R124.reuse, RZ ;  /* 0x0000007ce5027210 */ /* 0x0c0fe20007f7e0ff */
[----:B0-----:R-:W-:Y:S01]  /*5ee0*/  IMAD R228, R228, 0x7a, RZ ;  /* 0x0000007ae4e47824 */ /* 0x001fe200078e02ff */
[-C--:B------:R-:W-:Y:S01]  /*5ef0*/  LEA.HI.X.SX32 R21, R229, R125.reuse, 0x1, P5 ;  /* 0x0000007de5157211 */ /* 0x080fe200028f0eff */
[----:B------:R-:W-:Y:S01]  /*5f00*/  STL.64 [R1+0x380], R10 ;  /* 0x0003800a01007387 */ /* 0x000fe20000100a00 */
[----:B------:R-:W-:Y:S01]  /*5f10*/  LEA.HI.X.SX32 R3, R225, R125, 0x1, P3 ;  /* 0x0000007de1037211 */ /* 0x000fe200018f0eff */
[----:B------:R-:W0:Y:S02]  /*5f20*/  LDC R229, c[0x0][0x268] ;  /* 0x00009a00ffe57b82 */ /* 0x000e240000000800 */
[----:B------:R1:W-:Y:S01]  /*5f30*/  STL.64 [R1+0x308], R4 ;  /* 0x0003080401007387 */ /* 0x0003e20000100a00 */
[----:B----4-:R-:W-:-:S05]  /*5f40*/  IADD3 R18, P1, R237, R124, RZ ;  /* 0x0000007ced127210 */ /* 0x010fca0007f3e0ff */
[----:B------:R-:W2:Y:S01]  /*5f50*/  LDC R225, c[0x0][0x268] ;  /* 0x00009a00ffe17b82 */ /* 0x000ea20000000800 */
[----:B-1----:R-:W-:-:S07]  /*5f60*/  IADD3 R4, P6, R226, R124, RZ ;  /* 0x0000007ce2047210 */ /* 0x002fce0007fde0ff */
[----:B------:R-:W1:Y:S08]  /*5f70*/  LDC R226, c[0x0][0x268] ;  /* 0x00009a00ffe27b82 */ /* 0x000e700000000800 */
[----:B------:R-:W3:Y:S08]  /*5f80*/  LDC R237, c[0x0][0x268] ;  /* 0x00009a00ffed7b82 */ /* 0x000ef00000000800 */
[----:B------:R-:W4:Y:S01]  /*5f90*/  LDC R227, c[0x0][0x268] ;  /* 0x00009a00ffe37b82 */ /* 0x000f220000000800 */
[----:B-1----:R-:W-:-:S05]  /*5fa0*/  IMAD R226, R226, 0x79, RZ ;  /* 0x00000079e2e27824 */ /* 0x002fca00078e02ff */
[-C--:B------:R-:W-:Y:S02]  /*5fb0*/  LEA.HI.X.SX32 R19, R226, R125.reuse, 0x1, P1 ;  /* 0x0000007de2137211 */ /* 0x080fe400008f0eff */
[----:B------:R-:W1:Y:S01]  /*5fc0*/  LDC R226, c[0x0][0x268] ;  /* 0x00009a00ffe27b82 */ /* 0x000e620000000800 */
[----:B--2---:R-:W-:Y:S01]  /*5fd0*/  IMAD R225, R225, 0x3d, RZ ;  /* 0x0000003de1e17824 */ /* 0x004fe200078e02ff */
[-C--:B------:R-:W-:Y:S01]  /*5fe0*/  IADD3 R16, P2, R228, R124.reuse, RZ ;  /* 0x0000007ce4107210 */ /* 0x080fe20007f5e0ff */
[----:B---3--:R-:W-:Y:S02]  /*5ff0*/  IMAD R237, R237, 0xf4, RZ ;  /* 0x000000f4eded7824 */ /* 0x008fe400078e02ff */
[----:B0-----:R-:W-:Y:S01]  /*6000*/  IMAD R222, R229, 0xf8, RZ ;  /* 0x000000f8e5de7824 */ /* 0x001fe200078e02ff */
[----:B------:R-:W-:Y:S01]  /*6010*/  LEA.HI.X.SX32 R17, R225, R125, 0x1, P2 ;  /* 0x0000007de1117211 */ /* 0x000fe200010f0eff */
[----:B------:R-:W-:Y:S01]  /*6020*/  STL.64 [R1+0x218], R2 ;  /* 0x0002180201007387 */ /* 0x000fe20000100a00 */
[----:B------:R-:W-:Y:S01]  /*6030*/  IADD3 R10, P4, R237, R124, RZ ;  /* 0x0000007ced0a7210 */ /* 0x000fe20007f9e0ff */
[----:B----4-:R-:W-:Y:S01]  /*6040*/  IMAD R227, R227, 0x7c, RZ ;  /* 0x0000007ce3e37824 */ /* 0x010fe200078e02ff */
[----:B------:R-:W0:Y:S01]  /*6050*/  LDC R237, c[0x0][0x268] ;  /* 0x00009a00ffed7b82 */ /* 0x000e220000000800 */
[----:B------:R-:W-:Y:S04]  /*6060*/  STL.64 [R1+0x38], R20 ;  /* 0x0000381401007387 */ /* 0x000fe80000100a00 */
[----:B------:R2:W-:Y:S03]  /*6070*/  STL.64 [R1+0x30], R18 ;  /* 0x0000301201007387 */ /* 0x0005e60000100a00 */
[----:B------:R-:W3:Y:S01]  /*6080*/  LDC R229, c[0x0][0x268] ;  /* 0x00009a00ffe57b82 */ /* 0x000ee20000000800 */
[----:B------:R4:W-:Y:S01]  /*6090*/  STL.64 [R1+0x210], R16 ;  /* 0x0002101001007387 */ /* 0x0009e20000100a00 */
[----:B-1----:R-:W-:-:S06]  /*60a0*/  IMAD R226, R226, 0xfa, RZ ;  /* 0x000000fae2e27824 */ /* 0x002fcc00078e02ff */
[----:B------:R-:W1:Y:S01]  /*60b0*/  LDC R225, c[0x0][0x268] ;  /* 0x00009a00ffe17b82 */ /* 0x000e620000000800 */
[-C--:B--2---:R-:W-:Y:S02]  /*60c0*/  IADD3 R18, P1, R222, R124.reuse, RZ ;  /* 0x0000007cde127210 */ /* 0x084fe40007f3e0ff */
[----:B----4-:R-:W-:-:S05]  /*60d0*/  IADD3 R16, P2, R226, R124, RZ ;  /* 0x0000007ce2107210 */ /* 0x010fca0007f5e0ff */
[----:B------:R-:W2:Y:S01]  /*60e0*/  LDC R222, c[0x0][0x268] ;  /* 0x00009a00ffde7b82 */ /* 0x000ea20000000800 */
[----:B------:R-:W-:-:S07]  /*60f0*/  LEA.HI.X.SX32 R11, R228, R125, 0x1, P4 ;  /* 0x0000007de40b7211 */ /* 0x000fce00020f0eff */
[----:B------:R-:W4:Y:S08]  /*6100*/  LDC R226, c[0x0][0x268] ;  /* 0x00009a00ffe27b82 */ /* 0x000f300000000800 */
[----:B------:R-:W3:Y:S01]  /*6110*/  LDC R228, c[0x0][0x268] ;  /* 0x00009a00ffe47b82 */ /* 0x000ee20000000800 */
[----:B0-----:R-:W-:-:S05]  /*6120*/  IMAD R237, R237, 0x3e, RZ ;  /* 0x0000003eeded7824 */ /* 0x001fca00078e02ff */
[----:B------:R-:W-:Y:S01]  /*6130*/  IADD3 R2, P3, R237, R124, RZ ;  /* 0x0000007ced027210 */ /* 0x000fe20007f7e0ff */
[----:B--2---:R-:W-:Y:S02]  /*6140*/  IMAD R222, R222, 0x7b, RZ ;  /* 0x0000007bdede7824 */ /* 0x004fe400078e02ff */
[----:B----4-:R-:W-:-:S03]  /*6150*/  IMAD R226, R226, 0x1f, RZ ;  /* 0x0000001fe2e27824 */ /* 0x010fc600078e02ff */
[-C--:B------:R-:W-:Y:S01]  /*6160*/  LEA.HI.X.SX32 R5, R222, R125.reuse, 0x1, P6 ;  /* 0x0000007dde057211 */ /* 0x080fe200030f0eff */
[----:B------:R-:W-:Y:S01]  /*6170*/  STL.64 [R1+0x28], R10 ;  /* 0x0000280a01007387 */ /* 0x000fe20000100a00 */
[-C--:B------:R-:W-:Y:S01]  /*6180*/  LEA.HI.X.SX32 R3, R226, R125.reuse, 0x1, P3 ;  /* 0x0000007de2037211 */ /* 0x080fe200018f0eff */
[----:B---3--:R-:W-:Y:S01]  /*6190*/  IMAD R228, R228, 0xfe, RZ ;  /* 0x000000fee4e47824 */ /* 0x008fe200078e02ff */
[----:B------:R-:W-:Y:S01]  /*61a0*/  IADD3 R20, P5, R227, R124, RZ ;  /* 0x0000007ce3147210 */ /* 0x000fe20007fbe0ff */
[----:B------:R-:W-:Y:S01]  /*61b0*/  STL.64 [R1+0x20], R4 ;  /* 0x0000200401007387 */ /* 0x000fe20000100a00 */
[----:B------:R-:W0:Y:S03]  /*61c0*/  LDC R226, c[0x0][0x268] ;  /* 0x00009a00ffe27b82 */ /* 0x000e260000000800 */
[----:B------:R2:W-:Y:S01]  /*61d0*/  STL.64 [R1+0x300], R2 ;  /* 0x0003000201007387 */ /* 0x0005e20000100a00 */
[----:B------:R-:W-:-:S04]  /*61e0*/  LEA.HI.X.SX32 R21, R237, R125, 0x1, P5 ;  /* 0x0000007ded157211 */ /* 0x000fc800028f0eff */
[----:B------:R-:W3:Y:S01]  /*61f0*/  LDC R237, c[0x0][0x268] ;  /* 0x00009a00ffed7b82 */ /* 0x000ee20000000800 */
[----:B--2---:R-:W-:-:S07]  /*6200*/  IADD3 R2, P3, R228, R124, RZ ;  /* 0x0000007ce4027210 */ /* 0x004fce0007f7e0ff */
[----:B------:R-:W2:Y:S01]  /*6210*/  LDC R228, c[0x0][0x268] ;  /* 0x00009a00ffe47b82 */ /* 0x000ea20000000800 */
[----:B------:R-:W-:Y:S02]  /*6220*/  IMAD R229, R229, 0x7e, RZ ;  /* 0x0000007ee5e57824 */ /* 0x000fe400078e02ff */
[----:B-1----:R-:W-:Y:S02]  /*6230*/  IMAD R225, R225, 0xfc, RZ ;  /* 0x000000fce1e17824 */ /* 0x002fe400078e02ff */
[----:B0-----:R-:W-:Y:S01]  /*6240*/  IMAD R226, R226, 0x7d, RZ ;  /* 0x0000007de2e27824 */ /* 0x001fe200078e02ff */
[-C--:B------:R-:W-:Y:S02]  /*6250*/  IADD3 R10, P4, R229, R124.reuse, RZ ;  /* 0x0000007ce50a7210 */ /* 0x080fe40007f9e0ff */
[----:B------:R-:W-:Y:S02]  /*6260*/  IADD3 R4, P6, R225, R124, RZ ;  /* 0x0000007ce1047210 */ /* 0x000fe40007fde0ff */
[-C--:B------:R-:W-:Y:S01]  /*6270*/  LEA.HI.X.SX32 R19, R227, R125.reuse, 0x1, P1 ;  /* 0x0000007de3137211 */ /* 0x080fe200008f0eff */
[----:B---3--:R-:W-:Y:S01]  /*6280*/  IMAD R237, R237, 0x7f, RZ ;  /* 0x0000007feded7824 */ /* 0x008fe200078e02ff */
[-C--:B------:R-:W-:Y:S01]  /*6290*/  LEA.HI.X.SX32 R17, R226, R125.reuse, 0x1, P2 ;  /* 0x0000007de2117211 */ /* 0x080fe200010f0eff */
[----:B------:R0:W-:Y:S01]  /*62a0*/  STL.64 [R1+0x208], R20 ;  /* 0x0002081401007387 */ /* 0x0001e20000100a00 */
[-C--:B------:R-:W-:Y:S01]  /*62b0*/  LEA.HI.X.SX32 R5, R229, R125.reuse, 0x1, P6 ;  /* 0x0000007de5057211 */ /* 0x080fe200030f0eff */
[----:B--2---:R-:W-:Y:S01]  /*62c0*/  IMAD R228, R228, 0x3f, RZ ;  /* 0x0000003fe4e47824 */ /* 0x004fe200078e02ff */
[-C--:B------:R-:W-:Y:S01]  /*62d0*/  LEA.HI.X.SX32 R3, R237, R125.reuse, 0x1, P3 ;  /* 0x0000007ded037211 */ /* 0x080fe200018f0eff */
[----:B------:R0:W-:Y:S03]  /*62e0*/  STL.64 [R1+0x18], R18 ;  /* 0x0000181201007387 */ /* 0x0001e60000100a00 */
[----:B------:R-:W-:Y:S01]  /*62f0*/  LEA.HI.X.SX32 R11, R228, R125, 0x1, P4 ;  /* 0x0000007de40b7211 */ /* 0x000fe200020f0eff */
[----:B------:R0:W-:Y:S04]  /*6300*/  STL.64 [R1+0x10], R16 ;  /* 0x0000101001007387 */ /* 0x0001e80000100a00 */
[----:B------:R0:W-:Y:S04]  /*6310*/  STL.64 [R1+0x200], R10 ;  /* 0x0002000a01007387 */ /* 0x0001e80000100a00 */
[----:B------:R0:W-:Y:S04]  /*6320*/  STL.64 [R1+0x8], R4 ;  /* 0x0000080401007387 */ /* 0x0001e80000100a00 */
[----:B------:R0:W-:Y:S01]  /*6330*/  STL.64 [R1], R2 ;  /* 0x0000000201007387 */ /* 0x0001e20000100a00 */
[----:B------:R-:W-:-:S02]  /*6340*/  MOV R15, 0x3f800000 ;  /* 0x3f800000000f7802 */ /* 0x000fc40000000f00 */
[----:B------:R-:W-:Y:S02]  /*6350*/  CS2R R64, SRZ ;  /* 0x0000000000407805 */ /* 0x000fe4000001ff00 */
        /* <DEDUP_REMOVED lines=14> */
[----:B0-----:R-:W-:-:S07]  /*6440*/  CS2R R82, SRZ ;  /* 0x0000000000527805 */ /* 0x001fce000001ff00 */
.L_x_1:
[----:B------:R-:W2:Y:S04]  /*6450*/  LDL.64 R30, [R1+0x758] ;  /* 0x00075800011e7983 */ /* 0x000ea80000100a00 */
[----:B------:R-:W3:Y:S04]  /*6460*/  LDL.64 R10, [R1+0x750] ;  /* 0x00075000010a7983 */ /* 0x000ee80000100a00 */
[----:B------:R-:W4:Y:S04]  /*6470*/  LDL.64 R28, [R1+0x748] ;  /* 0x00074800011c7983 */ /* 0x000f280000100a00 */
[----:B------:R-:W4:Y:S04]  /*6480*/  LDL.64 R34, [R1+0x730] ;  /* 0x0007300001227983 */ /* 0x000f280000100a00 */
[----:B------:R-:W4:Y:S04]  /*6490*/  LDL.64 R2, [R1+0x768] ;  /* 0x0007680001027983 */ /* 0x000f280000100a00 */
[----:B------:R-:W4:Y:S04]  /*64a0*/  LDL.64 R26, [R1+0x720] ;  /* 0x00072000011a7983 */ /* 0x000f280000100a00 */
[----:B------:R-:W4:Y:S04]  /*64b0*/  LDL.64 R20, [R1+0x740] ;  /* 0x0007400001147983 */ /* 0x000f280000100a00 */
[----:B------:R-:W4:Y:S04]  /*64c0*/  LDL.64 R22, [R1+0x760] ;  /* 0x0007600001167983 */ /* 0x000f280000100a00 */
[----:B------:R-:W4:Y:S01]  /*64d0*/  LDL.64 R18, [R1+0x738] ;  /* 0x0007380001127983 */ /* 0x000f220000100a00 */
[C---:B------:R-:W-:Y:S01]  /*64e0*/  IMAD.WIDE R4, R13.reuse, 0x2, R122 ;  /* 0x000000020d047825 */ /* 0x040fe200078e027a */
[----:B------:R-:W0:Y:S02]  /*64f0*/  LDC R150, c[0x0][0x254] ;  /* 0x00009500ff967b82 */ /* 0x000e240000000800 */
[----:B------:R-:W4:Y:S04]  /*6500*/  LDL.64 R32, [R1+0x6f8] ;  /* 0x0006f80001207983 */ /* 0x000f280000100a00 */
[----:B------:R-:W4:Y:S04]  /*6510*/  LDL.64 R24, [R1+0x718] ;  /* 0x0007180001187983 */ /* 0x000f280000100a00 */
[----:B------:R-:W4:Y:S04]  /*6520*/  LDL.64 R38, [R1+0x710] ;  /* 0x0007100001267983 */ /* 0x000f280000100a00 */
[----:B------:R-:W4:Y:S04]  /*6530*/  LDL.64 R36, [R1+0x708] ;  /* 0x0007080001247983 */ /* 0x000f280000100a00 */
[----:B------:R4:W4:Y:S04]  /*6540*/  LDG.E.U16 R91, desc[UR10][R4.64] ;  /* 0x0000000a045b7981 */ /* 0x000928000c1e1500 */
[----:B------:R-:W4:Y:S04]  /*6550*/  LDL.64 R88, [R1+0x6e8] ;  /* 0x0006e80001587983 */ /* 0x000f280000100a00 */
        /* <DEDUP_REMOVED lines=49> */
[----:B------:R-:W4:Y:S01]  /*6870*/  LDL.64 R246, [R1+0x3b0] ;  /* 0x0003b00001f67983 */ /* 0x000f220000100a00 */
[----:B--2---:R-:W-:-:S03]  /*6880*/  IMAD.WIDE R40, R13, 0x2, R30 ;  /* 0x000000020d287825 */ /* 0x004fc600078e021e */
[----:B------:R-:W2:Y:S01]  /*6890*/  LDL.64 R30, [R1+0x6f0] ;  /* 0x0006f000011e7983 */ /* 0x000ea20000100a00 */
[----:B---3--:R-:W-:-:S03]  /*68a0*/  IMAD.WIDE R10, R13, 0x2, R10 ;  /* 0x000000020d0a7825 */ /* 0x008fc600078e020a */
[----:B------:R-:W3:Y:S01]  /*68b0*/  LDG.E.U16 R40, desc[UR10][R40.64] ;  /* 0x0000000a28287981 */ /* 0x000ee2000c1e1500 */
[----:B----4-:R-:W-:-:S03]  /*68c0*/  IMAD.WIDE R4, R13, 0x2, R28 ;  /* 0x000000020d047825 */ /* 0x010fc600078e021c */
[----:B------:R1:W4:Y:S01]  /*68d0*/  LDG.E.U16 R29, desc[UR10][R10.64] ;  /* 0x0000000a0a1d7981 */ /* 0x000322000c1e1500 */
[----:B------:R-:W-:-:S03]  /*68e0*/  IMAD.WIDE R52, R13, 0x2, R34 ;  /* 0x000000020d347825 */ /* 0x000fc600078e0222 */
[----:B------:R-:W3:Y:S01]  /*68f0*/  LDL.64 R34, [R1+0x6d0] ;  /* 0x0006d00001227983 */ /* 0x000ee20000100a00 */
[----:B------:R-:W-:-:S03]  /*6900*/  IMAD.WIDE R2, R13, 0x2, R2 ;  /* 0x000000020d027825 */ /* 0x000fc600078e0202 */
[----:B------:R-:W4:Y:S01]  /*6910*/  LDG.E.U16 R52, desc[UR10][R52.64] ;  /* 0x0000000a34347981 */ /* 0x000f22000c1e1500 */
[----:B-1----:R-:W-:-:S03]  /*6920*/  IMAD.WIDE R10, R13, 0x2, R26 ;  /* 0x000000020d0a7825 */ /* 0x002fc600078e021a */
[----:B------:R-:W4:Y:S04]  /*6930*/  LDL.64 R26, [R1+0x6c8] ;  /* 0x0006c800011a7983 */ /* 0x000f280000100a00 */
[----:B------:R1:W4:Y:S01]  /*6940*/  LDG.E.U16 R90, desc[UR10][R2.64] ;  /* 0x0000000a025a7981 */ /* 0x000322000c1e1500 */
[----:B------:R-:W-:-:S03]  /*6950*/  IMAD.WIDE R44, R13, 0x2, R22 ;  /* 0x000000020d2c7825 */ /* 0x000fc600078e0216 */
[----:B------:R-:W4:Y:S01]  /*6960*/  LDL.64 R22, [R1+0x700] ;  /* 0x0007000001167983 */ /* 0x000f220000100a00 */
[----:B------:R-:W-:-:S03]  /*6970*/  IMAD.WIDE R94, R13, 0x2, R18 ;  /* 0x000000020d5e7825 */ /* 0x000fc600078e0212 */
[----:B------:R0:W4:Y:S01]  /*6980*/  LDG.E.U16 R19, desc[UR10][R4.64] ;  /* 0x0000000a04137981 */ /* 0x000122000c1e1500 */
[----:B-1----:R-:W-:-:S03]  /*6990*/  IMAD.WIDE R2, R13, 0x2, R20 ;  /* 0x000000020d027825 */ /* 0x002fc600078e0214 */
[----:B------:R-:W4:Y:S01]  /*69a0*/  LDL.64 R20, [R1+0x6e0] ;  /* 0x0006e00001147983 */ /* 0x000f220000100a00 */
[----:B------:R-:W-:-:S03]  /*69b0*/  IMAD.WIDE R54, R13, 0x2, R32 ;  /* 0x000000020d367825 */ /* 0x000fc600078e0220 */
[----:B------:R-:W4:Y:S01]  /*69c0*/  LDL.64 R32, [R1+0x6a0] ;  /* 0x0006a00001207983 */ /* 0x000f220000100a00 */
[----:B0-----:R-:W-:-:S03]  /*69d0*/  IMAD.WIDE R4, R13, 0x2, R24 ;  /* 0x000000020d047825 */ /* 0x001fc600078e0218 */
[----:B------:R0:W4:Y:S04]  /*69e0*/  LDG.E.U16 R43, desc[UR10][R2.64] ;  /* 0x0000000a022b7981 */ /* 0x000128000c1e1500 */
[----:B------:R-:W4:Y:S04]  /*69f0*/  LDL.64 R24, [R1+0x6c0] ;  /* 0x0006c00001187983 */ /* 0x000f280000100a00 */
[----:B------:R-:W4:Y:S01]  /*6a00*/  LDG.E.U16 R28, desc[UR10][R4.64] ;  /* 0x0000000a041c7981 */ /* 0x000f22000c1e1500 */
[----:B0-----:R-:W-:-:S03]  /*6a10*/  IMAD.WIDE R2, R13, 0x2, R38 ;  /* 0x000000020d027825 */ /* 0x001fc600078e0226 */
[----:B------:R0:W4:Y:S04]  /*6a20*/  LDG.E.U16 R39, desc[UR10][R10.64] ;  /* 0x0000000a0a277981 */ /* 0x000128000c1e1500 */
[----:B------:R1:W4:Y:S04]  /*6a30*/  LDG.E.U16 R18, desc[UR10][R2.64] ;  /* 0x0000000a02127981 */ /* 0x000328000c1e1500 */
[----:B------:R-:W4:Y:S01]  /*6a40*/  LDG.E.U16 R94, desc[UR10][R94.64] ;  /* 0x0000000a5e5e7981 */ /* 0x000f22000c1e1500 */
[----:B0-----:R-:W-:-:S03]  /*6a50*/  IMAD.WIDE R10, R13, 0x2, R36 ;  /* 0x000000020d0a7825 */ /* 0x001fc600078e0224 */
[----:B------:R-:W4:Y:S04]  /*6a60*/  LDL.64 R36, [R1+0x6a8] ;  /* 0x0006a80001247983 */ /* 0x000f280000100a00 */
[----:B------:R3:W4:Y:S01]  /*6a70*/  LDG.E.U16 R41, desc[UR10][R10.64] ;  /* 0x0000000a0a297981 */ /* 0x000722000c1e1500 */
[----:B-1----:R-:W-:-:S03]  /*6a80*/  IMAD.WIDE R2, R13, 0x2, R88 ;  /* 0x000000020d027825 */ /* 0x002fc600078e0258 */
[----:B------:R-:W4:Y:S01]  /*6a90*/  LDG.E.U16 R44, desc[UR10][R44.64] ;  /* 0x0000000a2c2c7981 */ /* 0x000f22000c1e1500 */
[----:B------:R-:W-:-:S03]  /*6aa0*/  IMAD.WIDE R16, R13, 0x2, R16 ;  /* 0x000000020d107825 */ /* 0x000fc600078e0210 */
[----:B------:R-:W4:Y:S04]  /*6ab0*/  LDG.E.U16 R38, desc[UR10][R2.64] ;  /* 0x0000000a02267981 */ /* 0x000f28000c1e1500 */
[----:B------:R-:W4:Y:S04]  /*6ac0*/  LDG.E.U16 R107, desc[UR10][R16.64] ;  /* 0x0000000a106b7981 */ /* 0x000f28000c1e1500 */
[----:B------:R-:W4:Y:S01]  /*6ad0*/  LDG.E.U16 R54, desc[UR10][R54.64] ;  /* 0x0000000a36367981 */ /* 0x000f22000c1e1500 */
[----:B--2---:R-:W-:-:S03]  /*6ae0*/  IMAD.WIDE R4, R13, 0x2, R30 ;  /* 0x000000020d047825 */ /* 0x004fc600078e021e */
[----:B------:R-:W2:Y:S04]  /*6af0*/  LDL.64 R30, [R1+0x698] ;  /* 0x00069800011e7983 */ /* 0x000ea80000100a00 */
[----:B------:R4:W2:Y:S01]  /*6b00*/  LDG.E.U16 R106, desc[UR10][R4.64] ;  /* 0x0000000a046a7981 */ /* 0x0008a2000c1e1500 */
[----:B---3--:R-:W-:-:S03]  /*6b10*/  IMAD.WIDE R10, R13, 0x2, R34 ;  /* 0x000000020d0a7825 */ /* 0x008fc600078e0222 */
[----:B------:R-:W3:Y:S01]  /*6b20*/  LDL.64 R34, [R1+0x678] ;  /* 0x0006780001227983 */ /* 0x000ee20000100a00 */
[----:B----4-:R-:W-:-:S05]  /*6b30*/  IMAD.WIDE R4, R13, 0x2, R26 ;  /* 0x000000020d047825 */ /* 0x010fca00078e021a */
[----:B------:R0:W4:Y:S01]  /*6b40*/  LDG.E.U16 R89, desc[UR10][R4.64] ;  /* 0x0000000a04597981 */ /* 0x000122000c1e1500 */
[----:B------:R-:W-:-:S03]  /*6b50*/  IMAD.WIDE R46, R13, 0x2, R22 ;  /* 0x000000020d2e7825 */ /* 0x000fc600078e0216 */
[----:B------:R-:W4:Y:S01]  /*6b60*/  LDL.64 R22, [R1+0x6b8] ;  /* 0x0006b80001167983 */ /* 0x000f220000100a00 */
[----:B------:R-:W-:-:S03]  /*6b70*/  IMAD.WIDE R20, R13, 0x2, R20 ;  /* 0x000000020d147825 */ /* 0x000fc600078e0214 */
[----:B------:R-:W4:Y:S01]  /*6b80*/  LDG.E.U16 R46, desc[UR10][R46.64] ;  /* 0x0000000a2e2e7981 */ /* 0x000f22000c1e1500 */
[----:B0-----:R-:W-:-:S03]  /*6b90*/  IMAD.WIDE R4, R13, 0x2, R32 ;  /* 0x000000020d047825 */ /* 0x001fc600078e0220 */
[----:B------:R0:W4:Y:S04]  /*6ba0*/  LDG.E.U16 R27, desc[UR10][R20.64] ;  /* 0x0000000a141b7981 */ /* 0x000128000c1e1500 */
[----:B------:R-:W4:Y:S01]  /*6bb0*/  LDL.64 R32, [R1+0x630] ;  /* 0x0006300001207983 */ /* 0x000f220000100a00 */
[----:B------:R-:W-:-:S03]  /*6bc0*/  IMAD.WIDE R2, R13, 0x2, R24 ;  /* 0x000000020d027825 */ /* 0x000fc600078e0218 */
[----:B------:R-:W4:Y:S01]  /*6bd0*/  LDG.E.U16 R26, desc[UR10][R4.64] ;  /* 0x0000000a041a7981 */ /* 0x000f22000c1e1500 */
[----:B0-----:R-:W-:-:S03]  /*6be0*/  IMAD.WIDE R20, R13, 0x2, R50 ;  /* 0x000000020d147825 */ /* 0x001fc600078e0232 */
[----:B------:R-:W4:Y:S04]  /*6bf0*/  LDG.E.U16 R88, desc[UR10][R2.64] ;  /* 0x0000000a02587981 */ /* 0x000f28000c1e1500 */
[----:B------:R0:W4:Y:S01]  /*6c00*/  LDG.E.U16 R105, desc[UR10][R20.64] ;  /* 0x0000000a14697981 */ /* 0x000122000c1e1500 */
[----:B------:R-:W-:-:S03]  /*6c10*/  IMAD.WIDE R16, R13, 0x2, R48 ;  /* 0x000000020d107825 */ /* 0x000fc600078e0230 */
[----:B------:R1:W4:Y:S04]  /*6c20*/  LDG.E.U16 R49, desc[UR10][R10.64] ;  /* 0x0000000a0a317981 */ /* 0x000328000c1e1500 */
[----:B------:R-:W4:Y:S01]  /*6c30*/  LDL.64 R50, [R1+0x648] ;  /* 0x0006480001327983 */ /* 0x000f220000100a00 */
[----:B0-----:R-:W-:-:S03]  /*6c40*/  IMAD.WIDE R20, R13, 0x2, R100 ;  /* 0x000000020d147825 */ /* 0x001fc600078e0264 */
[----:B------:R-:W4:Y:S01]  /*6c50*/  LDL.64 R100, [R1+0x628] ;  /* 0x0006280001647983 */ /* 0x000f220000100a00 */
[----:B-1----:R-:W-:-:S03]  /*6c60*/  IMAD.WIDE R10, R13, 0x2, R36 ;  /* 0x000000020d0a7825 */ /* 0x002fc600078e0224 */
[----:B------:R0:W4:Y:S04]  /*6c70*/  LDG.E.U16 R118, desc[UR10][R20.64] ;  /* 0x0000000a14767981 */ /* 0x000128000c1e1500 */
[----:B------:R-:W4:Y:S04]  /*6c80*/  LDG.E.U16 R37, desc[UR10][R10.64] ;  /* 0x0000000a0a257981 */ /* 0x000f28000c1e1500 */
[----:B------:R-:W4:Y:S01]  /*6c90*/  LDL.64 R24, [R1+0x668] ;  /* 0x0006680001187983 */ /* 0x000f220000100a00 */
[----:B0-----:R-:W-:-:S03]  /*6ca0*/  IMAD.WIDE R20, R13, 0x2, R96 ;  /* 0x000000020d147825 */ /* 0x001fc600078e0260 */
[----:B------:R-:W4:Y:S04]  /*6cb0*/  LDL.64 R96, [R1+0x610] ;  /* 0x0006100001607983 */ /* 0x000f280000100a00 */
[----:B------:R-:W4:Y:S01]  /*6cc0*/  LDG.E.U16 R47, desc[UR10][R20.64] ;  /* 0x0000000a142f7981 */ /* 0x000f22000c1e1500 */
[----:B------:R-:W-:-:S03]  /*6cd0*/  IMAD.WIDE R92, R13, 0x2, R92 ;  /* 0x000000020d5c7825 */ /* 0x000fc600078e025c */
[----:B------:R-:W4:Y:S04]  /*6ce0*/  LDG.E.U16 R17, desc[UR10][R16.64] ;  /* 0x0000000a10117981 */ /* 0x000f28000c1e1500 */
[----:B------:R-:W4:Y:S01]  /*6cf0*/  LDG.E.U16 R92, desc[UR10][R92.64] ;  /* 0x0000000a5c5c7981 */ /* 0x000f22000c1e1500 */
[----:B--2---:R-:W-:-:S03]  /*6d00*/  IMAD.WIDE R2, R13, 0x2, R30 ;  /* 0x000000020d027825 */ /* 0x004fc600078e021e */
[----:B------:R-:W2:Y:S04]  /*6d10*/  LDL.64 R30, [R1+0x640] ;  /* 0x00064000011e7983 */ /* 0x000ea80000100a00 */
[----:B------:R0:W2:Y:S01]  /*6d20*/  LDG.E.U16 R11, desc[UR10][R2.64] ;  /* 0x0000000a020b7981 */ /* 0x0000a2000c1e1500 */
[----:B---3--:R-:W-:-:S03]  /*6d30*/  IMAD.WIDE R4, R13, 0x2, R34 ;  /* 0x000000020d047825 */ /* 0x008fc600078e0222 */
[----:B------:R-:W3:Y:S01]  /*6d40*/  LDL.64 R34, [R1+0x620] ;  /* 0x0006200001227983 */ /* 0x000ee20000100a00 */
[----:B0-----:R-:W-:-:S03]  /*6d50*/  IMAD.WIDE R2, R13, 0x2, R110 ;  /* 0x000000020d027825 */ /* 0x001fc600078e026e */
[----:B------:R-:W3:Y:S04]  /*6d60*/  LDL.64 R110, [R1+0x600] ;  /* 0x00060000016e7983 */ /* 0x000ee80000100a00 */
[----:B------:R0:W3:Y:S04]  /*6d70*/  LDG.E.U16 R104, desc[UR10][R4.64] ;  /* 0x0000000a04687981 */ /* 0x0000e8000c1e1500 */
[----:B------:R-:W3:Y:S01]  /*6d80*/  LDG.E.U16 R36, desc[UR10][R2.64] ;  /* 0x0000000a02247981 */ /* 0x000ee2000c1e1500 */
[----:B----4-:R-:W-:-:S04]  /*6d90*/  IMAD.WIDE R22, R13, 0x2, R22 ;  /* 0x000000020d167825 */ /* 0x010fc800078e0216 */
[C---:B0-----:R-:W-:Y:S01]  /*6da0*/  IMAD.WIDE R4, R13.reuse, 0x2, R98 ;  /* 0x000000020d047825 */ /* 0x041fe200078e0262 */
[----:B------:R0:W4:Y:S04]  /*6db0*/  LDG.E.U16 R119, desc[UR10][R22.64] ;  /* 0x0000000a16777981 */ /* 0x000128000c1e1500 */
[----:B------:R-:W4:Y:S04]  /*6dc0*/  LDL.64 R98, [R1+0x5f8] ;  /* 0x0005f80001627983 */ /* 0x000f280000100a00 */
[----:B------:R1:W4:Y:S01]  /*6dd0*/  LDG.E.U16 R95, desc[UR10][R4.64] ;  /* 0x0000000a045f7981 */ /* 0x000322000c1e1500 */
[----:B------:R-:W-:-:S03]  /*6de0*/  IMAD.WIDE R20, R13, 0x2, R32 ;  /* 0x000000020d147825 */ /* 0x000fc600078e0220 */
[----:B------:R-:W4:Y:S01]  /*6df0*/  LDL.64 R32, [R1+0x5f0] ;  /* 0x0005f00001207983 */ /* 0x000f220000100a00 */
[----:B0-----:R-:W-:-:S03]  /*6e00*/  IMAD.WIDE R22, R13, 0x2, R112 ;  /* 0x000000020d167825 */ /* 0x001fc600078e0270 */
[----:B------:R-:W4:Y:S04]  /*6e10*/  LDL.64 R112, [R1+0x5b0] ;  /* 0x0005b00001707983 */ /* 0x000f280000100a00 */
[----:B------:R0:W4:Y:S01]  /*6e20*/  LDG.E.U16 R93, desc[UR10][R22.64] ;  /* 0x0000000a165d7981 */ /* 0x000122000c1e1500 */
[----:B-1----:R-:W-:-:S03]  /*6e30*/  IMAD.WIDE R4, R13, 0x2, R100 ;  /* 0x000000020d047825 */ /* 0x002fc600078e0264 */
[----:B------:R-:W4:Y:S01]  /*6e40*/  LDL.64 R100, [R1+0x5c8] ;  /* 0x0005c80001647983 */ /* 0x000f220000100a00 */
[----:B0-----:R-:W-:-:S03]  /*6e50*/  IMAD.WIDE R22, R13, 0x2, R108 ;  /* 0x000000020d167825 */ /* 0x001fc600078e026c */
[----:B------:R-:W4:Y:S01]  /*6e60*/  LDL.64 R108, [R1+0x608] ;  /* 0x00060800016c7983 */ /* 0x000f220000100a00 */
[----:B------:R-:W-:-:S03]  /*6e70*/  IMAD.WIDE R2, R13, 0x2, R50 ;  /* 0x000000020d027825 */ /* 0x000fc600078e0232 */
[----:B------:R0:W4:Y:S01]  /*6e80*/  LDG.E.U16 R10, desc[UR10][R22.64] ;  /* 0x0000000a160a7981 */ /* 0x000122000c1e1500 */
[----:B------:R-:W-:-:S03]  /*6e90*/  IMAD.WIDE R24, R13, 0x2, R24 ;  /* 0x000000020d187825 */ /* 0x000fc600078e0218 */
[----:B------:R-:W4:Y:S04]  /*6ea0*/  LDG.E.U16 R51, desc[UR10][R2.64] ;  /* 0x0000000a02337981 */ /* 0x000f28000c1e1500 */
[----:B------:R-:W4:Y:S01]  /*6eb0*/  LDG.E.U16 R25, desc[UR10][R24.64] ;  /* 0x0000000a18197981 */ /* 0x000f22000c1e1500 */
[----:B0-----:R-:W-:-:S05]  /*6ec0*/  IMAD.WIDE R22, R13, 0x2, R102 ;  /* 0x000000020d167825 */ /* 0x001fca00078e0266 */
[----:B------:R0:W4:Y:S04]  /*6ed0*/  LDG.E.U16 R103, desc[UR10][R22.64] ;  /* 0x0000000a16677981 */ /* 0x000128000c1e1500 */
[----:B------:R-:W4:Y:S01]  /*6ee0*/  LDG.E.U16 R24, desc[UR10][R4.64] ;  /* 0x0000000a04187981 */ /* 0x000f22000c1e1500 */
[----:B0-----:R-:W-:-:S03]  /*6ef0*/  IMAD.WIDE R22, R13, 0x2, R114 ;  /* 0x000000020d167825 */ /* 0x001fc600078e0272 */
[----:B------:R-:W4:Y:S04]  /*6f00*/  LDL.64 R114, [R1+0x5a8] ;  /* 0x0005a80001727983 */ /* 0x000f280000100a00 */
[----:B------:R-:W4:Y:S01]  /*6f10*/  LDG.E.U16 R42, desc[UR10][R22.64] ;  /* 0x0000000a162a7981 */ /* 0x000f22000c1e1500 */
[----:B--2---:R-:W-:-:S05]  /*6f20*/  IMAD.WIDE R30, R13, 0x2, R30 ;  /* 0x000000020d1e7825 */ /* 0x004fca00078e021e */
[----:B------:R-:W2:Y:S01]  /*6f30*/  LDG.E.U16 R117, desc[UR10][R30.64] ;  /* 0x0000000a1e757981 */ /* 0x000ea2000c1e1500 */
[----:B---3--:R-:W-:-:S03]  /*6f40*/  IMAD.WIDE R2, R13, 0x2, R34 ;  /* 0x000000020d027825 */ /* 0x008fc600078e0222 */
[----:B------:R0:W3:Y:S04]  /*6f50*/  LDG.E.U16 R35, desc[UR10][R20.64] ;  /* 0x0000000a14237981 */ /* 0x0000e8000c1e1500 */
[----:B------:R4:W3:Y:S01]  /*6f60*/  LDG.E.U16 R5, desc[UR10][R2.64] ;  /* 0x0000000a02057981 */ /* 0x0008e2000c1e1500 */
[----:B0-----:R-:W-:-:S03]  /*6f70*/  IMAD.WIDE R20, R13, 0x2, R110 ;  /* 0x000000020d147825 */ /* 0x001fc600078e026e */
[----:B------:R-:W2:Y:S04]  /*6f80*/  LDL.64 R110, [R1+0x598] ;  /* 0x00059800016e7983 */ /* 0x000ea80000100a00 */
[----:B------:R0:W3:Y:S01]  /*6f90*/  LDG.E.U16 R116, desc[UR10][R20.64] ;  /* 0x0000000a14747981 */ /* 0x0000e2000c1e1500 */
[----:B------:R-:W-:-:S03]  /*6fa0*/  IMAD.WIDE R30, R13, 0x2, R168 ;  /* 0x000000020d1e7825 */ /* 0x000fc600078e02a8 */
[----:B------:R-:W3:Y:S01]  /*6fb0*/  LDL.64 R168, [R1+0x568] ;  /* 0x0005680001a87983 */ /* 0x000ee20000100a00 */
[----:B----4-:R-:W-:-:S03]  /*6fc0*/  IMAD.WIDE R2, R13, 0x2, R98 ;  /* 0x000000020d027825 */ /* 0x010fc600078e0262 */
[----:B------:R-:W4:Y:S01]  /*6fd0*/  LDG.E.U16 R4, desc[UR10][R30.64] ;  /* 0x0000000a1e047981 */ /* 0x000f22000c1e1500 */
[----:B0-----:R-:W-:-:S03]  /*6fe0*/  IMAD.WIDE R20, R13, 0x2, R160 ;  /* 0x000000020d147825 */ /* 0x001fc600078e02a0 */
[----:B------:R-:W3:Y:S01]  /*6ff0*/  LDL.64 R160, [R1+0x580] ;  /* 0x0005800001a07983 */ /* 0x000ee20000100a00 */
[----:B------:R-:W-:-:S03]  /*7000*/  IMAD.WIDE R32, R13, 0x2, R32 ;  /* 0x000000020d207825 */ /* 0x000fc600078e0220 */
[----:B------:R0:W4:Y:S04]  /*7010*/  LDG.E.U16 R102, desc[UR10][R2.64] ;  /* 0x0000000a02667981 */ /* 0x000128000c1e1500 */
[----:B------:R1:W4:Y:S04]  /*7020*/  LDG.E.U16 R34, desc[UR10][R32.64] ;  /* 0x0000000a20227981 */ /* 0x000328000c1e1500 */
[----:B------:R1:W4:Y:S01]  /*7030*/  LDG.E.U16 R48, desc[UR10][R20.64] ;  /* 0x0000000a14307981 */ /* 0x000322000c1e1500 */
[----:B0-----:R-:W-:-:S03]  /*7040*/  IMAD.WIDE R2, R13, 0x2, R166 ;  /* 0x000000020d027825 */ /* 0x001fc600078e02a6 */
[----:B------:R-:W4:Y:S01]  /*7050*/  LDL.64 R166, [R1+0x560] ;  /* 0x0005600001a67983 */ /* 0x000f220000100a00 */
[----:B-1----:R-:W-:-:S03]  /*7060*/  IMAD.WIDE R32, R13, 0x2, R164 ;  /* 0x000000020d207825 */ /* 0x002fc600078e02a4 */
[----:B------:R-:W4:Y:S01]  /*7070*/  LDL.64 R164, [R1+0x558] ;  /* 0x0005580001a47983 */ /* 0x000f220000100a00 */
[----:B------:R-:W-:-:S03]  /*7080*/  IMAD.WIDE R20, R13, 0x2, R112 ;  /* 0x000000020d147825 */ /* 0x000fc600078e0270 */
[----:B------:R-:W4:Y:S01]  /*7090*/  LDL.64 R112, [R1+0x570] ;  /* 0x0005700001707983 */ /* 0x000f220000100a00 */
[----:B------:R-:W-:-:S03]  /*70a0*/  IMAD.WIDE R100, R13, 0x2, R100 ;  /* 0x000000020d647825 */ /* 0x000fc600078e0264 */
[----:B------:R-:W4:Y:S01]  /*70b0*/  LDL.64 R98, [R1+0x590] ;  /* 0x0005900001627983 */ /* 0x000f220000100a00 */
[----:B------:R-:W-:-:S03]  /*70c0*/  IMAD.WIDE R30, R13, 0x2, R120 ;  /* 0x000000020d1e7825 */ /* 0x000fc600078e0278 */
[----:B------:R-:W4:Y:S04]  /*70d0*/  LDG.E.U16 R100, desc[UR10][R100.64] ;  /* 0x0000000a64647981 */ /* 0x000f28000c1e1500 */
[----:B------:R-:W4:Y:S04]  /*70e0*/  LDL.64 R120, [R1+0x578] ;  /* 0x0005780001787983 */ /* 0x000f280000100a00 */
[----:B------:R-:W4:Y:S04]  /*70f0*/  LDG.E.U16 R45, desc[UR10][R2.64] ;  /* 0x0000000a022d7981 */ /* 0x000f28000c1e1500 */
[----:B------:R0:W4:Y:S02]  /*7100*/  LDG.E.U16 R101, desc[UR10][R30.64] ;  /* 0x0000000a1e657981 */ /* 0x000124000c1e1500 */
[----:B0-----:R-:W-:-:S02]  /*7110*/  IMAD.WIDE R30, R13, 0x2, R158 ;  /* 0x000000020d1e7825 */ /* 0x001fc400078e029e */
[----:B------:R-:W4:Y:S02]  /*7120*/  LDL.64 R158, [R1+0x550] ;  /* 0x00055000019e7983 */ /* 0x000f240000100a00 */
[C---:B------:R-:W-:Y:S02]  /*7130*/  IMAD.WIDE R2, R13.reuse, 0x2, R114 ;  /* 0x000000020d027825 */ /* 0x040fe400078e0272 */
[----:B------:R-:W4:Y:S04]  /*7140*/  LDG.E.U16 R115, desc[UR10][R32.64] ;  /* 0x0000000a20737981 */ /* 0x000f28000c1e1500 */
[----:B------:R-:W4:Y:S01]  /*7150*/  LDG.E.U16 R33, desc[UR10][R20.64] ;  /* 0x0000000a14217981 */ /* 0x000f22000c1e1500 */
[----:B------:R-:W-:-:S03]  /*7160*/  IMAD.WIDE R108, R13, 0x2, R108 ;  /* 0x000000020d6c7825 */ /* 0x000fc600078e026c */
[----:B------:R-:W4:Y:S01]  /*7170*/  LDG.E.U16 R32, desc[UR10][R30.64] ;  /* 0x0000000a1e207981 */ /* 0x000f22000c1e1500 */
[----:B------:R-:W-:-:S03]  /*7180*/  IMAD.WIDE R22, R13, 0x2, R170 ;  /* 0x000000020d167825 */ /* 0x000fc600078e02aa */
[----:B------:R-:W4:Y:S04]  /*7190*/  LDL.64 R170, [R1+0x4e8] ;  /* 0x0004e80001aa7983 */ /* 0x000f280000100a00 */
[----:B------:R-:W4:Y:S04]  /*71a0*/  LDG.E.U16 R108, desc[UR10][R108.64] ;  /* 0x0000000a6c6c7981 */ /* 0x000f28000c1e1500 */
[----:B------:R-:W4:Y:S04]  /*71b0*/  LDG.E.U16 R22, desc[UR10][R22.64] ;  /* 0x0000000a16167981 */ /* 0x000f28000c1e1500 */
[----:B------:R0:W4:Y:S02]  /*71c0*/  LDG.E.U16 R23, desc[UR10][R2.64] ;  /* 0x0000000a02177981 */ /* 0x000124000c1e1500 */
[----:B0-----:R-:W-:-:S02]  /*71d0*/  IMAD.WIDE R2, R13, 0x2, R162 ;  /* 0x000000020d027825 */ /* 0x001fc400078e02a2 */
[----:B------:R-:W4:Y:S04]  /*71e0*/  LDL.64 R162, [R1+0x520] ;  /* 0x0005200001a27983 */ /* 0x000f280000100a00 */
[----:B------:R-:W4:Y:S01]  /*71f0*/  LDG.E.U16 R3, desc[UR10][R2.64] ;  /* 0x0000000a02037981 */ /* 0x000f22000c1e1500 */
[----:B--2---:R-:W-:-:S05]  /*7200*/  IMAD.WIDE R110, R13, 0x2, R110 ;  /* 0x000000020d6e7825 */ /* 0x004fca00078e026e */
[----:B------:R0:W2:Y:S01]  /*7210*/  LDG.E.U16 R114, desc[UR10][R110.64] ;  /* 0x0000000a6e727981 */ /* 0x0000a2000c1e1500 */
[----:B---3--:R-:W-:-:S03]  /*7220*/  IMAD.WIDE R20, R13, 0x2, R160 ;  /* 0x000000020d147825 */ /* 0x008fc600078e02a0 */
[----:B------:R-:W3:Y:S01]  /*7230*/  LDL.64 R160, [R1+0x518] ;  /* 0x0005180001a07983 */ /* 0x000ee20000100a00 */
[----:B0-----:R-:W-:-:S03]  /*7240*/  IMAD.WIDE R110, R13, 0x2, R168 ;  /* 0x000000020d6e7825 */ /* 0x001fc600078e02a8 */
[----:B------:R0:W2:Y:S04]  /*7250*/  LDG.E.U16 R16, desc[UR10][R20.64] ;  /* 0x0000000a14107981 */ /* 0x0000a8000c1e1500 */
[----:B------:R-:W2:Y:S04]  /*7260*/  LDL.64 R168, [R1+0x4e0] ;  /* 0x0004e00001a87983 */ /* 0x000ea80000100a00 */
[----:B------:R1:W2:Y:S01]  /*7270*/  LDG.E.U16 R109, desc[UR10][R110.64] ;  /* 0x0000000a6e6d7981 */ /* 0x0002a2000c1e1500 */
[----:B----4-:R-:W-:-:S03]  /*7280*/  IMAD.WIDE R30, R13, 0x2, R166 ;  /* 0x000000020d1e7825 */ /* 0x010fc600078e02a6 */
[----:B------:R-:W4:Y:S01]  /*7290*/  LDL.64 R166, [R1+0x4f0] ;  /* 0x0004f00001a67983 */ /* 0x000f220000100a00 */
[----:B0-----:R-:W-:-:S03]  /*72a0*/  IMAD.WIDE R20, R13, 0x2, R164 ;  /* 0x000000020d147825 */ /* 0x001fc600078e02a4 */
[----:B------:R-:W4:Y:S01]  /*72b0*/  LDL.64 R164, [R1+0x4b0] ;  /* 0x0004b00001a47983 */ /* 0x000f220000100a00 */
[----:B------:R-:W-:-:S03]  /*72c0*/  IMAD.WIDE R112, R13, 0x2, R112 ;  /* 0x000000020d707825 */ /* 0x000fc600078e0270 */
[----:B------:R-:W4:Y:S01]  /*72d0*/  LDG.E.U16 R53, desc[UR10][R30.64] ;  /* 0x0000000a1e357981 */ /* 0x000f22000c1e1500 */
[----:B-1----:R-:W-:-:S03]  /*72e0*/  IMAD.WIDE R110, R13, 0x2, R180 ;  /* 0x000000020d6e7825 */ /* 0x002fc600078e02b4 */
[----:B------:R-:W4:Y:S01]  /*72f0*/  LDG.E.U16 R50, desc[UR10][R112.64] ;  /* 0x0000000a70327981 */ /* 0x000f22000c1e1500 */
[----:B------:R-:W-:-:S03]  /*7300*/  IMAD.WIDE R98, R13, 0x2, R98 ;  /* 0x000000020d627825 */ /* 0x000fc600078e0262 */
[----:B------:R0:W4:Y:S01]  /*7310*/  LDG.E.U16 R55, desc[UR10][R110.64] ;  /* 0x0000000a6e377981 */ /* 0x000122000c1e1500 */
[----:B------:R-:W-:-:S03]  /*7320*/  IMAD.WIDE R120, R13, 0x2, R120 ;  /* 0x000000020d787825 */ /* 0x000fc600078e0278 */
[----:B------:R-:W4:Y:S04]  /*7330*/  LDG.E.U16 R99, desc[UR10][R98.64] ;  /* 0x0000000a62637981 */ /* 0x000f28000c1e1500 */
[----:B------:R1:W4:Y:S01]  /*7340*/  LDG.E.U16 R113, desc[UR10][R20.64] ;  /* 0x0000000a14717981 */ /* 0x000322000c1e1500 */
[----:B0-----:R-:W-:-:S03]  /*7350*/  IMAD.WIDE R110, R13, 0x2, R178 ;  /* 0x000000020d6e7825 */ /* 0x001fc600078e02b2 */
[----:B------:R0:W4:Y:S04]  /*7360*/  LDG.E.U16 R2, desc[UR10][R120.64] ;  /* 0x0000000a78027981 */ /* 0x000128000c1e1500 */
[----:B------:R-:W4:Y:S01]  /*7370*/  LDL.64 R178, [R1+0x470] ;  /* 0x0004700001b27983 */ /* 0x000f220000100a00 */
[----:B-1----:R-:W-:-:S03]  /*7380*/  IMAD.WIDE R20, R13, 0x2, R184 ;  /* 0x000000020d147825 */ /* 0x002fc600078e02b8 */
[----:B------:R-:W4:Y:S01]  /*7390*/  LDL.64 R184, [R1+0x4a8] ;  /* 0x0004a80001b87983 */ /* 0x000f220000100a00 */
[----:B------:R-:W-:-:S03]  /*73a0*/  IMAD.WIDE R158, R13, 0x2, R158 ;  /* 0x000000020d9e7825 */ /* 0x000fc600078e029e */
[----:B------:R-:W4:Y:S01]  /*73b0*/  LDL.64 R180, [R1+0x428] ;  /* 0x0004280001b47983 */ /* 0x000f220000100a00 */
[----:B0-----:R-:W-:-:S03]  /*73c0*/  IMAD.WIDE R120, R13, 0x2, R182 ;  /* 0x000000020d787825 */ /* 0x001fc600078e02b6 */
[----:B------:R0:W4:Y:S04]  /*73d0*/  LDG.E.U16 R98, desc[UR10][R158.64] ;  /* 0x0000000a9e627981 */ /* 0x000128000c1e1500 */
[----:B------:R-:W4:Y:S01]  /*73e0*/  LDL.64 R182, [R1+0x468] ;  /* 0x0004680001b67983 */ /* 0x000f220000100a00 */
[----:B------:R-:W-:-:S03]  /*73f0*/  IMAD.WIDE R30, R13, 0x2, R186 ;  /* 0x000000020d1e7825 */ /* 0x000fc600078e02ba */
[----:B------:R-:W4:Y:S01]  /*7400*/  LDL.64 R186, [R1+0x420] ;  /* 0x0004200001ba7983 */ /* 0x000f220000100a00 */
[----:B0-----:R-:W-:-:S03]  /*7410*/  IMAD.WIDE R158, R13, 0x2, R176 ;  /* 0x000000020d9e7825 */ /* 0x001fc600078e02b0 */
[----:B------:R-:W4:Y:S04]  /*7420*/  LDL.64 R176, [R1+0x430] ;  /* 0x0004300001b07983 */ /* 0x000f280000100a00 */
[----:B------:R0:W4:Y:S01]  /*7430*/  LDG.E.U16 R0, desc[UR10][R120.64] ;  /* 0x0000000a78007981 */ /* 0x000122000c1e1500 */
[----:B------:R-:W-:-:S03]  /*7440*/  IMAD.WIDE R96, R13, 0x2, R96 ;  /* 0x000000020d607825 */ /* 0x000fc600078e0260 */
[----:B------:R-:W4:Y:S01]  /*7450*/  LDG.E.U16 R31, desc[UR10][R30.64] ;  /* 0x0000000a1e1f7981 */ /* 0x000f22000c1e1500 */
[----:B-----5:R-:W-:-:S03]  /*7460*/  LEA R130, R150, R122, 0x4 ;  /* 0x0000007a96827211 */ /* 0x020fc600078e20ff */
[----:B------:R-:W4:Y:S01]  /*7470*/  LDG.E.U16 R96, desc[UR10][R96.64] ;  /* 0x0000000a60607981 */ /* 0x000f22000c1e1500 */
[----:B0-----:R-:W-:Y:S01]  /*7480*/  IMAD.WIDE R120, R13, 0x2, R174 ;  /* 0x000000020d787825 */ /* 0x001fe200078e02ae */
[CC--:B------:R-:W-:Y:S02]  /*7490*/  LEA R132, R150.reuse, R122.reuse, 0x5 ;  /* 0x0000007a96847211 */ /* 0x0c0fe400078e28ff */
[----:B------:R-:W4:Y:S04]  /*74a0*/  LDG.E.U16 R21, desc[UR10][R20.64] ;  /* 0x0000000a14157981 */ /* 0x000f28000c1e1500 */
[----:B------:R-:W4:Y:S04]  /*74b0*/  LDG.E.U16 R30, desc[UR10][R120.64] ;  /* 0x0000000a781e7981 */ /* 0x000f28000c1e1500 */
[----:B------:R0:W4:Y:S01]  /*74c0*/  LDG.E.U16 R97, desc[UR10][R158.64] ;  /* 0x0000000a9e617981 */ /* 0x000122000c1e1500 */
[----:B------:R-:W-:-:S02]  /*74d0*/  LEA R134, R150, R122, 0x6 ;  /* 0x0000007a96867211 */ /* 0x000fc400078e30ff */
[----:B------:R-:W-:Y:S01]  /*74e0*/  LEA R136, R150, R122, 0x7 ;  /* 0x0000007a96887211 */ /* 0x000fe200078e38ff */
[----:B------:R-:W4:Y:S01]  /*74f0*/  LDG.E.U16 R110, desc[UR10][R110.64] ;  /* 0x0000000a6e6e7981 */ /* 0x000f22000c1e1500 */
[----:B0-----:R-:W-:-:S04]  /*7500*/  IMAD.WIDE R158, R13, 0x2, R170 ;  /* 0x000000020d9e7825 */ /* 0x001fc800078e02aa */
[----:B------:R-:W-:-:S05]  /*7510*/  IMAD.WIDE R162, R13, 0x2, R162 ;  /* 0x000000020da27825 */ /* 0x000fca00078e02a2 */
[----:B------:R0:W4:Y:S01]  /*7520*/  LDG.E.U16 R111, desc[UR10][R162.64] ;  /* 0x0000000aa26f7981 */ /* 0x000122000c1e1500 */
[----:B------:R-:W-:Y:S02]  /*7530*/  IMAD R138, R150, 0x82, R122 ;  /* 0x00000082968a7824 */ /* 0x000fe400078e027a */
[----:B0-----:R-:W-:-:S04]  /*7540*/  IMAD.WIDE R162, R13, 0x2, R136 ;  /* 0x000000020da27825 */ /* 0x001fc800078e0288 */
[C-C-:B------:R-:W-:Y:S02]  /*7550*/  IMAD R126, R150.reuse, 0x4, R122.reuse ;  /* 0x00000004967e7824 */ /* 0x140fe400078e027a */
[----:B------:R-:W-:Y:S02]  /*7560*/  IMAD R140, R150, 0x84, R122 ;  /* 0x00000084968c7824 */ /* 0x000fe400078e027a */
[----:B---3--:R-:W-:-:S05]  /*7570*/  IMAD.WIDE R160, R13, 0x2, R160 ;  /* 0x000000020da07825 */ /* 0x008fca00078e02a0 */
[----:B------:R0:W3:Y:S01]  /*7580*/  LDG.E.U16 R112, desc[UR10][R160.64] ;  /* 0x0000000aa0707981 */ /* 0x0000e2000c1e1500 */
[----:B--2---:R-:W-:-:S06]  /*7590*/  IMAD.WIDE R168, R13, 0x2, R168 ;  /* 0x000000020da87825 */ /* 0x004fcc00078e02a8 */
[----:B------:R-:W2:Y:S01]  /*75a0*/  LDG.E.U16 R168, desc[UR10][R168.64] ;  /* 0x0000000aa8a87981 */ /* 0x000ea2000c1e1500 */
[----:B----4-:R-:W-:-:S04]  /*75b0*/  IMAD.WIDE R166, R13, 0x2, R166 ;  /* 0x000000020da67825 */ /* 0x010fc800078e02a6 */
[C---:B------:R-:W-:Y:S02]  /*75c0*/  IMAD.WIDE R120, R13.reuse, 0x2, R164 ;  /* 0x000000020d787825 */ /* 0x040fe400078e02a4 */
[----:B------:R-:W4:Y:S04]  /*75d0*/  LDG.E.U16 R166, desc[UR10][R166.64] ;  /* 0x0000000aa6a67981 */ /* 0x000f28000c1e1500 */
[----:B------:R1:W3:Y:S01]  /*75e0*/  LDG.E.U16 R169, desc[UR10][R120.64] ;  /* 0x0000000a78a97981 */ /* 0x0002e2000c1e1500 */
[----:B0-----:R-:W-:-:S03]  /*75f0*/  IMAD.WIDE R160, R13, 0x2, R172 ;  /* 0x000000020da07825 */ /* 0x001fc600078e02ac */
[----:B------:R-:W2:Y:S04]  /*7600*/  LDG.E.U16 R173, desc[UR10][R162.64] ;  /* 0x0000000aa2ad7981 */ /* 0x000ea8000c1e1500 */
[----:B------:R0:W3:Y:S01]  /*7610*/  LDG.E.U16 R167, desc[UR10][R158.64] ;  /* 0x0000000a9ea77981 */ /* 0x0000e2000c1e1500 */
[----:B-1----:R-:W-:-:S03]  /*7620*/  IMAD.WIDE R120, R13, 0x2, R130 ;  /* 0x000000020d787825 */ /* 0x002fc600078e0282 */
[----:B------:R1:W3:Y:S04]  /*7630*/  LDG.E.U16 R20, desc[UR10][R160.64] ;  /* 0x0000000aa0147981 */ /* 0x0002e8000c1e1500 */
[----:B------:R1:W4:Y:S01]  /*7640*/  LDG.E.U16 R170, desc[UR10][R120.64] ;  /* 0x0000000a78aa7981 */ /* 0x000322000c1e1500 */
[----:B0-----:R-:W-:-:S04]  /*7650*/  IMAD.WIDE R158, R13, 0x2, R132 ;  /* 0x000000020d9e7825 */ /* 0x001fc800078e0284 */
[C---:B-1----:R-:W-:Y:S01]  /*7660*/  IMAD.WIDE R160, R13.reuse, 0x2, R134 ;  /* 0x000000020da07825 */ /* 0x042fe200078e0286 */
[----:B------:R0:W2:Y:S03]  /*7670*/  LDG.E.U16 R171, desc[UR10][R158.64] ;  /* 0x0000000a9eab7981 */ /* 0x0000a6000c1e1500 */
[C---:B------:R-:W-:Y:S01]  /*7680*/  IMAD.WIDE R120, R13.reuse, 0x2, R184 ;  /* 0x000000020d787825 */ /* 0x040fe200078e02b8 */
[----:B------:R-:W3:Y:S04]  /*7690*/  LDG.E.U16 R172, desc[UR10][R160.64] ;  /* 0x0000000aa0ac7981 */ /* 0x000ee8000c1e1500 */
[----:B------:R1:W3:Y:S01]  /*76a0*/  LDG.E.U16 R175, desc[UR10][R120.64] ;  /* 0x0000000a78af7981 */ /* 0x0002e2000c1e1500 */
[----:B0-----:R-:W-:-:S04]  /*76b0*/  IMAD.WIDE R158, R13, 0x2, R178 ;  /* 0x000000020d9e7825 */ /* 0x001fc800078e02b2 */
[----:B------:R-:W-:-:S04]  /*76c0*/  IMAD.WIDE R162, R13, 0x2, R138 ;  /* 0x000000020da27825 */ /* 0x000fc800078e028a */
[C---:B-1----:R-:W-:Y:S01]  /*76d0*/  IMAD.WIDE R120, R13.reuse, 0x2, R182 ;  /* 0x000000020d787825 */ /* 0x042fe200078e02b6 */
[----:B------:R-:W3:Y:S03]  /*76e0*/  LDG.E.U16 R178, desc[UR10][R162.64] ;  /* 0x0000000aa2b27981 */ /* 0x000ee6000c1e1500 */
[C---:B------:R-:W-:Y:S02]  /*76f0*/  IMAD.WIDE R160, R13.reuse, 0x2, R176 ;  /* 0x000000020da07825 */ /* 0x040fe400078e02b0 */
[----:B------:R0:W3:Y:S04]  /*7700*/  LDG.E.U16 R176, desc[UR10][R158.64] ;  /* 0x0000000a9eb07981 */ /* 0x0000e8000c1e1500 */
[----:B------:R1:W3:Y:S01]  /*7710*/  LDG.E.U16 R177, desc[UR10][R160.64] ;  /* 0x0000000aa0b17981 */ /* 0x0002e2000c1e1500 */
[----:B0-----:R-:W-:-:S03]  /*7720*/  IMAD.WIDE R158, R13, 0x2, R180 ;  /* 0x000000020d9e7825 */ /* 0x001fc600078e02b4 */
[----:B------:R0:W3:Y:S01]  /*7730*/  LDG.E.U16 R180, desc[UR10][R120.64] ;  /* 0x0000000a78b47981 */ /* 0x0000e2000c1e1500 */
[----:B-1----:R-:W-:-:S03]  /*7740*/  IMAD.WIDE R160, R13, 0x2, R126 ;  /* 0x000000020da07825 */ /* 0x002fc600078e027e */
[----:B------:R1:W3:Y:S01]  /*7750*/  LDG.E.U16 R181, desc[UR10][R158.64] ;  /* 0x0000000a9eb57981 */ /* 0x0002e2000c1e1500 */
[----:B------:R-:W-:-:S03]  /*7760*/  IMAD.WIDE R162, R13, 0x2, R140 ;  /* 0x000000020da27825 */ /* 0x000fc600078e028c */
[----:B------:R1:W3:Y:S01]  /*7770*/  LDG.E.U16 R182, desc[UR10][R160.64] ;  /* 0x0000000aa0b67981 */ /* 0x0002e2000c1e1500 */
[----:B0-----:R-:W-:-:S03]  /*7780*/  IMAD.WIDE R120, R13, 0x2, R198 ;  /* 0x000000020d787825 */ /* 0x001fc600078e02c6 */
[----:B------:R-:W4:Y:S01]  /*7790*/  LDL.64 R198, [R1+0x450] ;  /* 0x0004500001c67983 */ /* 0x000f220000100a00 */
[----:B-1----:R-:W-:-:S03]  /*77a0*/  IMAD.WIDE R158, R13, 0x2, R196 ;  /* 0x000000020d9e7825 */ /* 0x002fc600078e02c4 */
[----:B------:R-:W2:Y:S01]  /*77b0*/  LDL.64 R196, [R1+0x410] ;  /* 0x0004100001c47983 */ /* 0x000ea20000100a00 */
[----:B------:R-:W-:-:S03]  /*77c0*/  IMAD.WIDE R160, R13, 0x2, R188 ;  /* 0x000000020da07825 */ /* 0x000fc600078e02bc */
[----:B------:R0:W3:Y:S04]  /*77d0*/  LDG.E.U16 R183, desc[UR10][R162.64] ;  /* 0x0000000aa2b77981 */ /* 0x0000e8000c1e1500 */
[----:B------:R1:W3:Y:S01]  /*77e0*/  LDG.E.U16 R185, desc[UR10][R120.64] ;  /* 0x0000000a78b97981 */ /* 0x0002e2000c1e1500 */
[----:B0-----:R-:W-:-:S03]  /*77f0*/  IMAD.WIDE R162, R13, 0x2, R186 ;  /* 0x000000020da27825 */ /* 0x001fc600078e02ba */
[----:B------:R0:W3:Y:S04]  /*7800*/  LDG.E.U16 R186, desc[UR10][R158.64] ;  /* 0x0000000a9eba7981 */ /* 0x0000e8000c1e1500 */
[----:B------:R0:W3:Y:S01]  /*7810*/  LDG.E.U16 R187, desc[UR10][R160.64] ;  /* 0x0000000aa0bb7981 */ /* 0x0000e2000c1e1500 */
[C---:B-1----:R-:W-:Y:S01]  /*7820*/  IMAD.WIDE R120, R13.reuse, 0x2, R194 ;  /* 0x000000020d787825 */ /* 0x042fe200078e02c2 */
[----:B------:R-:W-:Y:S02]  /*7830*/  LEA R128, R150, R122, 0x3 ;  /* 0x0000007a96807211 */ /* 0x000fe400078e18ff */
[----:B------:R-:W3:Y:S01]  /*7840*/  LDG.E.U16 R188, desc[UR10][R162.64] ;  /* 0x0000000aa2bc7981 */ /* 0x000ee2000c1e1500 */
[----:B0-----:R-:W-:-:S04]  /*7850*/  IMAD.WIDE R158, R13, 0x2, R192 ;  /* 0x000000020d9e7825 */ /* 0x001fc800078e02c0 */
[C---:B------:R-:W-:Y:S02]  /*7860*/  IMAD.WIDE R160, R13.reuse, 0x2, R190 ;  /* 0x000000020da07825 */ /* 0x040fe400078e02be */
[----:B------:R0:W3:Y:S04]  /*7870*/  LDG.E.U16 R191, desc[UR10][R158.64] ;  /* 0x0000000a9ebf7981 */ /* 0x0000e8000c1e1500 */
[----:B------:R1:W3:Y:S01]  /*7880*/  LDG.E.U16 R190, desc[UR10][R120.64] ;  /* 0x0000000a78be7981 */ /* 0x0002e2000c1e1500 */
[C-C-:B------:R-:W-:Y:S02]  /*7890*/  IMAD R152, R150.reuse, 0x90, R122.reuse ;  /* 0x0000009096987824 */ /* 0x140fe400078e027a */
[----:B------:R-:W-:Y:S01]  /*78a0*/  IMAD R154, R150, 0x92, R122 ;  /* 0x00000092969a7824 */ /* 0x000fe200078e027a */
[----:B------:R-:W3:Y:S01]  /*78b0*/  LDG.E.U16 R192, desc[UR10][R160.64] ;  /* 0x0000000aa0c07981 */ /* 0x000ee2000c1e1500 */
[----:B0-----:R-:W-:-:S03]  /*78c0*/  IMAD.WIDE R158, R13, 0x2, R206 ;  /* 0x000000020d9e7825 */ /* 0x001fc600078e02ce */
[----:B------:R-:W3:Y:S01]  /*78d0*/  LDL.64 R206, [R1+0x4b8] ;  /* 0x0004b80001ce7983 */ /* 0x000ee20000100a00 */
[----:B-1----:R-:W-:-:S03]  /*78e0*/  IMAD.WIDE R120, R13, 0x2, R208 ;  /* 0x000000020d787825 */ /* 0x002fc600078e02d0 */
[----:B------:R-:W3:Y:S01]  /*78f0*/  LDL.64 R208, [R1+0x3f8] ;  /* 0x0003f80001d07983 */ /* 0x000ee20000100a00 */
[----:B------:R-:W-:-:S03]  /*7900*/  IMAD.WIDE R164, R13, 0x2, R152 ;  /* 0x000000020da47825 */ /* 0x000fc600078e0298 */
[----:B------:R-:W3:Y:S04]  /*7910*/  LDG.E.U16 R195, desc[UR10][R120.64] ;  /* 0x0000000a78c37981 */ /* 0x000ee8000c1e1500 */
[----:B------:R0:W3:Y:S01]  /*7920*/  LDG.E.U16 R174, desc[UR10][R164.64] ;  /* 0x0000000aa4ae7981 */ /* 0x0000e2000c1e1500 */
[----:B------:R-:W-:Y:S02]  /*7930*/  IMAD R156, R150, 0x94, R122 ;  /* 0x00000094969c7824 */ /* 0x000fe400078e027a */
[----:B0-----:R-:W-:-:S05]  /*7940*/  IMAD.WIDE R164, R13, 0x2, R154 ;  /* 0x000000020da47825 */ /* 0x001fca00078e029a */
[----:B------:R0:W3:Y:S01]  /*7950*/  LDG.E.U16 R179, desc[UR10][R164.64] ;  /* 0x0000000aa4b37981 */ /* 0x0000e2000c1e1500 */
[----:B------:R-:W-:Y:S02]  /*7960*/  IMAD R142, R150, 0x86, R122 ;  /* 0x00000086968e7824 */ /* 0x000fe400078e027a */
[----:B0-----:R-:W-:-:S05]  /*7970*/  IMAD.WIDE R164, R13, 0x2, R156 ;  /* 0x000000020da47825 */ /* 0x001fca00078e029c */
[----:B------:R0:W3:Y:S01]  /*7980*/  LDG.E.U16 R184, desc[UR10][R164.64] ;  /* 0x0000000aa4b87981 */ /* 0x0000e2000c1e1500 */
[----:B------:R-:W-:Y:S02]  /*7990*/  IMAD R144, R150, 0x88, R122 ;  /* 0x0000008896907824 */ /* 0x000fe400078e027a */
[----:B------:R-:W-:-:S04]  /*79a0*/  IMAD.WIDE R162, R13, 0x2, R128 ;  /* 0x000000020da27825 */ /* 0x000fc800078e0280 */
[----:B------:R-:W-:Y:S01]  /*79b0*/  IMAD R146, R150, 0x8a, R122 ;  /* 0x0000008a96927824 */ /* 0x000fe200078e027a */
[----:B------:R-:W3:Y:S01]  /*79c0*/  LDG.E.U16 R193, desc[UR10][R162.64] ;  /* 0x0000000aa2c17981 */ /* 0x000ee2000c1e1500 */
[----:B0-----:R-:W-:-:S05]  /*79d0*/  IMAD.WIDE R164, R13, 0x2, R142 ;  /* 0x000000020da47825 */ /* 0x001fca00078e028e */
[----:B------:R0:W3:Y:S01]  /*79e0*/  LDG.E.U16 R189, desc[UR10][R164.64] ;  /* 0x0000000aa4bd7981 */ /* 0x0000e2000c1e1500 */
[----:B------:R-:W-:-:S04]  /*79f0*/  IMAD.WIDE R120, R13, 0x2, R224 ;  /* 0x000000020d787825 */ /* 0x000fc800078e02e0 */
[----:B0-----:R-:W-:-:S05]  /*7a00*/  IMAD.WIDE R164, R13, 0x2, R144 ;  /* 0x000000020da47825 */ /* 0x001fca00078e0290 */
[----:B------:R0:W3:Y:S01]  /*7a10*/  LDG.E.U16 R194, desc[UR10][R164.64] ;  /* 0x0000000aa4c27981 */ /* 0x0000e2000c1e1500 */
[----:B------:R-:W-:Y:S02]  /*7a20*/  IMAD R148, R150, 0x8c, R122 ;  /* 0x0000008c96947824 */ /* 0x000fe400078e027a */
[----:B0-----:R-:W-:-:S04]  /*7a30*/  IMAD.WIDE R164, R13, 0x2, R146 ;  /* 0x000000020da47825 */ /* 0x001fc800078e0292 */
[----:B------:R-:W-:Y:S02]  /*7a40*/  IMAD R150, R150, 0x8e, R122 ;  /* 0x0000008e96967824 */ /* 0x000fe400078e027a */
[C---:B----4-:R-:W-:Y:S02]  /*7a50*/  IMAD.WIDE R160, R13.reuse, 0x2, R198 ;  /* 0x000000020da07825 */ /* 0x050fe400078e02c6 */
[----:B------:R0:W4:Y:S02]  /*7a60*/  LDG.E.U16 R199, desc[UR10][R164.64] ;  /* 0x0000000aa4c77981 */ /* 0x000124000c1e1500 */
[C---:B--2---:R-:W-:Y:S02]  /*7a70*/  IMAD.WIDE R162, R13.reuse, 0x2, R196 ;  /* 0x000000020da27825 */ /* 0x044fe400078e02c4 */
[----:B------:R1:W2:Y:S04]  /*7a80*/  LDG.E.U16 R196, desc[UR10][R158.64] ;  /* 0x0000000a9ec47981 */ /* 0x0002a8000c1e1500 */
[----:B------:R1:W4:Y:S01]  /*7a90*/  LDG.E.U16 R197, desc[UR10][R160.64] ;  /* 0x0000000aa0c57981 */ /* 0x000322000c1e1500 */
[----:B0-----:R-:W-:-:S03]  /*7aa0*/  IMAD.WIDE R164, R13, 0x2, R200 ;  /* 0x000000020da47825 */ /* 0x001fc600078e02c8 */
[----:B------:R0:W4:Y:S01]  /*7ab0*/  LDG.E.U16 R198, desc[UR10][R162.64] ;  /* 0x0000000aa2c67981 */ /* 0x000122000c1e1500 */
[----:B-1----:R-:W-:-:S03]  /*7ac0*/  IMAD.WIDE R158, R13, 0x2, R222 ;  /* 0x000000020d9e7825 */ /* 0x002fc600078e02de */
[----:B------:R1:W4:Y:S01]  /*7ad0*/  LDG.E.U16 R200, desc[UR10][R120.64] ;  /* 0x0000000a78c87981 */ /* 0x000322000c1e1500 */
[----:B------:R-:W-:-:S03]  /*7ae0*/  IMAD.WIDE R160, R13, 0x2, R220 ;  /* 0x000000020da07825 */ /* 0x000fc600078e02dc */
[----:B------:R1:W4:Y:S01]  /*7af0*/  LDG.E.U16 R201, desc[UR10][R158.64] ;  /* 0x0000000a9ec97981 */ /* 0x000322000c1e1500 */
[----:B0-----:R-:W-:-:S03]  /*7b00*/  IMAD.WIDE R162, R13, 0x2, R202 ;  /* 0x000000020da27825 */ /* 0x001fc600078e02ca */
[----:B------:R0:W4:Y:S01]  /*7b10*/  LDG.E.U16 R202, desc[UR10][R160.64] ;  /* 0x0000000aa0ca7981 */ /* 0x000122000c1e1500 */
[----:B-1----:R-:W-:-:S03]  /*7b20*/  IMAD.WIDE R120, R13, 0x2, R218 ;  /* 0x000000020d787825 */ /* 0x002fc600078e02da */
[----:B------:R1:W4:Y:S01]  /*7b30*/  LDG.E.U16 R203, desc[UR10][R162.64] ;  /* 0x0000000aa2cb7981 */ /* 0x000322000c1e1500 */
[----:B------:R-:W-:-:S03]  /*7b40*/  IMAD.WIDE R158, R13, 0x2, R148 ;  /* 0x000000020d9e7825 */ /* 0x000fc600078e0294 */
[----:B------:R-:W4:Y:S01]  /*7b50*/  LDG.E.U16 R164, desc[UR10][R164.64] ;  /* 0x0000000aa4a47981 */ /* 0x000f22000c1e1500 */
[----:B0-----:R-:W-:-:S04]  /*7b60*/  IMAD.WIDE R160, R13, 0x2, R216 ;  /* 0x000000020da07825 */ /* 0x001fc800078e02d8 */
[C---:B-1----:R-:W-:Y:S02]  /*7b70*/  IMAD.WIDE R162, R13.reuse, 0x2, R204 ;  /* 0x000000020da27825 */ /* 0x042fe400078e02cc */
[----:B------:R3:W4:Y:S04]  /*7b80*/  LDG.E.U16 R204, desc[UR10][R158.64] ;  /* 0x0000000a9ecc7981 */ /* 0x000728000c1e1500 */
[----:B------:R0:W4:Y:S04]  /*7b90*/  LDG.E.U16 R165, desc[UR10][R120.64] ;  /* 0x0000000a78a57981 */ /* 0x000128000c1e1500 */
[----:B------:R1:W4:Y:S01]  /*7ba0*/  LDG.E.U16 R205, desc[UR10][R160.64] ;  /* 0x0000000aa0cd7981 */ /* 0x000322000c1e1500 */
[----:B---3--:R-:W-:-:S03]  /*7bb0*/  IMAD.WIDE R158, R13, 0x2, R206 ;  /* 0x000000020d9e7825 */ /* 0x008fc600078e02ce */
[----:B------:R-:W3:Y:S01]  /*7bc0*/  LDG.E.U16 R162, desc[UR10][R162.64] ;  /* 0x0000000aa2a27981 */ /* 0x000ee2000c1e1500 */
[----:B0-----:R-:W-:-:S03]  /*7bd0*/  IMAD.WIDE R120, R13, 0x2, R214 ;  /* 0x000000020d787825 */ /* 0x001fc600078e02d6 */
[----:B------:R0:W3:Y:S01]  /*7be0*/  LDG.E.U16 R206, desc[UR10][R158.64] ;  /* 0x0000000a9ece7981 */ /* 0x0000e2000c1e1500 */
[----:B-1----:R-:W-:-:S03]  /*7bf0*/  IMAD.WIDE R160, R13, 0x2, R150 ;  /* 0x000000020da07825 */ /* 0x002fc600078e0296 */
[----:B------:R1:W3:Y:S04]  /*7c00*/  LDG.E.U16 R163, desc[UR10][R120.64] ;  /* 0x0000000a78a37981 */ /* 0x0002e8000c1e1500 */
[----:B------:R1:W3:Y:S01]  /*7c10*/  LDG.E.U16 R207, desc[UR10][R160.64] ;  /* 0x0000000aa0cf7981 */ /* 0x0002e2000c1e1500 */
[----:B0-----:R-:W-:-:S04]  /*7c20*/  IMAD.WIDE R158, R13, 0x2, R210 ;  /* 0x000000020d9e7825 */ /* 0x001fc800078e02d2 */
[C---:B-1----:R-:W-:Y:S02]  /*7c30*/  IMAD.WIDE R120, R13.reuse, 0x2, R212 ;  /* 0x000000020d787825 */ /* 0x042fe400078e02d4 */
[----:B------:R-:W3:Y:S02]  /*7c40*/  LDG.E.U16 R158, desc[UR10][R158.64] ;  /* 0x0000000a9e9e7981 */ /* 0x000ee4000c1e1500 */
[----:B------:R-:W-:Y:S02]  /*7c50*/  IMAD.WIDE R160, R13, 0x2, R208 ;  /* 0x000000020da07825 */ /* 0x000fe400078e02d0 */
[----:B------:R-:W3:Y:S04]  /*7c60*/  LDG.E.U16 R121, desc[UR10][R120.64] ;  /* 0x0000000a78797981 */ /* 0x000ee8000c1e1500 */
[----:B------:R0:W3:Y:S01]  /*7c70*/  LDG.E.U16 R160, desc[UR10][R160.64] ;  /* 0x0000000aa0a07981 */ /* 0x0000e2000c1e1500 */
[----:B------:R-:W0:Y:S01]  /*7c80*/  S2R R208, SR_TID.X ;  /* 0x0000000000d07919 */ /* 0x000e220000002100 */
[----:B------:R-:W1:Y:S01]  /*7c90*/  S2R R210, SR_TID.X ;  /* 0x0000000000d27919 */ /* 0x000e620000002100 */
[----:B0-----:R-:W-:-:S02]  /*7ca0*/  SHF.L.U32 R161, R208, 0x3, RZ ;  /* 0x00000003d0a17819 */ /* 0x001fc400000006ff */
[C---:B------:R-:W-:Y:S02]  /*7cb0*/  LOP3.LUT R159, R208.reuse, 0x7, RZ, 0xc0, !PT ;  /* 0x00000007d09f7812 */ /* 0x040fe400078ec0ff */
[----:B------:R-:W-:Y:S02]  /*7cc0*/  LOP3.LUT R161, R161, 0x30, RZ, 0xc0, !PT ;  /* 0x00000030a1a17812 */ /* 0x000fe400078ec0ff */
[----:B------:R-:W-:Y:S02]  /*7cd0*/  SHF.L.U32 R120, R208, 0x1, RZ ;  /* 0x00000001d0787819 */ /* 0x000fe400000006ff */
[C---:B------:R-:W-:Y:S02]  /*7ce0*/  LEA R161, R159.reuse, R161, 0x6 ;  /* 0x000000a19fa17211 */ /* 0x040fe400078e30ff */
[----:B------:R-:W-:Y:S02]  /*7cf0*/  SHF.L.U32 R209, R159, 0x4, RZ ;  /* 0x000000049fd17819 */ /* 0x000fe400000006ff */
[----:B------:R-:W-:-:S02]  /*7d00*/  LOP3.LUT R161, R161, 0x10, R120, 0x78, !PT ;  /* 0x00000010a1a17812 */ /* 0x000fc400078e7878 */
[----:B------:R-:W-:Y:S02]  /*7d10*/  LOP3.LUT R120, R209, 0x30, R120, 0x78, !PT ;  /* 0x00000030d1787812 */ /* 0x000fe400078e7878 */
[----:B------:R-:W-:-:S04]  /*7d20*/  LOP3.LUT R209, R208, 0x60, RZ, 0xc0, !PT ;  /* 0x00000060d0d17812 */ /* 0x000fc800078ec0ff */
[----:B------:R-:W-:Y:S02]  /*7d30*/  LEA R159, R159, R209, 0x2 ;  /* 0x000000d19f9f7211 */ /* 0x000fe400078e10ff */
[----:B-1----:R-:W-:Y:S02]  /*7d40*/  LOP3.LUT R209, R210, 0x7f, RZ, 0xc0, !PT ;  /* 0x0000007fd2d17812 */ /* 0x002fe400078ec0ff */
[----:B------:R-:W-:-:S03]  /*7d50*/  LEA R120, R159, R120, 0x6 ;  /* 0x000000789f787211 */ /* 0x000fc600078e30ff */
[----:B------:R-:W-:Y:S01]  /*7d60*/  IMAD.SHL.U32 R159, R209, 0x2, RZ ;  /* 0x00000002d19f7824 */ /* 0x000fe200078e00ff */
[----:B------:R-:W-:Y:S06]  /*7d70*/  BAR.SYNC.DEFER_BLOCKING 0x0 ;  /* 0x0000000000007b1d */ /* 0x000fec0000010000 */
[----:B------:R0:W-:Y:S04]  /*7d80*/  STS.U16 [R159+UR6+0x3000], R42 ;  /* 0x0030002a9f007988 */ /* 0x0001e80008000406 */
[----:B------:R-:W-:Y:S01]  /*7d90*/  STS.U16 [R159+UR6], R91 ;  /* 0x0000005b9f007988 */ /* 0x000fe20008000406 */
[----:B0-----:R-:W-:-:S03]  /*7da0*/  LOP3.LUT R42, R159, 0x10, RZ, 0x3c, !PT ;  /* 0x000000109f2a7812 */ /* 0x001fc600078e3cff */
[----:B------:R-:W-:Y:S04]  /*7db0*/  STS.U16 [R159+UR6+0x800], R170 ;  /* 0x000800aa9f007988 */ /* 0x000fe80008000406 */
[----:B------:R-:W-:Y:S04]  /*7dc0*/  STS.U16 [R159+UR6+0x1000], R171 ;  /* 0x001000ab9f007988 */ /* 0x000fe80008000406 */
[----:B------:R-:W-:Y:S04]  /*7dd0*/  STS.U16 [R159+UR6+0x1800], R49 ;  /* 0x001800319f007988 */ /* 0x000fe80008000406 */
[----:B------:R-:W-:Y:S04]  /*7de0*/  STS.U16 [R159+UR6+0x2000], R172 ;  /* 0x002000ac9f007988 */ /* 0x000fe80008000406 */
[----:B------:R0:W-:Y:S04]  /*7df0*/  STS.U16 [R159+UR6+0x2800], R47 ;  /* 0x0028002f9f007988 */ /* 0x0001e80008000406 */
        /* <DEDUP_REMOVED lines=9> */
[----:B------:R1:W-:Y:S01]  /*7e90*/  STS.U16 [R42+UR6+0x1100], R41 ;  /* 0x001100292a007988 */ /* 0x0003e20008000406 */
[----:B0-----:R-:W-:-:S03]  /*7ea0*/  LOP3.LUT R47, R159, 0x50, RZ, 0x3c, !PT ;  /* 0x000000509f2f7812 */ /* 0x001fc600078e3cff */
[----:B------:R-:W-:Y:S01]  /*7eb0*/  STS.U16 [R42+UR6+0x100], R90 ;  /* 0x0001005a2a007988 */ /* 0x000fe20008000406 */
[----:B-1----:R-:W-:-:S03]  /*7ec0*/  LOP3.LUT R41, R159, 0x20, RZ, 0x3c, !PT ;  /* 0x000000209f297812 */ /* 0x002fc600078e3cff */
        /* <DEDUP_REMOVED lines=15> */
[----:B------:R-:W-:Y:S01]  /*7fc0*/  STS.U16 [R41+UR6+0xa00], R94 ;  /* 0x000a005e29007988 */ /* 0x000fe20008000406 */
[----:B0-----:R-:W-:-:S03]  /*7fd0*/  LOP3.LUT R42, R159, 0x30, RZ, 0x3c, !PT ;  /* 0x000000309f2a7812 */ /* 0x001fc600078e3cff */
        /* <DEDUP_REMOVED lines=14> */
[----:B------:R1:W-:Y:S01]  /*80c0*/  STS.U16 [R42+UR6+0x300], R44 ;  /* 0x0003002c2a007988 */ /* 0x0003e20008000406 */
        /* <DEDUP_REMOVED lines=29> */
[----:B--2---:R-:W-:Y:S04]  /*82a0*/  STS.U16 [R41+UR6+0x6c00], R196 ;  /* 0x006c00c429007988 */ /* 0x004fe80008000406 */
[----:B----4-:R-:W-:Y:S04]  /*82b0*/  STS.U16 [R41+UR6+0x7400], R197 ;  /* 0x007400c529007988 */ /* 0x010fe80008000406 */
[----:B------:R-:W-:Y:S04]  /*82c0*/  STS.U16 [R41+UR6+0x7c00], R198 ;  /* 0x007c00c629007988 */ /* 0x000fe80008000406 */
[----:B------:R0:W-:Y:S04]  /*82d0*/  STS.U16 [R47+UR6+0x4d00], R32 ;  /* 0x004d00202f007988 */ /* 0x0001e80008000406 */
[----:B------:R2:W-:Y:S01]  /*82e0*/  STS.U16 [R47+UR6+0x3d00], R33 ;  /* 0x003d00212f007988 */ /* 0x0005e20008000406 */
[----:B------:R-:W-:-:S03]  /*82f0*/  LOP3.LUT R49, R208, 0x10, RZ, 0xc0, !PT ;  /* 0x00000010d0317812 */ /* 0x000fc600078ec0ff */
[----:B-1----:R-:W4:Y:S01]  /*8300*/  LDL.64 R44, [R1+0x3e8] ;  /* 0x0003e800012c7983 */ /* 0x002f220000100a00 */
[----:B0-----:R-:W-:-:S03]  /*8310*/  LOP3.LUT R32, R208, 0x7f, RZ, 0xc0, !PT ;  /* 0x0000007fd0207812 */ /* 0x001fc600078ec0ff */
[----:B------:R-:W4:Y:S01]  /*8320*/  LDL.64 R112, [R1+0x3b8] ;  /* 0x0003b80001707983 */ /* 0x000f220000100a00 */
[----:B--2---:R-:W-:Y:S02]  /*8330*/  LOP3.LUT R33, R159, 0x60, RZ, 0x3c, !PT ;  /* 0x000000609f217812 */ /* 0x004fe400078e3cff */
[----:B------:R-:W-:Y:S01]  /*8340*/  SHF.L.U32 R114, R32, 0x1, RZ ;  /* 0x0000000120727819 */ /* 0x000fe200000006ff */
        /* <DEDUP_REMOVED lines=15> */
[----:B------:R-:W-:Y:S01]  /*8440*/  STS.U16 [R33+UR6+0x600], R29 ;  /* 0x0006001d21007988 */ /* 0x000fe20008000406 */
[----:B------:R-:W-:-:S03]  /*8450*/  LEA R49, R49, R161, 0x5 ;  /* 0x000000a131317211 */ /* 0x000fc600078e28ff */
[----:B0-----:R-:W2:Y:S01]  /*8460*/  LDL.64 R34, [R1+0x3e0] ;  /* 0x0003e00001227983 */ /* 0x001ea20000100a00 */
        /* <DEDUP_REMOVED lines=14> */
[----:B---3--:R-:W-:Y:S04]  /*8550*/  STS.U16 [R33+UR6+0x7e00], R162 ;  /* 0x007e00a221007988 */ /* 0x008fe80008000406 */
        /* <DEDUP_REMOVED lines=14> */
[----:B------:R1:W-:Y:S04]  /*8640*/  STS.U16 [R16+UR6+0x7700], R158 ;  /* 0x0077009e10007988 */ /* 0x0003e80008000406 */
[----:B------:R-:W-:Y:S01]  /*8650*/  STS.U16 [R16+UR6+0x7f00], R160 ;  /* 0x007f00a010007988 */ /* 0x000fe20008000406 */
[----:B------:R-:W-:Y:S01]  /*8660*/  BAR.SYNC.DEFER_BLOCKING 0x0 ;  /* 0x0000000000007b1d */ /* 0x000fe20000010000 */
[----:B0-----:R-:W-:-:S02]  /*8670*/  LOP3.LUT R0, R49, 0x20, RZ, 0x3c, !PT ;  /* 0x0000002031007812 */ /* 0x001fc400078e3cff */
[----:B------:R-:W-:-:S03]  /*8680*/  LOP3.LUT R2, R120, 0x40, RZ, 0x3c, !PT ;  /* 0x0000004078027812 */ /* 0x000fc600078e3cff */
[----:B-1----:R-:W3:Y:S04]  /*8690*/  LDL.64 R158, [R1+0x3c0] ;  /* 0x0003c000019e7983 */ /* 0x002ee80000100a00 */
[----:B------:R-:W-:Y:S04]  /*86a0*/  LDSM.16.MT88.4 R116, [R49+UR6+0x8000] ;  /* 0x008000063174783b */ /* 0x000fe80008004200 */
[----:B------:R-:W0:Y:S04]  /*86b0*/  LDSM.16.M88.4 R172, [R120+UR6] ;  /* 0x0000000678ac783b */ /* 0x000e280008000200 */
[----:B------:R-:W1:Y:S04]  /*86c0*/  LDSM.16.MT88.4 R188, [R0+UR6+0x8000] ;  /* 0x0080000600bc783b */ /* 0x000e680008004200 */
[----:B------:R-:W1:Y:S04]  /*86d0*/  LDSM.16.M88.4 R104, [R120+UR6+0x2000] ;  /* 0x002000067868783b */ /* 0x000e680008000200 */
[----:B------:R-:W1:Y:S04]  /*86e0*/  LDSM.16.M88.4 R52, [R120+UR6+0x4000] ;  /* 0x004000067834783b */ /* 0x000e680008000200 */
[----:B------:R-:W1:Y:S04]  /*86f0*/  LDSM.16.M88.4 R88, [R120+UR6+0x6000] ;  /* 0x006000067858783b */ /* 0x000e680008000200 */
[----:B------:R-:W4:Y:S04]  /*8700*/  LDSM.16.MT88.4 R184, [R49+UR6+0x8400] ;  /* 0x0084000631b8783b */ /* 0x000f280008004200 */
[----:B------:R-:W4:Y:S04]  /*8710*/  LDSM.16.MT88.4 R100, [R0+UR6+0x8400] ;  /* 0x008400060064783b */ /* 0x000f280008004200 */
[----:B------:R-:W-:Y:S04]  /*8720*/  LDSM.16.MT88.4 R20, [R49+UR6+0x8800] ;  /* 0x008800063114783b */ /* 0x000fe80008004200 */
[----:B------:R-:W4:Y:S04]  /*8730*/  LDSM.16.M88.4 R24, [R2+UR6] ;  /* 0x000000060218783b */ /* 0x000f280008000200 */
[----:B------:R-:W4:Y:S01]  /*8740*/  LDSM.16.MT88.4 R164, [R0+UR6+0x8800] ;  /* 0x0088000600a4783b */ /* 0x000f220008004200 */
[-C--:B0-----:R-:W-:Y:S03]  /*8750*/  HMMA.16816.F32.BF16 R180, R116, R172.reuse, RZ ;  /* 0x000000ac74b4723c */ /* 0x081fe600000418ff */
[----:B------:R-:W0:Y:S04]  /*8760*/  LDSM.16.M88.4 R160, [R2+UR6+0x2000] ;  /* 0x0020000602a0783b */ /* 0x000e280008000200 */
[----:B------:R-:W0:Y:S01]  /*8770*/  LDSM.16.M88.4 R168, [R2+UR6+0x4000] ;  /* 0x0040000602a8783b */ /* 0x000e220008000200 */
[----:B-1----:R-:W-:Y:S03]  /*8780*/  HMMA.16816.F32.BF16 R108, R188, R172, RZ ;  /* 0x000000acbc6c723c */ /* 0x002fe600000418ff */
[----:B------:R-:W1:Y:S03]  /*8790*/  LDSM.16.M88.4 R40, [R2+UR6+0x6000] ;  /* 0x006000060228783b */ /* 0x000e660008000200 */
[C---:B------:R-:W-:Y:S01]  /*87a0*/  HMMA.16816.F32.BF16 R92, R116.reuse, R104, RZ ;  /* 0x00000068745c723c */ /* 0x040fe200000418ff */
[----:B------:R-:W-:Y:S05]  /*87b0*/  LDSM.16.MT88.4 R176, [R0+UR6+0x9000] ;  /* 0x0090000600b0783b */ /* 0x000fea0008004200 */
[C---:B------:R-:W-:Y:S06]  /*87c0*/  HMMA.16816.F32.BF16 R96, R116.reuse, R52, RZ ;  /* 0x000000347460723c */ /* 0x040fec00000418ff */
[----:B------:R-:W-:Y:S06]  /*87d0*/  HMMA.16816.F32.BF16 R116, R116, R88, RZ ;  /* 0x000000587474723c */ /* 0x000fec00000418ff */
[C---:B------:R-:W-:Y:S06]  /*87e0*/  HMMA.16816.F32.BF16 R36, R188.reuse, R104, RZ ;  /* 0x00000068bc24723c */ /* 0x040fec00000418ff */
[C---:B------:R-:W-:Y:S06]  /*87f0*/  HMMA.16816.F32.BF16 R28, R188.reuse, R52, RZ ;  /* 0x00000034bc1c723c */ /* 0x040fec00000418ff */
[----:B------:R-:W-:Y:S06]  /*8800*/  HMMA.16816.F32.BF16 R188, R188, R88, RZ ;  /* 0x00000058bcbc723c */ /* 0x000fec00000418ff */
[-C--:B----4-:R-:W-:Y:S06]  /*8810*/  HMMA.16816.F32.BF16 R180, R184, R174.reuse, R180 ;  /* 0x000000aeb8b4723c */ /* 0x090fec00000418b4 */
[----:B------:R-:W-:Y:S01]  /*8820*/  HMMA.16816.F32.BF16 R172, R100, R174, R108 ;  /* 0x000000ae64ac723c */ /* 0x000fe2000004186c */
[----:B------:R-:W-:Y:S05]  /*8830*/  LDSM.16.M88.4 R108, [R120+UR6+0x4080] ;  /* 0x00408006786c783b */ /* 0x000fea0008000200 */
[C---:B------:R-:W-:Y:S06]  /*8840*/  HMMA.16816.F32.BF16 R92, R184.reuse, R106, R92 ;  /* 0x0000006ab85c723c */ /* 0x040fec000004185c */
[C---:B------:R-:W-:Y:S06]  /*8850*/  HMMA.16816.F32.BF16 R96, R184.reuse, R54, R96 ;  /* 0x00000036b860723c */ /* 0x040fec0000041860 */
[----:B------:R-:W-:Y:S01]  /*8860*/  HMMA.16816.F32.BF16 R184, R184, R90, R116 ;  /* 0x0000005ab8b8723c */ /* 0x000fe20000041874 */
[----:B------:R-:W-:Y:S05]  /*8870*/  LDSM.16.M88.4 R116, [R120+UR6+0x2080] ;  /* 0x002080067874783b */ /* 0x000fea0008000200 */
[C---:B------:R-:W-:Y:S01]  /*8880*/  HMMA.16816.F32.BF16 R104, R100.reuse, R106, R36 ;  /* 0x0000006a6468723c */ /* 0x040fe20000041824 */
[----:B------:R-:W4:Y:S05]  /*8890*/  LDSM.16.MT88.4 R36, [R49+UR6+0x8c00] ;  /* 0x008c00063124783b */ /* 0x000f2a0008004200 */
[C---:B------:R-:W-:Y:S01]  /*88a0*/  HMMA.16816.F32.BF16 R52, R100.reuse, R54, R28 ;  /* 0x000000366434723c */ /* 0x040fe2000004181c */
[----:B------:R-:W2:Y:S05]  /*88b0*/  LDSM.16.MT88.4 R28, [R0+UR6+0x8c00] ;  /* 0x008c0006001c783b */ /* 0x000eaa0008004200 */
[----:B------:R-:W-:Y:S01]  /*88c0*/  HMMA.16816.F32.BF16 R188, R100, R90, R188 ;  /* 0x0000005a64bc723c */ /* 0x000fe200000418bc */
[----:B------:R-:W-:Y:S04]  /*88d0*/  LDSM.16.MT88.4 R100, [R49+UR6+0x9000] ;  /* 0x009000063164783b */ /* 0x000fe80008004200 */
[----:B------:R-:W-:Y:S01]  /*88e0*/  LDSM.16.M88.4 R88, [R120+UR6+0x6080] ;  /* 0x006080067858783b */ /* 0x000fe20008000200 */
[-C--:B------:R-:W-:Y:S06]  /*88f0*/  HMMA.16816.F32.BF16 R180, R20, R24.reuse, R180 ;  /* 0x0000001814b4723c */ /* 0x080fec00000418b4 */
[----:B------:R-:W-:Y:S06]  /*8900*/  HMMA.16816.F32.BF16 R172, R164, R24, R172 ;  /* 0x00000018a4ac723c */ /* 0x000fec00000418ac */
[C---:B0-----:R-:W-:Y:S06]  /*8910*/  HMMA.16816.F32.BF16 R92, R20.reuse, R160, R92 ;  /* 0x000000a0145c723c */ /* 0x041fec000004185c */
[C---:B------:R-:W-:Y:S06]  /*8920*/  HMMA.16816.F32.BF16 R96, R20.reuse, R168, R96 ;  /* 0x000000a81460723c */ /* 0x040fec0000041860 */
[----:B-1----:R-:W-:Y:S01]  /*8930*/  HMMA.16816.F32.BF16 R184, R20, R40, R184 ;  /* 0x0000002814b8723c */ /* 0x002fe200000418b8 */
[----:B------:R0:W1:Y:S05]  /*8940*/  LDSM.16.M88.4 R20, [R120+UR6+0x80] ;  /* 0x000080067814783b */ /* 0x00006a0008000200 */
[C---:B------:R-:W-:Y:S01]  /*8950*/  HMMA.16816.F32.BF16 R104, R164.reuse, R160, R104 ;  /* 0x000000a0a468723c */ /* 0x040fe20000041868 */
[----:B0-----:R-:W3:Y:S05]  /*8960*/  LDL.64 R120, [R1+0x3c8] ;  /* 0x0003c80001787983 */ /* 0x001eea0000100a00 */
[C---:B------:R-:W-:Y:S06]  /*8970*/  HMMA.16816.F32.BF16 R52, R164.reuse, R168, R52 ;  /* 0x000000a8a434723c */ /* 0x040fec0000041834 */
[----:B------:R-:W-:Y:S06]  /*8980*/  HMMA.16816.F32.BF16 R164, R164, R40, R188 ;  /* 0x00000028a4a4723c */ /* 0x000fec00000418bc */
[-C--:B----4-:R-:W-:Y:S06]  /*8990*/  HMMA.16816.F32.BF16 R180, R36, R26.reuse, R180 ;  /* 0x0000001a24b4723c */ /* 0x090fec00000418b4 */
[----:B--2---:R-:W-:Y:S01]  /*89a0*/  HMMA.16816.F32.BF16 R24, R28, R26, R172 ;  /* 0x0000001a1c18723c */ /* 0x004fe200000418ac */
[----:B------:R-:W-:Y:S05]  /*89b0*/  LDSM.16.MT88.4 R172, [R0+UR6+0x9800] ;  /* 0x0098000600ac783b */ /* 0x000fea0008004200 */
[C---:B------:R-:W-:Y:S06]  /*89c0*/  HMMA.16816.F32.BF16 R92, R36.reuse, R162, R92 ;  /* 0x000000a2245c723c */ /* 0x040fec000004185c */
[C---:B------:R-:W-:Y:S06]  /*89d0*/  HMMA.16816.F32.BF16 R96, R36.reuse, R170, R96 ;  /* 0x000000aa2460723c */ /* 0x040fec0000041860 */
[----:B------:R-:W-:Y:S06]  /*89e0*/  HMMA.16816.F32.BF16 R36, R36, R42, R184 ;  /* 0x0000002a2424723c */ /* 0x000fec00000418b8 */
[C---:B------:R-:W-:Y:S01]  /*89f0*/  HMMA.16816.F32.BF16 R160, R28.reuse, R162, R104 ;  /* 0x000000a21ca0723c */ /* 0x040fe20000041868 */
[----:B------:R-:W0:Y:S05]  /*8a00*/  LDSM.16.MT88.4 R104, [R49+UR6+0x9400] ;  /* 0x009400063168783b */ /* 0x000e2a0008004200 */
[C---:B------:R-:W-:Y:S01]  /*8a10*/  HMMA.16816.F32.BF16 R168, R28.reuse, R170, R52 ;  /* 0x000000aa1ca8723c */ /* 0x040fe20000041834 */
[----:B------:R-:W2:Y:S05]  /*8a20*/  LDSM.16.MT88.4 R52, [R0+UR6+0x9400] ;  /* 0x009400060034783b */ /* 0x000eaa0008004200 */
[----:B------:R-:W-:Y:S01]  /*8a30*/  HMMA.16816.F32.BF16 R28, R28, R42, R164 ;  /* 0x0000002a1c1c723c */ /* 0x000fe200000418a4 */
[----:B------:R-:W-:Y:S04]  /*8a40*/  LDSM.16.MT88.4 R164, [R49+UR6+0x9800] ;  /* 0x0098000631a4783b */ /* 0x000fe80008004200 */
[----:B------:R4:W-:Y:S01]  /*8a50*/  LDSM.16.MT88.4 R40, [R49+UR6+0x9c00] ;  /* 0x009c00063128783b */ /* 0x0009e20008004200 */
[-C--:B-1----:R-:W-:Y:S06]  /*8a60*/  HMMA.16816.F32.BF16 R180, R100, R20.reuse, R180 ;  /* 0x0000001464b4723c */ /* 0x082fec00000418b4 */
[----:B------:R-:W-:Y:S06]  /*8a70*/  HMMA.16816.F32.BF16 R24, R176, R20, R24 ;  /* 0x00000014b018723c */ /* 0x000fec0000041818 */
[C---:B------:R-:W-:Y:S06]  /*8a80*/  HMMA.16816.F32.BF16 R92, R100.reuse, R116, R92 ;  /* 0x00000074645c723c */ /* 0x040fec000004185c */
[C---:B------:R-:W-:Y:S06]  /*8a90*/  HMMA.16816.F32.BF16 R96, R100.reuse, R108, R96 ;  /* 0x0000006c6460723c */ /* 0x040fec0000041860 */
[----:B------:R-:W-:Y:S01]  /*8aa0*/  HMMA.16816.F32.BF16 R100, R100, R88, R36 ;  /* 0x000000586464723c */ /* 0x000fe20000041824 */
[----:B------:R-:W1:Y:S05]  /*8ab0*/  LDSM.16.M88.4 R36, [R2+UR6+0x80] ;  /* 0x000080060224783b */ /* 0x000e6a0008000200 */
[C---:B------:R-:W-:Y:S01]  /*8ac0*/  HMMA.16816.F32.BF16 R160, R176.reuse, R116, R160 ;  /* 0x00000074b0a0723c */ /* 0x040fe200000418a0 */
[----:B------:R-:W3:Y:S05]  /*8ad0*/  LDL.64 R116, [R1+0x3d0] ;  /* 0x0003d00001747983 */ /* 0x000eea0000100a00 */
[C---:B------:R-:W-:Y:S01]  /*8ae0*/  HMMA.16816.F32.BF16 R168, R176.reuse, R108, R168 ;  /* 0x0000006cb0a8723c */ /* 0x040fe200000418a8 */
[----:B------:R-:W3:Y:S05]  /*8af0*/  LDL.64 R108, [R1+0x3d8] ;  /* 0x0003d800016c7983 */ /* 0x000eea0000100a00 */
[----:B------:R-:W-:Y:S01]  /*8b00*/  HMMA.16816.F32.BF16 R176, R176, R88, R28 ;  /* 0x00000058b0b0723c */ /* 0x000fe2000004181c */
[----:B------:R-:W1:Y:S05]  /*8b10*/  LDSM.16.M88.4 R28, [R2+UR6+0x2080] ;  /* 0x00208006021c783b */ /* 0x000e6a0008000200 */
[-C--:B0-----:R-:W-:Y:S06]  /*8b20*/  HMMA.16816.F32.BF16 R180, R104, R22.reuse, R180 ;  /* 0x0000001668b4723c */ /* 0x081fec00000418b4 */
[----:B--2---:R-:W-:Y:S01]  /*8b30*/  HMMA.16816.F32.BF16 R184, R52, R22, R24 ;  /* 0x0000001634b8723c */ /* 0x004fe20000041818 */
[----:B------:R-:W0:Y:S04]  /*8b40*/  LDSM.16.M88.4 R24, [R2+UR6+0x4080] ;  /* 0x004080060218783b */ /* 0x000e280008000200 */
[----:B------:R-:W-:Y:S01]  /*8b50*/  LDSM.16.M88.4 R20, [R2+UR6+0x6080] ;  /* 0x006080060214783b */ /* 0x000fe20008000200 */
[-C--:B----4-:R-:W-:Y:S03]  /*8b60*/  HMMA.16816.F32.BF16 R48, R104, R118.reuse, R92 ;  /* 0x000000766830723c */ /* 0x090fe6000004185c */
[----:B------:R-:W2:Y:S03]  /*8b70*/  LDSM.16.MT88.4 R92, [R0+UR6+0x9c00] ;  /* 0x009c0006005c783b */ /* 0x000ea60008004200 */
[----:B------:R-:W-:Y:S01]  /*8b80*/  HMMA.16816.F32.BF16 R160, R52, R118, R160 ;  /* 0x0000007634a0723c */ /* 0x000fe200000418a0 */
[----:B------:R-:W4:Y:S05]  /*8b90*/  LDL.64 R118, [R1+0x3f0] ;  /* 0x0003f00001767983 */ /* 0x000f2a0000100a00 */
[C---:B------:R-:W-:Y:S06]  /*8ba0*/  HMMA.16816.F32.BF16 R96, R104.reuse, R110, R96 ;  /* 0x0000006e6860723c */ /* 0x040fec0000041860 */
[-C--:B------:R-:W-:Y:S01]  /*8bb0*/  HMMA.16816.F32.BF16 R100, R104, R90.reuse, R100 ;  /* 0x0000005a6864723c */ /* 0x080fe20000041864 */
[----:B------:R-:W3:Y:S05]  /*8bc0*/  LDL.64 R104, [R1+0x2a8] ;  /* 0x0002a80001687983 */ /* 0x000eea0000100a00 */
[----:B------:R-:W-:Y:S06]  /*8bd0*/  HMMA.16816.F32.BF16 R176, R52, R90, R176 ;  /* 0x0000005a34b0723c */ /* 0x000fec00000418b0 */
[----:B-1----:R-:W-:Y:S06]  /*8be0*/  HMMA.16816.F32.BF16 R88, R164, R36, R180 ;  /* 0x00000024a458723c */ /* 0x002fec00000418b4 */
[----:B------:R-:W-:Y:S01]  /*8bf0*/  HMMA.16816.F32.BF16 R168, R52, R110, R168 ;  /* 0x0000006e34a8723c */ /* 0x000fe200000418a8 */
[----:B------:R-:W3:Y:S05]  /*8c00*/  LDL.64 R110, [R1+0x2b8] ;  /* 0x0002b800016e7983 */ /* 0x000eea0000100a00 */
[----:B------:R-:W-:Y:S06]  /*8c10*/  HMMA.16816.F32.BF16 R184, R172, R36, R184 ;  /* 0x00000024acb8723c */ /* 0x000fec00000418b8 */
[-C--:B------:R-:W-:Y:S06]  /*8c20*/  HMMA.16816.F32.BF16 R52, R164, R28.reuse, R48 ;  /* 0x0000001ca434723c */ /* 0x080fec0000041830 */
[----:B------:R-:W-:Y:S06]  /*8c30*/  HMMA.16816.F32.BF16 R160, R172, R28, R160 ;  /* 0x0000001caca0723c */ /* 0x000fec00000418a0 */
[----:B0-----:R-:W-:Y:S01]  /*8c40*/  HMMA.16816.F32.BF16 R48, R164, R24, R96 ;  /* 0x00000018a430723c */ /* 0x001fe20000041860 */
[----:B------:R-:W3:Y:S04]  /*8c50*/  LDL.64 R98, [R1+0x2f0] ;  /* 0x0002f00001627983 */ /* 0x000ee80000100a00 */
[----:B------:R-:W3:Y:S01]  /*8c60*/  LDL.64 R96, [R1+0x2e8] ;  /* 0x0002e80001607983 */ /* 0x000ee20000100a00 */
[----:B------:R-:W-:Y:S06]  /*8c70*/  HMMA.16816.F32.BF16 R88, R40, R38, R88 ;  /* 0x000000262858723c */ /* 0x000fec0000041858 */
[----:B------:R-:W-:Y:S06]  /*8c80*/  HMMA.16816.F32.BF16 R168, R172, R24, R168 ;  /* 0x00000018aca8723c */ /* 0x000fec00000418a8 */
[----:B--2---:R-:W-:Y:S06]  /*8c90*/  HMMA.16816.F32.BF16 R36, R92, R38, R184 ;  /* 0x000000265c24723c */ /* 0x004fec00000418b8 */
[-C--:B------:R-:W-:Y:S06]  /*8ca0*/  HMMA.16816.F32.BF16 R52, R40, R30.reuse, R52 ;  /* 0x0000001e2834723c */ /* 0x080fec0000041834 */
[----:B------:R-:W-:Y:S06]  /*8cb0*/  HMMA.16816.F32.BF16 R28, R92, R30, R160 ;  /* 0x0000001e5c1c723c */ /* 0x000fec00000418a0 */
[-C--:B------:R-:W-:Y:S06]  /*8cc0*/  HMMA.16816.F32.BF16 R100, R164, R20.reuse, R100 ;  /* 0x00000014a464723c */ /* 0x080fec0000041864 */
[----:B------:R-:W-:Y:S06]  /*8cd0*/  HMMA.16816.F32.BF16 R176, R172, R20, R176 ;  /* 0x00000014acb0723c */ /* 0x000fec00000418b0 */
[-C--:B------:R-:W-:Y:S01]  /*8ce0*/  HMMA.16816.F32.BF16 R48, R40, R26.reuse, R48 ;  /* 0x0000001a2830723c */ /* 0x080fe20000041830 */
[----:B------:R-:W-:Y:S01]  /*8cf0*/  FMUL R2, R36, UR9 ;  /* 0x0000000924027c20 */ /* 0x000fe20008400000 */
[----:B------:R-:W-:Y:S01]  /*8d00*/  FMUL R3, R37, UR9 ;  /* 0x0000000925037c20 */ /* 0x000fe20008400000 */
[----:B------:R-:W-:Y:S01]  /*8d10*/  FMUL R11, R38, UR9 ;  /* 0x00000009260b7c20 */ /* 0x000fe20008400000 */
[----:B------:R-:W-:Y:S01]  /*8d20*/  FMUL R4, R39, UR9 ;  /* 0x0000000927047c20 */ /* 0x000fe20008400000 */
[----:B------:R-:W-:Y:S01]  /*8d30*/  FMUL R10, R88, UR9 ;  /* 0x00000009580a7c20 */ /* 0x000fe20008400000 */
[----:B------:R-:W-:Y:S01]  /*8d40*/  HMMA.16816.F32.BF16 R24, R92, R26, R168 ;  /* 0x0000001a5c18723c */ /* 0x000fe200000418a8 */
[----:B------:R-:W-:Y:S01]  /*8d50*/  FMUL R17, R89, UR9 ;  /* 0x0000000959117c20 */ /* 0x000fe20008400000 */
[----:B------:R-:W-:Y:S01]  /*8d60*/  FMUL R0, R90, UR9 ;  /* 0x000000095a007c20 */ /* 0x000fe20008400000 */
[----:B------:R-:W-:Y:S01]  /*8d70*/  FMUL R5, R91, UR9 ;  /* 0x000000095b057c20 */ /* 0x000fe20008400000 */
[----:B------:R-:W-:Y:S01]  /*8d80*/  FMNMX R2, R2, R3, !PT ;  /* 0x0000000302027209 */ /* 0x000fe20007800000 */
[----:B------:R-:W-:Y:S01]  /*8d90*/  FMUL R3, R52, UR9 ;  /* 0x0000000934037c20 */ /* 0x000fe20008400000 */
[----:B------:R-:W-:Y:S01]  /*8da0*/  FMNMX R11, R11, R4, !PT ;  /* 0x000000040b0b7209 */ /* 0x000fe20007800000 */
[----:B------:R-:W-:Y:S01]  /*8db0*/  FMUL R4, R30, UR9 ;  /* 0x000000091e047c20 */ /* 0x000fe20008400000 */
[----:B------:R-:W-:Y:S01]  /*8dc0*/  FMNMX R10, R10, R17, !PT ;  /* 0x000000110a0a7209 */ /* 0x000fe20007800000 */
[----:B------:R-:W-:Y:S01]  /*8dd0*/  FMUL R17, R54, UR9 ;  /* 0x0000000936117c20 */ /* 0x000fe20008400000 */
[----:B------:R-:W-:Y:S01]  /*8de0*/  FMNMX R0, R0, R5, !PT ;  /* 0x0000000500007209 */ /* 0x000fe20007800000 */
[-C--:B------:R-:W-:Y:S01]  /*8df0*/  HMMA.16816.F32.BF16 R40, R40, R22.reuse, R100 ;  /* 0x000000162828723c */ /* 0x080fe20000041864 */
[----:B------:R-:W-:Y:S01]  /*8e00*/  FMNMX R10, R3, R10, !PT ;  /* 0x0000000a030a7209 */ /* 0x000fe20007800000 */
[----:B------:R-:W-:Y:S01]  /*8e10*/  FMUL R3, R53, UR9 ;  /* 0x0000000935037c20 */ /* 0x000fe20008400000 */
[----:B------:R-:W-:Y:S01]  /*8e20*/  FMNMX R11, R4, R11, !PT ;  /* 0x0000000b040b7209 */ /* 0x000fe20007800000 */
[----:B------:R-:W-:Y:S01]  /*8e30*/  FMUL R4, R55, UR9 ;  /* 0x0000000937047c20 */ /* 0x000fe20008400000 */
[----:B------:R-:W-:Y:S01]  /*8e40*/  FMNMX R0, R17, R0, !PT ;  /* 0x0000000011007209 */ /* 0x000fe20007800000 */
[----:B------:R-:W-:Y:S01]  /*8e50*/  HMMA.16816.F32.BF16 R20, R92, R22, R176 ;  /* 0x000000165c14723c */ /* 0x000fe200000418b0 */
[----:B------:R-:W-:Y:S01]  /*8e60*/  FMUL R5, R28, UR9 ;  /* 0x000000091c057c20 */ /* 0x000fe20008400000 */
[----:B------:R-:W-:Y:S01]  /*8e70*/  FMNMX R10, R3, R10, !PT ;  /* 0x0000000a030a7209 */ /* 0x000fe20007800000 */
[----:B------:R-:W-:Y:S01]  /*8e80*/  FMUL R3, R48, UR9 ;  /* 0x0000000930037c20 */ /* 0x000fe20008400000 */
[----:B------:R-:W-:Y:S01]  /*8e90*/  FMNMX R0, R4, R0, !PT ;  /* 0x0000000004007209 */ /* 0x000fe20007800000 */
        /* <DEDUP_REMOVED lines=11> */
[----:B------:R-:W2:Y:S01]  /*8f50*/  LDL.64 R102, [R1+0x310] ;  /* 0x0003100001667983 */ /* 0x000ea20000100a00 */
[----:B------:R-:W-:Y:S01]  /*8f60*/  FMNMX R2, R3, R2, !PT ;  /* 0x0000000203027209 */ /* 0x000fe20007800000 */
[----:B------:R-:W-:Y:S01]  /*8f70*/  FMUL R3, R25, UR9 ;  /* 0x0000000919037c20 */ /* 0x000fe20008400000 */
[----:B------:R-:W-:Y:S01]  /*8f80*/  FMNMX R0, R4, R0, !PT ;  /* 0x0000000004007209 */ /* 0x000fe20007800000 */
[----:B------:R-:W-:Y:S01]  /*8f90*/  FMUL R5, R49, UR9 ;  /* 0x0000000931057c20 */ /* 0x000fe20008400000 */
[----:B------:R-:W-:Y:S01]  /*8fa0*/  FMUL R4, R27, UR9 ;  /* 0x000000091b047c20 */ /* 0x000fe20008400000 */
[----:B------:R-:W-:Y:S01]  /*8fb0*/  FMNMX R11, R17, R11, !PT ;  /* 0x0000000b110b7209 */ /* 0x000fe20007800000 */
[----:B------:R-:W2:Y:S01]  /*8fc0*/  LDL.64 R160, [R1+0x200] ;  /* 0x0002000001a07983 */ /* 0x000ea20000100a00 */
[----:B------:R-:W-:Y:S01]  /*8fd0*/  FMNMX R2, R3, R2, !PT ;  /* 0x0000000203027209 */ /* 0x000fe20007800000 */
        /* <DEDUP_REMOVED lines=16> */
[----:B------:R-:W-:-:S02]  /*90e0*/  FMNMX R0, R17, R0, !PT ;  /* 0x0000000011007209 */ /* 0x000fc40007800000 */
[----:B------:R-:W-:Y:S01]  /*90f0*/  FMNMX R2, R11, R2, !PT ;  /* 0x000000020b027209 */ /* 0x000fe20007800000 */
[----:B------:R-:W2:Y:S01]  /*9100*/  LDL.64 R164, [R1+0x1e0] ;  /* 0x0001e00001a47983 */ /* 0x000ea20000100a00 */
[----:B------:R-:W-:-:S03]  /*9110*/  FMNMX R4, R10, R4, !PT ;  /* 0x000000040a047209 */ /* 0x000fc60007800000 */
[----:B------:R-:W0:Y:S04]  /*9120*/  SHFL.BFLY PT, R17, R3, 0x2, 0x1f ;  /* 0x0c401f0003117f89 */ /* 0x000e2800000e0000 */
[----:B------:R-:W1:Y:S04]  /*9130*/  SHFL.BFLY PT, R11, R0, 0x2, 0x1f ;  /* 0x0c401f00000b7f89 */ /* 0x000e6800000e0000 */
[----:B------:R-:W1:Y:S04]  /*9140*/  SHFL.BFLY PT, R10, R2, 0x2, 0x1f ;  /* 0x0c401f00020a7f89 */ /* 0x000e6800000e0000 */
[----:B------:R-:W1:Y:S01]  /*9150*/  SHFL.BFLY PT, R5, R4, 0x2, 0x1f ;  /* 0x0c401f0004057f89 */ /* 0x000e6200000e0000 */
[----:B0-----:R-:W-:-:S02]  /*9160*/  FMNMX R17, R3, R17, !PT ;  /* 0x0000001103117209 */ /* 0x001fc40007800000 */
[----:B-1----:R-:W-:Y:S02]  /*9170*/  FMNMX R0, R0, R11, !PT ;  /* 0x0000000b00007209 */ /* 0x002fe40007800000 */
[----:B------:R-:W-:Y:S02]  /*9180*/  FMNMX R2, R2, R10, !PT ;  /* 0x0000000a02027209 */ /* 0x000fe40007800000 */
[----:B------:R-:W-:Y:S01]  /*9190*/  FMNMX R3, R4, R5, !PT ;  /* 0x0000000504037209 */ /* 0x000fe20007800000 */
[----:B------:R-:W0:Y:S04]  /*91a0*/  SHFL.BFLY PT, R18, R17, 0x1, 0x1f ;  /* 0x0c201f0011127f89 */ /* 0x000e2800000e0000 */
[----:B------:R-:W1:Y:S04]  /*91b0*/  SHFL.BFLY PT, R4, R0, 0x1, 0x1f ;  /* 0x0c201f0000047f89 */ /* 0x000e6800000e0000 */
[----:B------:R-:W1:Y:S04]  /*91c0*/  SHFL.BFLY PT, R5, R2, 0x1, 0x1f ;  /* 0x0c201f0002057f89 */ /* 0x000e6800000e0000 */
[----:B------:R-:W1:Y:S01]  /*91d0*/  SHFL.BFLY PT, R11, R3, 0x1, 0x1f ;  /* 0x0c201f00030b7f89 */ /* 0x000e6200000e0000 */
[----:B------:R-:W-:-:S02]  /*91e0*/  LOP3.LUT R179, R208, 0x1c, RZ, 0xc0, !PT ;  /* 0x0000001cd0b37812 */ /* 0x000fc400078ec0ff */
[----:B------:R-:W-:Y:S02]  /*91f0*/  SHF.R.U32.HI R10, RZ, 0x3, R32 ;  /* 0x00000003ff0a7819 */ /* 0x000fe40000011620 */
[----:B------:R-:W-:Y:S02]  /*9200*/  LEA R179, R179, UR6, 0x2 ;  /* 0x00000006b3b37c11 */ /* 0x000fe4000f8e10ff */
[----:B------:R-:W-:-:S04]  /*9210*/  LOP3.LUT R10, R10, 0xc, RZ, 0xc0, !PT ;  /* 0x0000000c0a0a7812 */ /* 0x000fc800078ec0ff */
[----:B------:R-:W-:Y:S02]  /*9220*/  IADD3 R10, R179, R10, RZ ;  /* 0x0000000ab30a7210 */ /* 0x000fe40007ffe0ff */
[----:B0-----:R-:W-:Y:S01]  /*9230*/  FMNMX R17, R17, R18, !PT ;  /* 0x0000001211117209 */ /* 0x001fe20007800000 */
[----:B------:R-:W-:Y:S01]  /*9240*/  BAR.SYNC.DEFER_BLOCKING 0x0 ;  /* 0x0000000000007b1d */ /* 0x000fe20000010000 */
[----:B-1----:R-:W-:Y:S02]  /*9250*/  FMNMX R4, R0, R4, !PT ;  /* 0x0000000400047209 */ /* 0x002fe40007800000 */
[----:B------:R-:W-:Y:S02]  /*9260*/  FMNMX R5, R2, R5, !PT ;  /* 0x0000000502057209 */ /* 0x000fe40007800000 */
[----:B------:R-:W-:Y:S01]  /*9270*/  FMNMX R11, R3, R11, !PT ;  /* 0x0000000b030b7209 */ /* 0x000fe20007800000 */
[----:B------:R-:W-:Y:S04]  /*9280*/  @!P0 STS [R10], R17 ;  /* 0x000000110a008388 */ /* 0x000fe80000000800 */
[----:B------:R-:W-:Y:S04]  /*9290*/  @!P0 STS [R10+0x80], R4 ;  /* 0x000080040a008388 */ /* 0x000fe80000000800 */
[----:B------:R-:W-:Y:S04]  /*92a0*/  @!P0 STS [R10+0x100], R5 ;  /* 0x000100050a008388 */ /* 0x000fe80000000800 */
[----:B------:R-:W-:Y:S01]  /*92b0*/  @!P0 STS [R10+0x180], R11 ;  /* 0x0001800b0a008388 */ /* 0x000fe20000000800 */
[----:B------:R-:W-:Y:S01]  /*92c0*/  LEA R0, R209, UR6, 0x2 ;  /* 0x00000006d1007c11 */ /* 0x000fe2000f8e10ff */
[----:B------:R-:W-:Y:S06]  /*92d0*/  BAR.SYNC.DEFER_BLOCKING 0x0 ;  /* 0x0000000000007b1d */ /* 0x000fec0000010000 */
[----:B------:R-:W0:Y:S04]  /*92e0*/  LDS R2, [R0] ;  /* 0x0000000000027984 */ /* 0x000e280000000800 */
[----:B0-----:R-:W0:Y:S02]  /*92f0*/  SHFL.BFLY PT, R3, R2, 0x2, 0x1f ;  /* 0x0c401f0002037f89 */ /* 0x001e2400000e0000 */
[----:B0-----:R-:W-:-:S05]  /*9300*/  FMNMX R3, R2, R3, !PT ;  /* 0x0000000302037209 */ /* 0x001fca0007800000 */
[----:B------:R-:W0:Y:S02]  /*9310*/  SHFL.BFLY PT, R2, R3, 0x1, 0x1f ;  /* 0x0c201f0003027f89 */ /* 0x000e2400000e0000 */
[----:B0-----:R-:W-:-:S05]  /*9320*/  FMNMX R2, R3, R2, !PT ;  /* 0x0000000203027209 */ /* 0x001fca0007800000 */
[----:B------:R-:W-:Y:S01]  /*9330*/  @!P0 STS [R0], R2 ;  /* 0x0000000200008388 */ /* 0x000fe20000000800 */
[----:B------:R-:W-:Y:S06]  /*9340*/  BAR.SYNC.DEFER_BLOCKING 0x0 ;  /* 0x0000000000007b1d */ /* 0x000fec0000010000 */
[----:B------:R-:W0:Y:S04]  /*9350*/  LDS R3, [R179+0x80] ;  /* 0x00008000b3037984 */ /* 0x000e280000000800 */
[----:B------:R-:W1:Y:S04]  /*9360*/  LDS R4, [R179+0x100] ;  /* 0x00010000b3047984 */ /* 0x000e680000000800 */
[----:B------:R-:W4:Y:S04]  /*9370*/  LDS R2, [R179] ;  /* 0x00000000b3027984 */ /* 0x000f280000000800 */
[----:B------:R-:W3:Y:S01]  /*9380*/  LDS R5, [R179+0x180] ;  /* 0x00018000b3057984 */ /* 0x000ee20000000800 */
[----:B0-----:R-:W-:-:S02]  /*9390*/  FMNMX R3, R3, R9, !PT ;  /* 0x0000000903037209 */ /* 0x001fc40007800000 */
[----:B-1----:R-:W-:-:S03]  /*93a0*/  FMNMX R4, R4, R6, !PT ;  /* 0x0000000604047209 */ /* 0x002fc60007800000 */
[--C-:B------:R-:W-:Y:S01]  /*93b0*/  FFMA R50, R50, UR9, -R3.reuse ;  /* 0x0000000932327c23 */ /* 0x100fe20008000803 */
[----:B------:R-:W-:-:S03]  /*93c0*/  FFMA R51, R51, UR9, -R3 ;  /* 0x0000000933337c23 */ /* 0x000fc60008000803 */
[----:B------:R-:W-:Y:S01]  /*93d0*/  FMUL R50, R50, 1.4426950216293334961 ;  /* 0x3fb8aa3b32327820 */ /* 0x000fe20000400000 */
[----:B------:R-:W-:Y:S01]  /*93e0*/  FMUL R51, R51, 1.4426950216293334961 ;  /* 0x3fb8aa3b33337820 */ /* 0x000fe20000400000 */
[--C-:B------:R-:W-:Y:S01]  /*93f0*/  FFMA R28, R28, UR9, -R4.reuse ;  /* 0x000000091c1c7c23 */ /* 0x100fe20008000804 */
[----:B------:R-:W-:Y:S01]  /*9400*/  FFMA R29, R29, UR9, -R4 ;  /* 0x000000091d1d7c23 */ /* 0x000fe20008000804 */
[----:B------:R-:W-:Y:S02]  /*9410*/  MUFU.EX2 R241, R50 ;  /* 0x0000003200f17308 */ /* 0x000fe40000000800 */
[----:B------:R-:W-:Y:S01]  /*9420*/  FMUL R28, R28, 1.4426950216293334961 ;  /* 0x3fb8aa3b1c1c7820 */ /* 0x000fe20000400000 */
[----:B------:R-:W-:-:S05]  /*9430*/  FMUL R29, R29, 1.4426950216293334961 ;  /* 0x3fb8aa3b1d1d7820 */ /* 0x000fca0000400000 */
[----:B------:R0:W-:Y:S02]  /*9440*/  MUFU.EX2 R239, R51 ;  /* 0x0000003300ef7308 */ /* 0x0001e40000000800 */
[----:B0-----:R-:W2:Y:S06]  /*9450*/  LDL.64 R50, [R1+0x398] ;  /* 0x0003980001327983 */ /* 0x001eac0000100a00 */
[----:B------:R-:W-:Y:S08]  /*9460*/  MUFU.EX2 R203, R28 ;  /* 0x0000001c00cb7308 */ /* 0x000ff00000000800 */
[----:B------:R0:W-:Y:S02]  /*9470*/  MUFU.EX2 R201, R29 ;  /* 0x0000001d00c97308 */ /* 0x0001e40000000800 */
[----:B0-----:R-:W2:Y:S01]  /*9480*/  LDL.64 R28, [R1+0x378] ;  /* 0x00037800011c7983 */ /* 0x001ea20000100a00 */
[----:B----4-:R-:W-:-:S02]  /*9490*/  FMNMX R2, R2, R7, !PT ;  /* 0x0000000702027209 */ /* 0x010fc40007800000 */
[----:B---3--:R-:W-:Y:S01]  /*94a0*/  FMNMX R5, R5, R8, !PT ;  /* 0x0000000805057209 */ /* 0x008fe20007800000 */
[--C-:B------:R-:W-:Y:S02]  /*94b0*/  FFMA R90, R90, UR9, -R3.reuse ;  /* 0x000000095a5a7c23 */ /* 0x100fe40008000803 */
[--C-:B------:R-:W-:Y:S01]  /*94c0*/  FFMA R229, R88, UR9, -R2.reuse ;  /* 0x0000000958e57c23 */ /* 0x100fe20008000802 */
[----:B------:R-:W-:Y:S01]  /*94d0*/  FFMA R89, R89, UR9, -R2 ;  /* 0x0000000959597c23 */ /* 0x000fe20008000802 */
[----:B------:R-:W-:Y:S01]  /*94e0*/  FFMA R91, R91, UR9, -R3 ;  /* 0x000000095b5b7c23 */ /* 0x000fe20008000803 */
[--C-:B------:R-:W-:Y:S01]  /*94f0*/  FFMA R36, R36, UR9, -R4.reuse ;  /* 0x0000000924247c23 */ /* 0x100fe20008000804 */
[----:B------:R-:W-:Y:S01]  /*9500*/  FFMA R37, R37, UR9, -R4 ;  /* 0x0000000925257c23 */ /* 0x000fe20008000804 */
[--C-:B------:R-:W-:Y:S01]  /*9510*/  FFMA R38, R38, UR9, -R5.reuse ;  /* 0x0000000926267c23 */ /* 0x100fe20008000805 */
[----:B------:R-:W-:Y:S01]  /*9520*/  FFMA R39, R39, UR9, -R5 ;  /* 0x0000000927277c23 */ /* 0x000fe20008000805 */
[----:B------:R-:W-:Y:S01]  /*9530*/  FMUL R229, R229, 1.4426950216293334961 ;  /* 0x3fb8aa3be5e57820 */ /* 0x000fe20000400000 */
[----:B------:R-:W-:Y:S01]  /*9540*/  FMUL R89, R89, 1.4426950216293334961 ;  /* 0x3fb8aa3b59597820 */ /* 0x000fe20000400000 */
[--C-:B------:R-:W-:Y:S01]  /*9550*/  FFMA R52, R52, UR9, -R2.reuse ;  /* 0x0000000934347c23 */ /* 0x100fe20008000802 */
[----:B------:R-:W-:Y:S01]  /*9560*/  FMUL R90, R90, 1.4426950216293334961 ;  /* 0x3fb8aa3b5a5a7820 */ /* 0x000fe20000400000 */
[----:B------:R-:W-:Y:S01]  /*9570*/  FMUL R91, R91, 1.4426950216293334961 ;  /* 0x3fb8aa3b5b5b7820 */ /* 0x000fe20000400000 */
[----:B------:R-:W-:Y:S01]  /*9580*/  FFMA R54, R54, UR9, -R3 ;  /* 0x0000000936367c23 */ /* 0x000fe20008000803 */
[----:B------:R-:W-:Y:S01]  /*9590*/  FMUL R36, R36, 1.4426950216293334961 ;  /* 0x3fb8aa3b24247820 */ /* 0x000fe20000400000 */
[----:B------:R-:W-:Y:S01]  /*95a0*/  FMUL R37, R37, 1.4426950216293334961 ;  /* 0x3fb8aa3b25257820 */ /* 0x000fe20000400000 */
[----:B------:R-:W-:Y:S01]  /*95b0*/  FMUL R38, R38, 1.4426950216293334961 ;  /* 0x3fb8aa3b26267820 */ /* 0x000fe20000400000 */
[----:B------:R-:W-:Y:S01]  /*95c0*/  FMUL R39, R39, 1.4426950216293334961 ;  /* 0x3fb8aa3b27277820 */ /* 0x000fe20000400000 */
[----:B------:R-:W-:Y:S01]  /*95d0*/  FFMA R30, R30, UR9, -R5 ;  /* 0x000000091e1e7c23 */ /* 0x000fe20008000805 */
[----:B------:R-:W-:Y:S01]  /*95e0*/  MUFU.EX2 R229, R229 ;  /* 0x000000e500e57308 */ /* 0x000fe20000000800 */
[----:B------:R-:W-:Y:S01]  /*95f0*/  FMUL R52, R52, 1.4426950216293334961 ;  /* 0x3fb8aa3b34347820 */ /* 0x000fe20000400000 */
[----:B------:R-:W-:Y:S01]  /*9600*/  FFMA R53, R53, UR9, -R2 ;  /* 0x0000000935357c23 */ /* 0x000fe20008000802 */
[----:B------:R-:W-:Y:S01]  /*9610*/  FMUL R54, R54, 1.4426950216293334961 ;  /* 0x3fb8aa3b36367820 */ /* 0x000fe20000400000 */
[----:B------:R-:W-:Y:S01]  /*9620*/  FFMA R55, R55, UR9, -R3 ;  /* 0x0000000937377c23 */ /* 0x000fe20008000803 */
[----:B------:R-:W-:Y:S01]  /*9630*/  FMUL R30, R30, 1.4426950216293334961 ;  /* 0x3fb8aa3b1e1e7820 */ /* 0x000fe20000400000 */
[----:B------:R-:W-:-:S02]  /*9640*/  FFMA R31, R31, UR9, -R5 ;  /* 0x000000091f1f7c23 */ /* 0x000fc40008000805 */
[----:B------:R0:W-:Y:S01]  /*9650*/  MUFU.EX2 R227, R89 ;  /* 0x0000005900e37308 */ /* 0x0001e20000000800 */
[----:B------:R-:W-:Y:S01]  /*9660*/  FMUL R53, R53, 1.4426950216293334961 ;  /* 0x3fb8aa3b35357820 */ /* 0x000fe20000400000 */
[----:B------:R-:W-:Y:S01]  /*9670*/  FFMA R48, R48, UR9, -R2 ;  /* 0x0000000930307c23 */ /* 0x000fe20008000802 */
[----:B------:R-:W-:Y:S01]  /*9680*/  FMUL R55, R55, 1.4426950216293334961 ;  /* 0x3fb8aa3b37377820 */ /* 0x000fe20000400000 */
[----:B------:R-:W-:-:S04]  /*9690*/  FFMA R24, R24, UR9, -R4 ;  /* 0x0000000918187c23 */ /* 0x000fc80008000804 */
[----:B------:R-:W-:Y:S01]  /*96a0*/  MUFU.EX2 R231, R90 ;  /* 0x0000005a00e77308 */ /* 0x000fe20000000800 */
[----:B------:R-:W-:Y:S01]  /*96b0*/  FMUL R31, R31, 1.4426950216293334961 ;  /* 0x3fb8aa3b1f1f7820 */ /* 0x000fe20000400000 */
[----:B------:R-:W-:-:S06]  /*96c0*/  FFMA R26, R26, UR9, -R5 ;  /* 0x000000091a1a7c23 */ /* 0x000fcc0008000805 */
[----:B------:R-:W-:Y:S08]  /*96d0*/  MUFU.EX2 R225, R91 ;  /* 0x0000005b00e17308 */ /* 0x000ff00000000800 */
[----:B------:R-:W-:Y:S08]  /*96e0*/  MUFU.EX2 R211, R36 ;  /* 0x0000002400d37308 */ /* 0x000ff00000000800 */
[----:B------:R-:W1:Y:S08]  /*96f0*/  MUFU.EX2 R209, R37 ;  /* 0x0000002500d17308 */ /* 0x000e700000000800 */
[----:B------:R-:W-:Y:S08]  /*9700*/  MUFU.EX2 R207, R38 ;  /* 0x0000002600cf7308 */ /* 0x000ff00000000800 */
[----:B------:R3:W4:Y:S01]  /*9710*/  MUFU.EX2 R205, R39 ;  /* 0x0000002700cd7308 */ /* 0x0007220000000800 */
[----:B------:R-:W-:Y:S01]  /*9720*/  FMUL R48, R48, 1.4426950216293334961 ;  /* 0x3fb8aa3b30307820 */ /* 0x000fe20000400000 */
[----:B------:R-:W-:Y:S01]  /*9730*/  FFMA R49, R49, UR9, -R2 ;  /* 0x0000000931317c23 */ /* 0x000fe20008000802 */
[----:B------:R-:W-:Y:S01]  /*9740*/  FMUL R24, R24, 1.4426950216293334961 ;  /* 0x3fb8aa3b18187820 */ /* 0x000fe20000400000 */
[----:B------:R-:W-:-:S04]  /*9750*/  FFMA R25, R25, UR9, -R4 ;  /* 0x0000000919197c23 */ /* 0x000fc80008000804 */
[----:B------:R-:W-:Y:S01]  /*9760*/  MUFU.EX2 R223, R52 ;  /* 0x0000003400df7308 */ /* 0x000fe20000000800 */
[--C-:B------:R-:W-:Y:S01]  /*9770*/  FFMA R20, R20, UR9, -R4.reuse ;  /* 0x0000000914147c23 */ /* 0x100fe20008000804 */
[----:B------:R-:W-:Y:S01]  /*9780*/  FFMA R21, R21, UR9, -R4 ;  /* 0x0000000915157c23 */ /* 0x000fe20008000804 */
[----:B------:R-:W-:Y:S01]  /*9790*/  FMUL R26, R26, 1.4426950216293334961 ;  /* 0x3fb8aa3b1a1a7820 */ /* 0x000fe20000400000 */
[----:B------:R-:W-:Y:S01]  /*97a0*/  FFMA R27, R27, UR9, -R5 ;  /* 0x000000091b1b7c23 */ /* 0x000fe20008000805 */
[--C-:B------:R-:W-:Y:S01]  /*97b0*/  FFMA R215, R40, UR9, -R2.reuse ;  /* 0x0000000928d77c23 */ /* 0x100fe20008000802 */
[----:B------:R-:W-:Y:S01]  /*97c0*/  FFMA R42, R42, UR9, -R3 ;  /* 0x000000092a2a7c23 */ /* 0x000fe20008000803 */
[----:B------:R-:W-:Y:S01]  /*97d0*/  FFMA R22, R22, UR9, -R5 ;  /* 0x0000000916167c23 */ /* 0x000fe20008000805 */
[----:B------:R-:W-:Y:S08]  /*97e0*/  MUFU.EX2 R235, R54 ;  /* 0x0000003600eb7308 */ /* 0x000ff00000000800 */
[----:B------:R-:W4:Y:S01]  /*97f0*/  MUFU.EX2 R199, R30 ;  /* 0x0000001e00c77308 */ /* 0x000f220000000800 */
[----:B------:R-:W-:Y:S01]  /*9800*/  FMUL R49, R49, 1.4426950216293334961 ;  /* 0x3fb8aa3b31317820 */ /* 0x000fe20000400000 */
[----:B------:R-:W-:Y:S01]  /*9810*/  FMUL R25, R25, 1.4426950216293334961 ;  /* 0x3fb8aa3b19197820 */ /* 0x000fe20000400000 */
[----:B------:R-:W-:Y:S01]  /*9820*/  FMUL R20, R20, 1.4426950216293334961 ;  /* 0x3fb8aa3b14147820 */ /* 0x000fe20000400000 */
[----:B------:R-:W-:Y:S01]  /*9830*/  FMUL R21, R21, 1.4426950216293334961 ;  /* 0x3fb8aa3b15157820 */ /* 0x000fe20000400000 */
[----:B------:R-:W-:Y:S01]  /*9840*/  FFMA R41, R41, UR9, -R2 ;  /* 0x0000000929297c23 */ /* 0x000fe20008000802 */
[----:B------:R-:W-:Y:S01]  /*9850*/  FFMA R43, R43, UR9, -R3 ;  /* 0x000000092b2b7c23 */ /* 0x000fe20008000803 */
[----:B------:R-:W-:Y:S01]  /*9860*/  FFMA R23, R23, UR9, -R5 ;  /* 0x0000000917177c23 */ /* 0x000fe20008000805 */
[----:B------:R4:W4:Y:S01]  /*9870*/  MUFU.EX2 R221, R53 ;  /* 0x0000003500dd7308 */ /* 0x0009220000000800 */
[----:B------:R-:W-:Y:S01]  /*9880*/  FMUL R27, R27, 1.4426950216293334961 ;  /* 0x3fb8aa3b1b1b7820 */ /* 0x000fe20000400000 */
[----:B------:R-:W-:Y:S01]  /*9890*/  FMUL R215, R215, 1.4426950216293334961 ;  /* 0x3fb8aa3bd7d77820 */ /* 0x000fe20000400000 */
[----:B0-----:R-:W2:Y:S05]  /*98a0*/  LDL.64 R88, [R1+0x350] ;  /* 0x0003500001587983 */ /* 0x001eaa0000100a00 */
[----:B------:R0:W0:Y:S08]  /*98b0*/  MUFU.EX2 R233, R55 ;  /* 0x0000003700e97308 */ /* 0x0000300000000800 */
[----:B------:R-:W0:Y:S01]  /*98c0*/  MUFU.EX2 R197, R31 ;  /* 0x0000001f00c57308 */ /* 0x000e220000000800 */
[----:B------:R-:W-:Y:S01]  /*98d0*/  FMUL R42, R42, 1.4426950216293334961 ;  /* 0x3fb8aa3b2a2a7820 */ /* 0x000fe20000400000 */
[----:B------:R-:W-:Y:S01]  /*98e0*/  FMUL R22, R22, 1.4426950216293334961 ;  /* 0x3fb8aa3b16167820 */ /* 0x000fe20000400000 */
[----:B-1----:R-:W-:Y:S01]  /*98f0*/  FADD R18, R211, R209 ;  /* 0x000000d1d3127221 */ /* 0x002fe20000000000 */
[----:B---3--:R-:W3:Y:S04]  /*9900*/  LDL.64 R38, [R1+0x388] ;  /* 0x0003880001267983 */ /* 0x008ee80000100a00 */
[----:B------:R-:W1:Y:S01]  /*9910*/  MUFU.EX2 R219, R48 ;  /* 0x0000003000db7308 */ /* 0x000e620000000800 */
[----:B----4-:R-:W-:Y:S01]  /*9920*/  FADD R17, R207, R205 ;  /* 0x000000cdcf117221 */ /* 0x010fe20000000000 */
[----:B------:R-:W4:Y:S06]  /*9930*/  LDL.64 R90, [R1+0x368] ;  /* 0x00036800015a7983 */ /* 0x000f2c0000100a00 */
[----:B------:R-:W1:Y:S08]  /*9940*/  MUFU.EX2 R195, R24 ;  /* 0x0000001800c37308 */ /* 0x000e700000000800 */
[----:B------:R-:W1:Y:S01]  /*9950*/  MUFU.EX2 R191, R26 ;  /* 0x0000001a00bf7308 */ /* 0x000e620000000800 */
[----:B------:R-:W-:Y:S01]  /*9960*/  FMUL R41, R41, 1.4426950216293334961 ;  /* 0x3fb8aa3b29297820 */ /* 0x000fe20000400000 */
[----:B------:R-:W-:Y:S01]  /*9970*/  FMUL R43, R43, 1.4426950216293334961 ;  /* 0x3fb8aa3b2b2b7820 */ /* 0x000fe20000400000 */
[----:B------:R-:W-:Y:S01]  /*9980*/  FMUL R23, R23, 1.4426950216293334961 ;  /* 0x3fb8aa3b17177820 */ /* 0x000fe20000400000 */
[----:B------:R-:W4:Y:S04]  /*9990*/  LDL.64 R52, [R1+0x338] ;  /* 0x0003380001347983 */ /* 0x000f280000100a00 */
[----:B------:R-:W1:Y:S01]  /*99a0*/  MUFU.EX2 R217, R49 ;  /* 0x0000003100d97308 */ /* 0x000e620000000800 */
[----:B------:R-:W-:Y:S01]  /*99b0*/  FADD R18, R203, R18 ;  /* 0x00000012cb127221 */ /* 0x000fe20000000000 */
[----:B------:R-:W-:Y:S01]  /*99c0*/  FADD R17, R199, R17 ;  /* 0x00000011c7117221 */ /* 0x000fe20000000000 */
[----:B0-----:R-:W4:Y:S05]  /*99d0*/  LDL.64 R54, [R1+0x340] ;  /* 0x0003400001367983 */ /* 0x001f2a0000100a00 */
[----:B------:R-:W0:Y:S08]  /*99e0*/  MUFU.EX2 R193, R25 ;  /* 0x0000001900c17308 */ /* 0x000e300000000800 */
[----:B------:R1:W-:Y:S08]  /*99f0*/  MUFU.EX2 R187, R20 ;  /* 0x0000001400bb7308 */ /* 0x0003f00000000800 */
[----:B------:R0:W-:Y:S01]  /*9a00*/  MUFU.EX2 R185, R21 ;  /* 0x0000001500b97308 */ /* 0x0001e20000000800 */
[----:B-1----:R-:W-:Y:S01]  /*9a10*/  FADD R20, R229, R227 ;  /* 0x000000e3e5147221 */ /* 0x002fe20000000000 */
[----:B------:R-:W4:Y:S06]  /*9a20*/  LDL.64 R48, [R1+0x348] ;  /* 0x0003480001307983 */ /* 0x000f2c0000100a00 */
[----:B------:R-:W1:Y:S01]  /*9a30*/  MUFU.EX2 R189, R27 ;  /* 0x0000001b00bd7308 */ /* 0x000e620000000800 */
[----:B0-----:R-:W-:Y:S01]  /*9a40*/  FADD R21, R231, R225 ;  /* 0x000000e1e7157221 */ /* 0x001fe20000000000 */
[----:B------:R-:W-:-:S03]  /*9a50*/  FADD R20, R223, R20 ;  /* 0x00000014df147221 */ /* 0x000fc60000000000 */
[----:B------:R-:W-:-:S03]  /*9a60*/  FADD R21, R235, R21 ;  /* 0x00000015eb157221 */ /* 0x000fc60000000000 */
[----:B------:R-:W0:Y:S01]  /*9a70*/  MUFU.EX2 R215, R215 ;  /* 0x000000d700d77308 */ /* 0x000e220000000800 */
[----:B------:R-:W-:Y:S01]  /*9a80*/  FADD R20, R221, R20 ;  /* 0x00000014dd147221 */ /* 0x000fe20000000000 */
[----:B------:R-:W-:Y:S01]  /*9a90*/  FADD R21, R233, R21 ;  /* 0x00000015e9157221 */ /* 0x000fe20000000000 */
[----:B------:R-:W-:-:S05]  /*9aa0*/  FADD R18, R201, R18 ;  /* 0x00000012c9127221 */ /* 0x000fca0000000000 */
[----:B------:R-:W0:Y:S01]  /*9ab0*/  MUFU.EX2 R248, R42 ;  /* 0x0000002a00f87308 */ /* 0x000e220000000800 */
[----:B------:R-:W-:-:S07]  /*9ac0*/  FADD R17, R197, R17 ;  /* 0x00000011c5117221 */ /* 0x000fce0000000000 */
[----:B------:R-:W0:Y:S01]  /*9ad0*/  MUFU.EX2 R183, R22 ;  /* 0x0000001600b77308 */ /* 0x000e220000000800 */
[----:B------:R-:W-:Y:S01]  /*9ae0*/  FADD R20, R219, R20 ;  /* 0x00000014db147221 */ /* 0x000fe20000000000 */
[----:B------:R-:W-:Y:S01]  /*9af0*/  FADD R21, R241, R21 ;  /* 0x00000015f1157221 */ /* 0x000fe20000000000 */
[----:B------:R-:W-:-:S05]  /*9b00*/  FADD R18, R195, R18 ;  /* 0x00000012c3127221 */ /* 0x000fca0000000000 */
[----:B------:R-:W0:Y:S01]  /*9b10*/  MUFU.EX2 R213, R41 ;  /* 0x0000002900d57308 */ /* 0x000e220000000800 */
[----:B------:R-:W-:-:S07]  /*9b20*/  FADD R17, R191, R17 ;  /* 0x00000011bf117221 */ /* 0x000fce0000000000 */
[----:B------:R-:W0:Y:S08]  /*9b30*/  MUFU.EX2 R237, R43 ;  /* 0x0000002b00ed7308 */ /* 0x000e300000000800 */
[----:B------:R-:W0:Y:S01]  /*9b40*/  MUFU.EX2 R181, R23 ;  /* 0x0000001700b57308 */ /* 0x000e220000000800 */
[----:B------:R-:W-:Y:S01]  /*9b50*/  FADD R20, R217, R20 ;  /* 0x00000014d9147221 */ /* 0x000fe20000000000 */
[----:B------:R-:W-:Y:S01]  /*9b60*/  FADD R21, R239, R21 ;  /* 0x00000015ef157221 */ /* 0x000fe20000000000 */
[----:B------:R-:W-:Y:S01]  /*9b70*/  FADD R18, R193, R18 ;  /* 0x00000012c1127221 */ /* 0x000fe20000000000 */
[----:B-1----:R-:W-:Y:S01]  /*9b80*/  FADD R17, R189, R17 ;  /* 0x00000011bd117221 */ /* 0x002fe20000000000 */
[----:B0-----:R-:W-:Y:S01]  /*9b90*/  FADD R20, R215, R20 ;  /* 0x00000014d7147221 */ /* 0x001fe20000000000 */
[----:B------:R-:W-:Y:S01]  /*9ba0*/  FADD R21, R248, R21 ;  /* 0x00000015f8157221 */ /* 0x000fe20000000000 */
[----:B------:R-:W-:Y:S01]  /*9bb0*/  FADD R18, R187, R18 ;  /* 0x00000012bb127221 */ /* 0x000fe20000000000 */
[----:B------:R-:W-:Y:S01]  /*9bc0*/  FADD R17, R183, R17 ;  /* 0x00000011b7117221 */ /* 0x000fe20000000000 */
[----:B------:R-:W-:Y:S01]  /*9bd0*/  FADD R20, R213, R20 ;  /* 0x00000014d5147221 */ /* 0x000fe20000000000 */
[----:B------:R-:W-:Y:S01]  /*9be0*/  FADD R21, R237, R21 ;  /* 0x00000015ed157221 */ /* 0x000fe20000000000 */
[----:B------:R-:W-:Y:S01]  /*9bf0*/  FADD R18, R185, R18 ;  /* 0x00000012b9127221 */ /* 0x000fe20000000000 */
[----:B------:R-:W-:Y:S01]  /*9c00*/  IMAD.WIDE R24, R14, 0x2, R34 ;  /* 0x000000020e187825 */ /* 0x000fe200078e0222 */
[----:B------:R-:W-:Y:S03]  /*9c10*/  BAR.SYNC.DEFER_BLOCKING 0x0 ;  /* 0x0000000000007b1d */ /* 0x000fe60000010000 */
[----:B------:R-:W-:-:S03]  /*9c20*/  FADD R17, R181, R17 ;  /* 0x00000011b5117221 */ /* 0x000fc60000000000 */
[----:B------:R-:W0:Y:S04]  /*9c30*/  SHFL.BFLY PT, R22, R20, 0x2, 0x1f ;  /* 0x0c401f0014167f89 */ /* 0x000e2800000e0000 */
[----:B------:R-:W1:Y:S04]  /*9c40*/  SHFL.BFLY PT, R23, R21, 0x2, 0x1f ;  /* 0x0c401f0015177f89 */ /* 0x000e6800000e0000 */
[----:B------:R-:W1:Y:S04]  /*9c50*/  SHFL.BFLY PT, R19, R18, 0x2, 0x1f ;  /* 0x0c401f0012137f89 */ /* 0x000e6800000e0000 */
[----:B------:R-:W1:Y:S04]  /*9c60*/  SHFL.BFLY PT, R11, R17, 0x2, 0x1f ;  /* 0x0c401f00110b7f89 */ /* 0x000e6800000e0000 */
[----:B------:R-:W4:Y:S04]  /*9c70*/  LDL.64 R34, [R1+0x380] ;  /* 0x0003800001227983 */ /* 0x000f280000100a00 */
[----:B------:R-:W4:Y:S01]  /*9c80*/  LDL.64 R40, [R1+0x358] ;  /* 0x0003580001287983 */ /* 0x000f220000100a00 */
[----:B0-----:R-:W-:-:S03]  /*9c90*/  FADD R22, R20, R22 ;  /* 0x0000001614167221 */ /* 0x001fc60000000000 */
[----:B------:R-:W4:Y:S01]  /*9ca0*/  LDL.64 R42, [R1+0x360] ;  /* 0x00036000012a7983 */ /* 0x000f220000100a00 */
[----:B-1----:R-:W-:-:S03]  /*9cb0*/  FADD R23, R21, R23 ;  /* 0x0000001715177221 */ /* 0x002fc60000000000 */
[----:B------:R-:W4:Y:S01]  /*9cc0*/  LDL.64 R26, [R1+0x370] ;  /* 0x00037000011a7983 */ /* 0x000f220000100a00 */
[----:B------:R-:W-:Y:S01]  /*9cd0*/  FADD R19, R18, R19 ;  /* 0x0000001312137221 */ /* 0x000fe20000000000 */
[----:B------:R-:W-:Y:S02]  /*9ce0*/  FADD R11, R17, R11 ;  /* 0x0000000b110b7221 */ /* 0x000fe40000000000 */
[----:B------:R-:W0:Y:S04]  /*9cf0*/  SHFL.BFLY PT, R18, R23, 0x1, 0x1f ;  /* 0x0c201f0017127f89 */ /* 0x000e2800000e0000 */
[----:B------:R-:W1:Y:S04]  /*9d00*/  SHFL.BFLY PT, R17, R22, 0x1, 0x1f ;  /* 0x0c201f0016117f89 */ /* 0x000e6800000e0000 */
[----:B------:R-:W1:Y:S04]  /*9d10*/  SHFL.BFLY PT, R20, R19, 0x1, 0x1f ;  /* 0x0c201f0013147f89 */ /* 0x000e6800000e0000 */
[----:B------:R-:W1:Y:S01]  /*9d20*/  SHFL.BFLY PT, R21, R11, 0x1, 0x1f ;  /* 0x0c201f000b157f89 */ /* 0x000e6200000e0000 */
[----:B0-----:R-:W-:Y:S01]  /*9d30*/  FADD R18, R23, R18 ;  /* 0x0000001217127221 */ /* 0x001fe20000000000 */
[----:B-1----:R-:W-:Y:S01]  /*9d40*/  FADD R17, R22, R17 ;  /* 0x0000001116117221 */ /* 0x002fe20000000000 */
[----:B------:R-:W-:Y:S01]  /*9d50*/  FADD R20, R19, R20 ;  /* 0x0000001413147221 */ /* 0x000fe20000000000 */
[----:B------:R-:W-:-:S03]  /*9d60*/  FADD R21, R11, R21 ;  /* 0x000000150b157221 */ /* 0x000fc60000000000 */
[----:B------:R-:W-:Y:S04]  /*9d70*/  @!P0 STS [R10], R17 ;  /* 0x000000110a008388 */ /* 0x000fe80000000800 */
[----:B------:R-:W-:Y:S04]  /*9d80*/  @!P0 STS [R10+0x80], R18 ;  /* 0x000080120a008388 */ /* 0x000fe80000000800 */
[----:B------:R-:W-:Y:S04]  /*9d90*/  @!P0 STS [R10+0x100], R20 ;  /* 0x000100140a008388 */ /* 0x000fe80000000800 */
[----:B------:R-:W-:Y:S01]  /*9da0*/  @!P0 STS [R10+0x180], R21 ;  /* 0x000180150a008388 */ /* 0x000fe20000000800 */
[----:B------:R-:W-:Y:S06]  /*9db0*/  BAR.SYNC.DEFER_BLOCKING 0x0 ;  /* 0x0000000000007b1d */ /* 0x000fec0000010000 */
[----:B------:R-:W0:Y:S04]  /*9dc0*/  LDS R10, [R0] ;  /* 0x00000000000a7984 */ /* 0x000e280000000800 */
[----:B0-----:R-:W0:Y:S02]  /*9dd0*/  SHFL.BFLY PT, R11, R10, 0x2, 0x1f ;  /* 0x0c401f000a0b7f89 */ /* 0x001e2400000e0000 */
[----:B0-----:R-:W-:-:S05]  /*9de0*/  FADD R11, R10, R11 ;  /* 0x0000000b0a0b7221 */ /* 0x001fca0000000000 */
[----:B------:R-:W0:Y:S02]  /*9df0*/  SHFL.BFLY PT, R17, R11, 0x1, 0x1f ;  /* 0x0c201f000b117f89 */ /* 0x000e2400000e0000 */
[----:B0-----:R-:W-:-:S05]  /*9e00*/  FADD R17, R11, R17 ;  /* 0x000000110b117221 */ /* 0x001fca0000000000 */
[----:B------:R0:W-:Y:S01]  /*9e10*/  @!P0 STS [R0], R17 ;  /* 0x0000001100008388 */ /* 0x0001e20000000800 */
[----:B------:R-:W-:Y:S01]  /*9e20*/  BAR.SYNC.DEFER_BLOCKING 0x0 ;  /* 0x0000000000007b1d */ /* 0x000fe20000010000 */
[----:B------:R-:W-:-:S04]  /*9e30*/  IMAD.WIDE R18, R14, 0x2, R118 ;  /* 0x000000020e127825 */ /* 0x000fc800078e0276 */
[C---:B------:R-:W-:Y:S02]  /*9e40*/  IMAD.WIDE R10, R14.reuse, 0x2, R44 ;  /* 0x000000020e0a7825 */ /* 0x040fe400078e022c */
[----:B------:R-:W4:Y:S02]  /*9e50*/  LDL.64 R44, [R1+0x390] ;  /* 0x00039000012c7983 */ /* 0x000f240000100a00 */
[C---:B------:R-:W-:Y:S02]  /*9e60*/  IMAD.WIDE R22, R14.reuse, 0x2, R108 ;  /* 0x000000020e167825 */ /* 0x040fe400078e026c */
[----:B------:R-:W4:Y:S04]  /*9e70*/  LDL.64 R118, [R1+0x260] ;  /* 0x0002600001767983 */ /* 0x000f280000100a00 */
[----:B------:R1:W4:Y:S01]  /*9e80*/  LDG.E.U16 R175, desc[UR10][R18.64] ;  /* 0x0000000a12af7981 */ /* 0x000322000c1e1500 */
[----:B------:R-:W-:-:S03]  /*9e90*/  IMAD.WIDE R20, R14, 0x2, R124 ;  /* 0x000000020e147825 */ /* 0x000fc600078e027c */
[----:B------:R2:W4:Y:S04]  /*9ea0*/  LDG.E.U16 R173, desc[UR10][R10.64] ;  /* 0x0000000a0aad7981 */ /* 0x000528000c1e1500 */
[----:B------:R3:W4:Y:S01]  /*9eb0*/  LDG.E.U16 R177, desc[UR10][R20.64] ;  /* 0x0000000a14b17981 */ /* 0x000722000c1e1500 */
[----:B-1----:R-:W-:-:S03]  /*9ec0*/  IMAD.WIDE R18, R14, 0x2, R120 ;  /* 0x000000020e127825 */ /* 0x002fc600078e0278 */
[----:B------:R-:W4:Y:S04]  /*9ed0*/  LDG.E.U16 R169, desc[UR10][R22.64] ;  /* 0x0000000a16a97981 */ /* 0x000f28000c1e1500 */
[----:B------:R1:W4:Y:S01]  /*9ee0*/  LDG.E.U16 R166, desc[UR10][R18.64] ;  /* 0x0000000a12a67981 */ /* 0x000322000c1e1500 */
[----:B--2---:R-:W-:-:S03]  /*9ef0*/  IMAD.WIDE R10, R14, 0x2, R158 ;  /* 0x000000020e0a7825 */ /* 0x004fc600078e029e */
[----:B------:R-:W2:Y:S01]  /*9f00*/  LDG.E.U16 R171, desc[UR10][R24.64] ;  /* 0x0000000a18ab7981 */ /* 0x000ea2000c1e1500 */
[----:B---3--:R-:W-:-:S03]  /*9f10*/  IMAD.WIDE R20, R14, 0x2, R116 ;  /* 0x000000020e147825 */ /* 0x008fc600078e0274 */
[----:B------:R3:W2:Y:S01]  /*9f20*/  LDG.E.U16 R31, desc[UR10][R10.64] ;  /* 0x0000000a0a1f7981 */ /* 0x0006a2000c1e1500 */
[----:B-1----:R-:W-:-:S03]  /*9f30*/  IMAD.WIDE R18, R14, 0x2, R50 ;  /* 0x000000020e127825 */ /* 0x002fc600078e0232 */
[----:B------:R-:W2:Y:S04]  /*9f40*/  LDG.E.U16 R167, desc[UR10][R20.64] ;  /* 0x0000000a14a77981 */ /* 0x000ea8000c1e1500 */
[----:B------:R1:W2:Y:S01]  /*9f50*/  LDG.E.U16 R109, desc[UR10][R18.64] ;  /* 0x0000000a126d7981 */ /* 0x0002a2000c1e1500 */
[----:B------:R-:W-:-:S03]  /*9f60*/  IMAD.WIDE R22, R14, 0x2, R244 ;  /* 0x000000020e167825 */ /* 0x000fc600078e02f4 */
[----:B------:R-:W2:Y:S01]  /*9f70*/  LDL.64 R116, [R1+0x2c0] ;  /* 0x0002c00001747983 */ /* 0x000ea20000100a00 */
[----:B---3--:R-:W-:-:S03]  /*9f80*/  IMAD.WIDE R10, R14, 0x2, R112 ;  /* 0x000000020e0a7825 */ /* 0x008fc600078e0270 */
[----:B------:R3:W2:Y:S01]  /*9f90*/  LDG.E.U16 R115, desc[UR10][R22.64] ;  /* 0x0000000a16737981 */ /* 0x0006a2000c1e1500 */
[----:B-1----:R-:W-:-:S03]  /*9fa0*/  IMAD.WIDE R18, R14, 0x2, R28 ;  /* 0x000000020e127825 */ /* 0x002fc600078e021c */
[----:B------:R-:W2:Y:S01]  /*9fb0*/  LDL.64 R28, [R1+0x320] ;  /* 0x00032000011c7983 */ /* 0x000ea20000100a00 */
[----:B------:R-:W-:-:S03]  /*9fc0*/  IMAD.WIDE R20, R14, 0x2, R242 ;  /* 0x000000020e147825 */ /* 0x000fc600078e02f2 */
[----:B------:R-:W2:Y:S01]  /*9fd0*/  LDG.E.U16 R11, desc[UR10][R10.64] ;  /* 0x0000000a0a0b7981 */ /* 0x000ea2000c1e1500 */
[----:B---3--:R-:W-:-:S03]  /*9fe0*/  IMAD.WIDE R22, R14, 0x2, R38 ;  /* 0x000000020e167825 */ /* 0x008fc600078e0226 */
[----:B0-----:R0:W3:Y:S01]  /*9ff0*/  LDG.E.U16 R0, desc[UR10][R18.64] ;  /* 0x0000000a12007981 */ /* 0x0010e2000c1e1500 */
[----:B----4-:R-:W-:-:S03]  /*a000*/  IMAD.WIDE R100, R14, 0x2, R90 ;  /* 0x000000020e647825 */ /* 0x010fc600078e025a */
[----:B------:R-:W4:Y:S04]  /*a010*/  LDL.64 R90, [R1+0x308] ;  /* 0x00030800015a7983 */ /* 0x000f280000100a00 */
[----:B------:R1:W3:Y:S01]  /*a020*/  LDG.E.U16 R10, desc[UR10][R20.64] ;  /* 0x0000000a140a7981 */ /* 0x0002e2000c1e1500 */
[----:B0-----:R-:W-:-:S03]  /*a030*/  IMAD.WIDE R18, R14, 0x2, R48 ;  /* 0x000000020e127825 */ /* 0x001fc600078e0230 */
[----:B------:R-:W3:Y:S04]  /*a040*/  LDL.64 R38, [R1+0x330] ;  /* 0x0003300001267983 */ /* 0x000ee80000100a00 */
[----:B------:R-:W3:Y:S04]  /*a050*/  LDL.64 R112, [R1+0x2b0] ;  /* 0x0002b00001707983 */ /* 0x000ee80000100a00 */
[----:B------:R-:W3:Y:S01]  /*a060*/  LDL.64 R120, [R1+0x278] ;  /* 0x0002780001787983 */ /* 0x000ee20000100a00 */
[----:B-1----:R-:W-:-:S03]  /*a070*/  IMAD.WIDE R20, R14, 0x2, R34 ;  /* 0x000000020e147825 */ /* 0x002fc600078e0222 */
[----:B------:R-:W3:Y:S04]  /*a080*/  LDL.64 R158, [R1+0x1f8] ;  /* 0x0001f800019e7983 */ /* 0x000ee80000100a00 */
[----:B------:R-:W3:Y:S04]  /*a090*/  LDL.64 R34, [R1+0x328] ;  /* 0x0003280001227983 */ /* 0x000ee80000100a00 */
[----:B------:R0:W3:Y:S01]  /*a0a0*/  LDG.E.U16 R30, desc[UR10][R20.64] ;  /* 0x0000000a141e7981 */ /* 0x0000e2000c1e1500 */
[----:B------:R-:W-:-:S03]  /*a0b0*/  IMAD.WIDE R50, R14, 0x2, R26 ;  /* 0x000000020e327825 */ /* 0x000fc600078e021a */
[----:B------:R-:W3:Y:S04]  /*a0c0*/  LDL.64 R244, [R1+0x210] ;  /* 0x0002100001f47983 */ /* 0x000ee80000100a00 */
[----:B------:R-:W3:Y:S01]  /*a0d0*/  LDL.64 R26, [R1+0x318] ;  /* 0x00031800011a7983 */ /* 0x000ee20000100a00 */
[----:B0-----:R-:W-:-:S03]  /*a0e0*/  IMAD.WIDE R20, R14, 0x2, R88 ;  /* 0x000000020e147825 */ /* 0x001fc600078e0258 */
[----:B------:R-:W3:Y:S04]  /*a0f0*/  LDL.64 R88, [R1+0x2d0] ;  /* 0x0002d00001587983 */ /* 0x000ee80000100a00 */
[----:B------:R-:W3:Y:S04]  /*a100*/  LDG.E.U16 R92, desc[UR10][R20.64] ;  /* 0x0000000a145c7981 */ /* 0x000ee8000c1e1500 */
[----:B------:R-:W3:Y:S01]  /*a110*/  LDG.E.U16 R50, desc[UR10][R50.64] ;  /* 0x0000000a32327981 */ /* 0x000ee2000c1e1500 */
[----:B------:R-:W-:-:S03]  /*a120*/  IMAD.WIDE R160, R14, 0x2, R160 ;  /* 0x000000020ea07825 */ /* 0x000fc600078e02a0 */
[----:B------:R-:W3:Y:S01]  /*a130*/  LDL.64 R242, [R1+0x1e8] ;  /* 0x0001e80001f27983 */ /* 0x000ee20000100a00 */
[----:B------:R-:W-:-:S03]  /*a140*/  IMAD.WIDE R36, R14, 0x2, R246 ;  /* 0x000000020e247825 */ /* 0x000fc600078e02f6 */
[----:B------:R-:W3:Y:S04]  /*a150*/  LDL.64 R246, [R1+0x218] ;  /* 0x0002180001f67983 */ /* 0x000ee80000100a00 */
[----:B------:R-:W3:Y:S04]  /*a160*/  LDG.E.U16 R36, desc[UR10][R36.64] ;  /* 0x0000000a24247981 */ /* 0x000ee8000c1e1500 */
[----:B------:R-:W3:Y:S01]  /*a170*/  LDG.E.U16 R100, desc[UR10][R100.64] ;  /* 0x0000000a64647981 */ /* 0x000ee2000c1e1500 */
[----:B------:R-:W-:-:S03]  /*a180*/  IMAD.WIDE R24, R14, 0x2, R44 ;  /* 0x000000020e187825 */ /* 0x000fc600078e022c */
[----:B------:R0:W3:Y:S04]  /*a190*/  LDG.E.U16 R45, desc[UR10][R22.64] ;  /* 0x0000000a162d7981 */ /* 0x0000e8000c1e1500 */
[----:B------:R1:W3:Y:S04]  /*a1a0*/  LDG.E.U16 R93, desc[UR10][R24.64] ;  /* 0x0000000a185d7981 */ /* 0x0002e8000c1e1500 */
[----:B------:R-:W3:Y:S01]  /*a1b0*/  LDG.E.U16 R44, desc[UR10][R18.64] ;  /* 0x0000000a122c7981 */ /* 0x000ee2000c1e1500 */
[----:B0-----:R-:W-:-:S03]  /*a1c0*/  IMAD.WIDE R22, R14, 0x2, R40 ;  /* 0x000000020e167825 */ /* 0x001fc600078e0228 */
[----:B------:R-:W3:Y:S01]  /*a1d0*/  LDL.64 R40, [R1+0x2f8] ;  /* 0x0002f80001287983 */ /* 0x000ee20000100a00 */
[----:B-1----:R-:W-:-:S03]  /*a1e0*/  IMAD.WIDE R24, R14, 0x2, R42 ;  /* 0x000000020e187825 */ /* 0x002fc600078e022a */
[----:B------:R-:W3:Y:S04]  /*a1f0*/  LDL.64 R42, [R1+0x300] ;  /* 0x00030000012a7983 */ /* 0x000ee80000100a00 */
[----:B------:R0:W3:Y:S04]  /*a200*/  LDG.E.U16 R108, desc[UR10][R22.64] ;  /* 0x0000000a166c7981 */ /* 0x0000e8000c1e1500 */
[----:B------:R1:W3:Y:S01]  /*a210*/  LDG.E.U16 R49, desc[UR10][R24.64] ;  /* 0x0000000a18317981 */ /* 0x0002e2000c1e1500 */
[----:B0-----:R-:W-:-:S03]  /*a220*/  IMAD.WIDE R22, R14, 0x2, R52 ;  /* 0x000000020e167825 */ /* 0x001fc600078e0234 */
[----:B------:R-:W3:Y:S01]  /*a230*/  LDL.64 R52, [R1+0x2d8] ;  /* 0x0002d80001347983 */ /* 0x000ee20000100a00 */
[----:B-1----:R-:W-:-:S03]  /*a240*/  IMAD.WIDE R24, R14, 0x2, R54 ;  /* 0x000000020e187825 */ /* 0x002fc600078e0236 */
[----:B------:R-:W3:Y:S04]  /*a250*/  LDL.64 R54, [R1+0x2e0] ;  /* 0x0002e00001367983 */ /* 0x000ee80000100a00 */
[----:B------:R-:W3:Y:S01]  /*a260*/  LDG.E.U16 R17, desc[UR10][R22.64] ;  /* 0x0000000a16117981 */ /* 0x000ee2000c1e1500 */
[----:B--2---:R-:W-:-:S03]  /*a270*/  IMAD.WIDE R18, R14, 0x2, R28 ;  /* 0x000000020e127825 */ /* 0x004fc600078e021c */
[----:B------:R0:W2:Y:S04]  /*a280*/  LDG.E.U16 R29, desc[UR10][R24.64] ;  /* 0x0000000a181d7981 */ /* 0x0000a8000c1e1500 */
[----:B------:R-:W2:Y:S01]  /*a290*/  LDG.E.U16 R48, desc[UR10][R18.64] ;  /* 0x0000000a12307981 */ /* 0x000ea2000c1e1500 */
[----:B0-----:R-:W-:-:S03]  /*a2a0*/  IMAD.WIDE R24, R14, 0x2, R102 ;  /* 0x000000020e187825 */ /* 0x001fc600078e0266 */
[----:B------:R-:W2:Y:S01]  /*a2b0*/  LDL.64 R102, [R1+0x288] ;  /* 0x0002880001667983 */ /* 0x000ea20000100a00 */
[----:B----4-:R-:W-:-:S03]  /*a2c0*/  IMAD.WIDE R22, R14, 0x2, R90 ;  /* 0x000000020e167825 */ /* 0x010fc600078e025a */
[----:B------:R-:W4:Y:S01]  /*a2d0*/  LDG.E.U16 R91, desc[UR10][R24.64] ;  /* 0x0000000a185b7981 */ /* 0x000f22000c1e1500 */
[----:B---3--:R-:W-:-:S03]  /*a2e0*/  IMAD.WIDE R94, R14, 0x2, R38 ;  /* 0x000000020e5e7825 */ /* 0x008fc600078e0226 */
[----:B------:R-:W3:Y:S04]  /*a2f0*/  LDL.64 R38, [R1+0x2c8] ;  /* 0x0002c80001267983 */ /* 0x000ee80000100a00 */
[----:B------:R-:W4:Y:S01]  /*a300*/  LDG.E.U16 R94, desc[UR10][R94.64] ;  /* 0x0000000a5e5e7981 */ /* 0x000f22000c1e1500 */
[----:B------:R-:W-:-:S05]  /*a310*/  IMAD.WIDE R20, R14, 0x2, R34 ;  /* 0x000000020e147825 */ /* 0x000fca00078e0222 */
[----:B------:R-:W4:Y:S01]  /*a320*/  LDG.E.U16 R35, desc[UR10][R20.64] ;  /* 0x0000000a14237981 */ /* 0x000f22000c1e1500 */
[----:B------:R-:W-:-:S05]  /*a330*/  IMAD.WIDE R26, R14, 0x2, R26 ;  /* 0x000000020e1a7825 */ /* 0x000fca00078e021a */
[----:B------:R0:W4:Y:S02]  /*a340*/  LDG.E.U16 R107, desc[UR10][R26.64] ;  /* 0x0000000a1a6b7981 */ /* 0x000124000c1e1500 */
[----:B0-----:R-:W-:-:S04]  /*a350*/  IMAD.WIDE R26, R14, 0x2, R98 ;  /* 0x000000020e1a7825 */ /* 0x001fc800078e0262 */
[C---:B------:R-:W-:Y:S02]  /*a360*/  IMAD.WIDE R98, R14.reuse, 0x2, R96 ;  /* 0x000000020e627825 */ /* 0x040fe400078e0260 */
[----:B------:R-:W4:Y:S02]  /*a370*/  LDG.E.U16 R97, desc[UR10][R26.64] ;  /* 0x0000000a1a617981 */ /* 0x000f24000c1e1500 */
[C---:B------:R-:W-:Y:S02]  /*a380*/  IMAD.WIDE R158, R14.reuse, 0x2, R158 ;  /* 0x000000020e9e7825 */ /* 0x040fe400078e029e */
[----:B------:R-:W4:Y:S02]  /*a390*/  LDG.E.U16 R98, desc[UR10][R98.64] ;  /* 0x0000000a62627981 */ /* 0x000f24000c1e1500 */
[C---:B------:R-:W-:Y:S02]  /*a3a0*/  IMAD.WIDE R20, R14.reuse, 0x2, R42 ;  /* 0x000000020e147825 */ /* 0x040fe400078e022a */
[----:B------:R0:W4:Y:S04]  /*a3b0*/  LDG.E.U16 R43, desc[UR10][R22.64] ;  /* 0x0000000a162b7981 */ /* 0x000128000c1e1500 */
[----:B------:R1:W4:Y:S01]  /*a3c0*/  LDG.E.U16 R28, desc[UR10][R20.64] ;  /* 0x0000000a141c7981 */ /* 0x000322000c1e1500 */
[----:B0-----:R-:W-:-:S03]  /*a3d0*/  IMAD.WIDE R22, R14, 0x2, R52 ;  /* 0x000000020e167825 */ /* 0x001fc600078e0234 */
[----:B------:R-:W4:Y:S01]  /*a3e0*/  LDL.64 R52, [R1+0x290] ;  /* 0x0002900001347983 */ /* 0x000f220000100a00 */
[----:B-1----:R-:W-:-:S03]  /*a3f0*/  IMAD.WIDE R20, R14, 0x2, R88 ;  /* 0x000000020e147825 */ /* 0x002fc600078e0258 */
[----:B------:R0:W4:Y:S04]  /*a400*/  LDG.E.U16 R106, desc[UR10][R22.64] ;  /* 0x0000000a166a7981 */ /* 0x000128000c1e1500 */
[----:B------:R-:W4:Y:S01]  /*a410*/  LDL.64 R88, [R1+0x280] ;  /* 0x0002800001587983 */ /* 0x000f220000100a00 */
[----:B------:R-:W-:-:S03]  /*a420*/  IMAD.WIDE R24, R14, 0x2, R54 ;  /* 0x000000020e187825 */ /* 0x000fc600078e0236 */
[----:B------:R-:W4:Y:S01]  /*a430*/  LDL.64 R54, [R1+0x298] ;  /* 0x0002980001367983 */ /* 0x000f220000100a00 */
[----:B0-----:R-:W-:-:S03]  /*a440*/  IMAD.WIDE R22, R14, 0x2, R112 ;  /* 0x000000020e167825 */ /* 0x001fc600078e0270 */
[----:B------:R0:W4:Y:S04]  /*a450*/  LDG.E.U16 R46, desc[UR10][R24.64] ;  /* 0x0000000a182e7981 */ /* 0x000128000c1e1500 */
[----:B------:R2:W4:Y:S01]  /*a460*/  LDG.E.U16 R96, desc[UR10][R22.64] ;  /* 0x0000000a16607981 */ /* 0x000522000c1e1500 */
[----:B------:R-:W-:-:S03]  /*a470*/  IMAD.WIDE R18, R14, 0x2, R40 ;  /* 0x000000020e127825 */ /* 0x000fc600078e0228 */
[----:B------:R1:W4:Y:S01]  /*a480*/  LDG.E.U16 R90, desc[UR10][R20.64] ;  /* 0x0000000a145a7981 */ /* 0x000322000c1e1500 */
[----:B0-----:R-:W-:-:S03]  /*a490*/  IMAD.WIDE R24, R14, 0x2, R110 ;  /* 0x000000020e187825 */ /* 0x001fc600078e026e */
[----:B------:R-:W4:Y:S04]  /*a4a0*/  LDL.64 R40, [R1+0x2a0] ;  /* 0x0002a00001287983 */ /* 0x000f280000100a00 */
[----:B------:R-:W4:Y:S01]  /*a4b0*/  LDG.E.U16 R19, desc[UR10][R18.64] ;  /* 0x0000000a12137981 */ /* 0x000f22000c1e1500 */
[----:B------:R-:W-:-:S03]  /*a4c0*/  IMAD.WIDE R26, R14, 0x2, R116 ;  /* 0x000000020e1a7825 */ /* 0x000fc600078e0274 */
[----:B------:R-:W4:Y:S01]  /*a4d0*/  LDL.64 R116, [R1+0x258] ;  /* 0x0002580001747983 */ /* 0x000f220000100a00 */
[----:B--2---:R-:W-:-:S03]  /*a4e0*/  IMAD.WIDE R22, R14, 0x2, R102 ;  /* 0x000000020e167825 */ /* 0x004fc600078e0266 */
[----:B------:R-:W2:Y:S01]  /*a4f0*/  LDL.64 R102, [R1+0x240] ;  /* 0x0002400001667983 */ /* 0x000ea20000100a00 */
[----:B-1----:R-:W-:-:S03]  /*a500*/  IMAD.WIDE R20, R14, 0x2, R104 ;  /* 0x000000020e147825 */ /* 0x002fc600078e0268 */
[----:B------:R4:W2:Y:S04]  /*a510*/  LDG.E.U16 R18, desc[UR10][R24.64] ;  /* 0x0000000a18127981 */ /* 0x0008a8000c1e1500 */
[----:B------:R0:W2:Y:S01]  /*a520*/  LDG.E.U16 R51, desc[UR10][R20.64] ;  /* 0x0000000a14337981 */ /* 0x0000a2000c1e1500 */
[----:B---3--:R-:W-:-:S03]  /*a530*/  IMAD.WIDE R38, R14, 0x2, R38 ;  /* 0x000000020e267825 */ /* 0x008fc600078e0226 */
[----:B------:R-:W3:Y:S04]  /*a540*/  LDL.64 R112, [R1+0x268] ;  /* 0x0002680001707983 */ /* 0x000ee80000100a00 */
[----:B------:R-:W3:Y:S04]  /*a550*/  LDG.E.U16 R27, desc[UR10][R26.64] ;  /* 0x0000000a1a1b7981 */ /* 0x000ee8000c1e1500 */
[----:B------:R-:W3:Y:S04]  /*a560*/  LDG.E.U16 R42, desc[UR10][R38.64] ;  /* 0x0000000a262a7981 */ /* 0x000ee8000c1e1500 */
[----:B------:R-:W3:Y:S01]  /*a570*/  LDL.64 R110, [R1+0x270] ;  /* 0x00027000016e7983 */ /* 0x000ee20000100a00 */
[----:B----4-:R-:W-:-:S03]  /*a580*/  IMAD.WIDE R24, R14, 0x2, R52 ;  /* 0x000000020e187825 */ /* 0x010fc600078e0234 */
[----:B------:R-:W4:Y:S01]  /*a590*/  LDL.64 R52, [R1+0x248] ;  /* 0x0002480001347983 */ /* 0x000f220000100a00 */
[----:B0-----:R-:W-:-:S03]  /*a5a0*/  IMAD.WIDE R20, R14, 0x2, R88 ;  /* 0x000000020e147825 */ /* 0x001fc600078e0258 */
[----:B------:R0:W4:Y:S04]  /*a5b0*/  LDG.E.U16 R89, desc[UR10][R24.64] ;  /* 0x0000000a18597981 */ /* 0x000128000c1e1500 */
[----:B------:R1:W4:Y:S01]  /*a5c0*/  LDG.E.U16 R26, desc[UR10][R20.64] ;  /* 0x0000000a141a7981 */ /* 0x000322000c1e1500 */
[----:B0-----:R-:W-:-:S04]  /*a5d0*/  IMAD.WIDE R24, R14, 0x2, R118 ;  /* 0x000000020e187825 */ /* 0x001fc800078e0276 */
[C---:B-1----:R-:W-:Y:S01]  /*a5e0*/  IMAD.WIDE R20, R14.reuse, 0x2, R120 ;  /* 0x000000020e147825 */ /* 0x042fe200078e0278 */
[----:B------:R2:W4:Y:S03]  /*a5f0*/  LDG.E.U16 R119, desc[UR10][R24.64] ;  /* 0x0000000a18777981 */ /* 0x000526000c1e1500 */
[C---:B------:R-:W-:Y:S01]  /*a600*/  IMAD.WIDE R38, R14.reuse, 0x2, R54 ;  /* 0x000000020e267825 */ /* 0x040fe200078e0236 */
[----:B------:R-:W4:Y:S04]  /*a610*/  LDL.64 R120, [R1+0x238] ;  /* 0x0002380001787983 */ /* 0x000f280000100a00 */
[----:B------:R-:W4:Y:S01]  /*a620*/  LDL.64 R54, [R1+0x250] ;  /* 0x0002500001367983 */ /* 0x000f220000100a00 */
[----:B------:R-:W-:-:S03]  /*a630*/  IMAD.WIDE R40, R14, 0x2, R40 ;  /* 0x000000020e287825 */ /* 0x000fc600078e0228 */
[----:B------:R-:W4:Y:S01]  /*a640*/  LDG.E.U16 R105, desc[UR10][R38.64] ;  /* 0x0000000a26697981 */ /* 0x000f22000c1e1500 */
[----:B--2---:R-:W-:-:S03]  /*a650*/  IMAD.WIDE R24, R14, 0x2, R102 ;  /* 0x000000020e187825 */ /* 0x004fc600078e0266 */
[----:B------:R-:W2:Y:S04]  /*a660*/  LDG.E.U16 R34, desc[UR10][R40.64] ;  /* 0x0000000a28227981 */ /* 0x000ea8000c1e1500 */
[----:B------:R-:W2:Y:S04]  /*a670*/  LDL.64 R102, [R1+0x220] ;  /* 0x0002200001667983 */ /* 0x000ea80000100a00 */
[----:B------:R-:W2:Y:S04]  /*a680*/  LDG.E.U16 R25, desc[UR10][R24.64] ;  /* 0x0000000a18197981 */ /* 0x000ea8000c1e1500 */
[----:B------:R0:W2:Y:S04]  /*a690*/  LDG.E.U16 R41, desc[UR10][R22.64] ;  /* 0x0000000a16297981 */ /* 0x0000a8000c1e1500 */
[----:B------:R-:W2:Y:S04]  /*a6a0*/  LDG.E.U16 R20, desc[UR10][R20.64] ;  /* 0x0000000a14147981 */ /* 0x000ea8000c1e1500 */
[----:B------:R-:W2:Y:S01]  /*a6b0*/  LDG.E.U16 R24, desc[UR10][R160.64] ;  /* 0x0000000aa0187981 */ /* 0x000ea2000c1e1500 */
[----:B0-----:R-:W-:-:S03]  /*a6c0*/  IMAD.WIDE R22, R14, 0x2, R116 ;  /* 0x000000020e167825 */ /* 0x001fc600078e0274 */
[----:B------:R-:W2:Y:S01]  /*a6d0*/  LDL.64 R116, [R1+0x228] ;  /* 0x0002280001747983 */ /* 0x000ea20000100a00 */
[----:B---3--:R-:W-:-:S03]  /*a6e0*/  IMAD.WIDE R38, R14, 0x2, R112 ;  /* 0x000000020e267825 */ /* 0x008fc600078e0270 */
[----:B------:R-:W3:Y:S04]  /*a6f0*/  LDL.64 R112, [R1+0x230] ;  /* 0x0002300001707983 */ /* 0x000ee80000100a00 */
[----:B------:R-:W3:Y:S04]  /*a700*/  LDL.64 R160, [R1+0x1d0] ;  /* 0x0001d00001a07983 */ /* 0x000ee80000100a00 */
[----:B------:R0:W3:Y:S04]  /*a710*/  LDG.E.U16 R104, desc[UR10][R22.64] ;  /* 0x0000000a16687981 */ /* 0x0000e8000c1e1500 */
[----:B------:R-:W3:Y:S04]  /*a720*/  LDG.E.U16 R21, desc[UR10][R158.64] ;  /* 0x0000000a9e157981 */ /* 0x000ee8000c1e1500 */
[----:B------:R-:W3:Y:S04]  /*a730*/  LDG.E.U16 R95, desc[UR10][R38.64] ;  /* 0x0000000a265f7981 */ /* 0x000ee8000c1e1500 */
[----:B------:R-:W3:Y:S01]  /*a740*/  LDL.64 R158, [R1+0x1c8] ;  /* 0x0001c800019e7983 */ /* 0x000ee20000100a00 */
[----:B----4-:R-:W-:-:S05]  /*a750*/  IMAD.WIDE R52, R14, 0x2, R52 ;  /* 0x000000020e347825 */ /* 0x010fca00078e0234 */
[----:B------:R-:W4:Y:S01]  /*a760*/  LDG.E.U16 R40, desc[UR10][R52.64] ;  /* 0x0000000a34287981 */ /* 0x000f22000c1e1500 */
[----:B0-----:R-:W-:-:S03]  /*a770*/  IMAD.WIDE R22, R14, 0x2, R120 ;  /* 0x000000020e167825 */ /* 0x001fc600078e0278 */
[----:B------:R-:W4:Y:S01]  /*a780*/  LDL.64 R120, [R1+0x1f0] ;  /* 0x0001f00001787983 */ /* 0x000f220000100a00 */
[----:B------:R-:W-:-:S03]  /*a790*/  IMAD.WIDE R54, R14, 0x2, R54 ;  /* 0x000000020e367825 */ /* 0x000fc600078e0236 */
[----:B------:R-:W4:Y:S04]  /*a7a0*/  LDG.E.U16 R22, desc[UR10][R22.64] ;  /* 0x0000000a16167981 */ /* 0x000f28000c1e1500 */
[----:B------:R0:W4:Y:S01]  /*a7b0*/  LDG.E.U16 R88, desc[UR10][R54.64] ;  /* 0x0000000a36587981 */ /* 0x000122000c1e1500 */
[----:B--2---:R-:W-:-:S04]  /*a7c0*/  IMAD.WIDE R102, R14, 0x2, R102 ;  /* 0x000000020e667825 */ /* 0x004fc800078e0266 */
[C---:B0-----:R-:W-:Y:S01]  /*a7d0*/  IMAD.WIDE R54, R14.reuse, 0x2, R246 ;  /* 0x000000020e367825 */ /* 0x041fe200078e02f6 */
[----:B------:R-:W2:Y:S03]  /*a7e0*/  LDG.E.U16 R118, desc[UR10][R102.64] ;  /* 0x0000000a66767981 */ /* 0x000ea6000c1e1500 */
[C---:B------:R-:W-:Y:S01]  /*a7f0*/  IMAD.WIDE R52, R14.reuse, 0x2, R244 ;  /* 0x000000020e347825 */ /* 0x040fe200078e02f4 */
[----:B------:R-:W2:Y:S04]  /*a800*/  LDL.64 R246, [R1+0x198] ;  /* 0x0001980001f67983 */ /* 0x000ea80000100a00 */
[----:B------:R-:W2:Y:S04]  /*a810*/  LDL.64 R244, [R1+0x1b8] ;  /* 0x0001b80001f47983 */ /* 0x000ea80000100a00 */
[----:B------:R-:W2:Y:S01]  /*a820*/  LDG.E.U16 R103, desc[UR10][R54.64] ;  /* 0x0000000a36677981 */ /* 0x000ea2000c1e1500 */
[----:B---3--:R-:W-:-:S03]  /*a830*/  IMAD.WIDE R160, R14, 0x2, R160 ;  /* 0x000000020ea07825 */ /* 0x008fc600078e02a0 */
[----:B------:R-:W3:Y:S04]  /*a840*/  LDG.E.U16 R55, desc[UR10][R52.64] ;  /* 0x0000000a34377981 */ /* 0x000ee8000c1e1500 */
[----:B------:R-:W3:Y:S04]  /*a850*/  LDG.E.U16 R54, desc[UR10][R160.64] ;  /* 0x0000000aa0367981 */ /* 0x000ee8000c1e1500 */
[----:B------:R-:W3:Y:S01]  /*a860*/  LDL.64 R160, [R1+0x1a0] ;  /* 0x0001a00001a07983 */ /* 0x000ee20000100a00 */
[----:B------:R-:W-:-:S05]  /*a870*/  IMAD.WIDE R38, R14, 0x2, R112 ;  /* 0x000000020e267825 */ /* 0x000fca00078e0270 */
[----:B------:R0:W3:Y:S01]  /*a880*/  LDG.E.U16 R113, desc[UR10][R38.64] ;  /* 0x0000000a26717981 */ /* 0x0000e2000c1e1500 */
[----:B------:R-:W-:-:S04]  /*a890*/  IMAD.WIDE R116, R14, 0x2, R116 ;  /* 0x000000020e747825 */ /* 0x000fc800078e0274 */
[C---:B------:R-:W-:Y:S01]  /*a8a0*/  IMAD.WIDE R158, R14.reuse, 0x2, R158 ;  /* 0x000000020e9e7825 */ /* 0x040fe200078e029e */
[----:B------:R1:W3:Y:S03]  /*a8b0*/  LDG.E.U16 R99, desc[UR10][R116.64] ;  /* 0x0000000a74637981 */ /* 0x0002e6000c1e1500 */
[C---:B0-----:R-:W-:Y:S02]  /*a8c0*/  IMAD.WIDE R38, R14.reuse, 0x2, R162 ;  /* 0x000000020e267825 */ /* 0x041fe400078e02a2 */
[----:B------:R-:W3:Y:S04]  /*a8d0*/  LDL.64 R162, [R1+0x1d8] ;  /* 0x0001d80001a27983 */ /* 0x000ee80000100a00 */
[----:B------:R-:W3:Y:S01]  /*a8e0*/  LDG.E.U16 R39, desc[UR10][R38.64] ;  /* 0x0000000a26277981 */ /* 0x000ee2000c1e1500 */
[----:B-1----:R-:W-:-:S03]  /*a8f0*/  IMAD.WIDE R116, R14, 0x2, R242 ;  /* 0x000000020e747825 */ /* 0x002fc600078e02f2 */
[----:B------:R-:W3:Y:S01]  /*a900*/  LDL.64 R242, [R1+0x190] ;  /* 0x0001900001f27983 */ /* 0x000ee20000100a00 */
[----:B------:R-:W-:-:S03]  /*a910*/  IMAD.WIDE R52, R14, 0x2, R164 ;  /* 0x000000020e347825 */ /* 0x000fc600078e02a4 */
[----:B------:R-:W3:Y:S04]  /*a920*/  LDG.E.U16 R37, desc[UR10][R116.64] ;  /* 0x0000000a74257981 */ /* 0x000ee8000c1e1500 */
[----:B------:R-:W3:Y:S04]  /*a930*/  LDG.E.U16 R38, desc[UR10][R158.64] ;  /* 0x0000000a9e267981 */ /* 0x000ee8000c1e1500 */
[----:B------:R-:W3:Y:S04]  /*a940*/  LDL.64 R164, [R1+0x1b0] ;  /* 0x0001b00001a47983 */ /* 0x000ee80000100a00 */
[----:B------:R2:W3:Y:S04]  /*a950*/  LDG.E.U16 R117, desc[UR10][R52.64] ;  /* 0x0000000a34757981 */ /* 0x0004e8000c1e1500 */
[----:B------:R-:W3:Y:S01]  /*a960*/  LDL.64 R158, [R1+0x1a8] ;  /* 0x0001a800019e7983 */ /* 0x000ee20000100a00 */
[----:B----4-:R-:W-:-:S05]  /*a970*/  IMAD.WIDE R120, R14, 0x2, R120 ;  /* 0x000000020e787825 */ /* 0x010fca00078e0278 */
[----:B------:R-:W4:Y:S04]  /*a980*/  LDG.E.U16 R112, desc[UR10][R120.64] ;  /* 0x0000000a78707981 */ /* 0x000f28000c1e1500 */
[----:B------:R-:W4:Y:S01]  /*a990*/  LDL.64 R120, [R1+0x1c0] ;  /* 0x0001c00001787983 */ /* 0x000f220000100a00 */
[----:B--2---:R-:W-:-:S03]  /*a9a0*/  IMAD.WIDE R52, R14, 0x2, R244 ;  /* 0x000000020e347825 */ /* 0x004fc600078e02f4 */
[----:B------:R-:W2:Y:S04]  /*a9b0*/  LDL.64 R244, [R1+0x188] ;  /* 0x0001880001f47983 */ /* 0x000ea80000100a00 */
[----:B------:R-:W2:Y:S01]  /*a9c0*/  LDG.E.U16 R32, desc[UR10][R52.64] ;  /* 0x0000000a34207981 */ /* 0x000ea2000c1e1500 */
[----:B---3--:R-:W-:-:S05]  /*a9d0*/  IMAD.WIDE R160, R14, 0x2, R160 ;  /* 0x000000020ea07825 */ /* 0x008fca00078e02a0 */
[----:B------:R-:W3:Y:S04]  /*a9e0*/  LDG.E.U16 R116, desc[UR10][R160.64] ;  /* 0x0000000aa0747981 */ /* 0x000ee8000c1e1500 */
[----:B------:R-:W3:Y:S01]  /*a9f0*/  LDL.64 R160, [R1+0x178] ;  /* 0x0001780001a07983 */ /* 0x000ee20000100a00 */
[----:B------:R-:W-:-:S05]  /*aa00*/  IMAD.WIDE R162, R14, 0x2, R162 ;  /* 0x000000020ea27825 */ /* 0x000fca00078e02a2 */
[----:B------:R0:W3:Y:S02]  /*aa10*/  LDG.E.U16 R102, desc[UR10][R162.64] ;  /* 0x0000000aa2667981 */ /* 0x0000e4000c1e1500 */
[C---:B0-----:R-:W-:Y:S02]  /*aa20*/  IMAD.WIDE R162, R14.reuse, 0x2, R164 ;  /* 0x000000020ea27825 */ /* 0x041fe400078e02a4 */
[----:B------:R-:W3:Y:S02]  /*aa30*/  LDL.64 R164, [R1+0x138] ;  /* 0x0001380001a47983 */ /* 0x000ee40000100a00 */
[----:B------:R-:W-:-:S04]  /*aa40*/  IMAD.WIDE R52, R14, 0x2, R158 ;  /* 0x000000020e347825 */ /* 0x000fc800078e029e */
[C---:B------:R-:W-:Y:S02]  /*aa50*/  IMAD.WIDE R158, R14.reuse, 0x2, R246 ;  /* 0x000000020e9e7825 */ /* 0x040fe400078e02f6 */
[----:B------:R-:W3:Y:S04]  /*aa60*/  LDG.E.U16 R52, desc[UR10][R52.64] ;  /* 0x0000000a34347981 */ /* 0x000ee8000c1e1500 */
[----:B------:R-:W3:Y:S01]  /*aa70*/  LDG.E.U16 R101, desc[UR10][R158.64] ;  /* 0x0000000a9e657981 */ /* 0x000ee2000c1e1500 */
[----:B------:R-:W-:-:S03]  /*aa80*/  IMAD.WIDE R110, R14, 0x2, R110 ;  /* 0x000000020e6e7825 */ /* 0x000fc600078e026e */
[----:B------:R-:W3:Y:S04]  /*aa90*/  LDL.64 R246, [R1+0x130] ;  /* 0x0001300001f67983 */ /* 0x000ee80000100a00 */
[----:B------:R-:W3:Y:S04]  /*aaa0*/  LDG.E.U16 R110, desc[UR10][R110.64] ;  /* 0x0000000a6e6e7981 */ /* 0x000ee8000c1e1500 */
[----:B------:R-:W3:Y:S04]  /*aab0*/  LDL.64 R158, [R1+0xf8] ;  /* 0x0000f800019e7983 */ /* 0x000ee80000100a00 */
[----:B------:R-:W3:Y:S04]  /*aac0*/  LDG.E.U16 R111, desc[UR10][R162.64] ;  /* 0x0000000aa26f7981 */ /* 0x000ee8000c1e1500 */
[----:B------:R-:W3:Y:S01]  /*aad0*/  LDL.64 R162, [R1+0x78] ;  /* 0x0000780001a27983 */ /* 0x000ee20000100a00 */
[----:B----4-:R-:W-:-:S05]  /*aae0*/  IMAD.WIDE R120, R14, 0x2, R120 ;  /* 0x000000020e787825 */ /* 0x010fca00078e0278 */
[----:B------:R0:W4:Y:S02]  /*aaf0*/  LDG.E.U16 R23, desc[UR10][R120.64] ;  /* 0x0000000a78177981 */ /* 0x000124000c1e1500 */
[C---:B0-----:R-:W-:Y:S02]  /*ab00*/  IMAD.WIDE R120, R14.reuse, 0x2, R242 ;  /* 0x000000020e787825 */ /* 0x041fe400078e02f2 */
[----:B------:R-:W4:Y:S04]  /*ab10*/  LDL.64 R242, [R1+0x38] ;  /* 0x0000380001f27983 */ /* 0x000f280000100a00 */
[----:B------:R2:W4:Y:S02]  /*ab20*/  LDG.E.U16 R53, desc[UR10][R120.64] ;  /* 0x0000000a78357981 */ /* 0x000524000c1e1500 */
[----:B--2---:R-:W-:-:S02]  /*ab30*/  IMAD.WIDE R120, R14, 0x2, R244 ;  /* 0x000000020e787825 */ /* 0x004fc400078e02f4 */
[----:B------:R-:W2:Y:S04]  /*ab40*/  LDL.64 R244, [R1+0xf0] ;  /* 0x0000f00001f47983 */ /* 0x000ea80000100a00 */
[----:B------:R-:W2:Y:S01]  /*ab50*/  LDG.E.U16 R120, desc[UR10][R120.64] ;  /* 0x0000000a78787981 */ /* 0x000ea2000c1e1500 */
[----:B---3--:R-:W-:-:S05]  /*ab60*/  IMAD.WIDE R160, R14, 0x2, R160 ;  /* 0x000000020ea07825 */ /* 0x008fca00078e02a0 */
[----:B------:R-:W3:Y:S04]  /*ab70*/  LDG.E.U16 R121, desc[UR10][R160.64] ;  /* 0x0000000aa0797981 */ /* 0x000ee8000c1e1500 */
[----:B------:R-:W4:Y:S01]  /*ab80*/  LDL.64 R160, [R1+0xb8] ;  /* 0x0000b80001a07983 */ /* 0x000f220000100a00 */
[----:B------:R-:W-:-:S06]  /*ab90*/  IMAD.WIDE R164, R14, 0x2, R164 ;  /* 0x000000020ea47825 */ /* 0x000fcc00078e02a4 */
[----:B------:R-:W3:Y:S01]  /*aba0*/  LDG.E.U16 R164, desc[UR10][R164.64] ;  /* 0x0000000aa4a47981 */ /* 0x000ee2000c1e1500 */
[----:B------:R-:W-:-:S05]  /*abb0*/  IMAD.WIDE R158, R14, 0x2, R158 ;  /* 0x000000020e9e7825 */ /* 0x000fca00078e029e */
[----:B------:R4:W3:Y:S02]  /*abc0*/  LDG.E.U16 R165, desc[UR10][R158.64] ;  /* 0x0000000a9ea57981 */ /* 0x0008e4000c1e1500 */
[----:B----4-:R-:W-:-:S05]  /*abd0*/  IMAD.WIDE R158, R14, 0x2, R160 ;  /* 0x000000020e9e7825 */ /* 0x010fca00078e02a0 */
[----:B------:R0:W4:Y:S04]  /*abe0*/  LDG.E.U16 R168, desc[UR10][R158.64] ;  /* 0x0000000a9ea87981 */ /* 0x000128000c1e1500 */
[----:B------:R-:W0:Y:S02]  /*abf0*/  LDL.64 R158, [R1+0x170] ;  /* 0x00017000019e7983 */ /* 0x000e240000100a00 */
[----:B0-----:R-:W-:-:S05]  /*ac00*/  IMAD.WIDE R158, R14, 0x2, R158 ;  /* 0x000000020e9e7825 */ /* 0x001fca00078e029e */
        /* <DEDUP_REMOVED lines=9> */
[----:B------:R-:W4:Y:S04]  /*aca0*/  LDG.E.U16 R192, desc[UR10][R158.64] ;  /* 0x0000000a9ec07981 */ /* 0x000f28000c1e1500 */
[----:B------:R-:W2:Y:S01]  /*acb0*/  LDL.64 R158, [R1+0x160] ;  /* 0x00016000019e7983 */ /* 0x000ea20000100a00 */
[----:B------:R-:W-:-:S05]  /*acc0*/  IMAD.WIDE R160, R14, 0x2, R162 ;  /* 0x000000020ea07825 */ /* 0x000fca00078e02a2 */
[----:B------:R0:W4:Y:S02]  /*acd0*/  LDG.E.U16 R170, desc[UR10][R160.64] ;  /* 0x0000000aa0aa7981 */ /* 0x000124000c1e1500 */
[C---:B0-----:R-:W-:Y:S02]  /*ace0*/  IMAD.WIDE R160, R14.reuse, 0x2, R246 ;  /* 0x000000020ea07825 */ /* 0x041fe400078e02f6 */
[----:B------:R-:W3:Y:S04]  /*acf0*/  LDL.64 R246, [R1+0x68] ;  /* 0x0000680001f67983 */ /* 0x000ee80000100a00 */
[----:B------:R0:W4:Y:S04]  /*ad00*/  LDG.E.U16 R176, desc[UR10][R160.64] ;  /* 0x0000000aa0b07981 */ /* 0x000128000c1e1500 */
[----:B------:R-:W0:Y:S01]  /*ad10*/  LDL.64 R160, [R1+0x70] ;  /* 0x0000700001a07983 */ /* 0x000e220000100a00 */
[----:B--2---:R-:W-:-:S05]  /*ad20*/  IMAD.WIDE R158, R14, 0x2, R158 ;  /* 0x000000020e9e7825 */ /* 0x004fca00078e029e */
[----:B------:R1:W2:Y:S04]  /*ad30*/  LDG.E.U16 R198, desc[UR10][R158.64] ;  /* 0x0000000a9ec67981 */ /* 0x0002a8000c1e1500 */
[----:B------:R-:W1:Y:S01]  /*ad40*/  LDL.64 R158, [R1+0x148] ;  /* 0x00014800019e7983 */ /* 0x000e620000100a00 */
[----:B0-----:R-:W-:-:S05]  /*ad50*/  IMAD.WIDE R160, R14, 0x2, R160 ;  /* 0x000000020ea07825 */ /* 0x001fca00078e02a0 */
[----:B------:R0:W2:Y:S04]  /*ad60*/  LDG.E.U16 R182, desc[UR10][R160.64] ;  /* 0x0000000aa0b67981 */ /* 0x0000a8000c1e1500 */
[----:B------:R-:W0:Y:S01]  /*ad70*/  LDL.64 R160, [R1+0x128] ;  /* 0x0001280001a07983 */ /* 0x000e220000100a00 */
[----:B-1----:R-:W-:-:S05]  /*ad80*/  IMAD.WIDE R158, R14, 0x2, R158 ;  /* 0x000000020e9e7825 */ /* 0x002fca00078e029e */
[----:B------:R1:W2:Y:S04]  /*ad90*/  LDG.E.U16 R204, desc[UR10][R158.64] ;  /* 0x0000000a9ecc7981 */ /* 0x0002a8000c1e1500 */
[----:B------:R-:W1:Y:S01]  /*ada0*/  LDL.64 R158, [R1+0x110] ;  /* 0x00011000019e7983 */ /* 0x000e620000100a00 */
[----:B0-----:R-:W-:-:S05]  /*adb0*/  IMAD.WIDE R160, R14, 0x2, R160 ;  /* 0x000000020ea07825 */ /* 0x001fca00078e02a0 */
[----:B------:R3:W2:Y:S01]  /*adc0*/  LDG.E.U16 R188, desc[UR10][R160.64] ;  /* 0x0000000aa0bc7981 */ /* 0x0006a2000c1e1500 */
[----:B-1----:R-:W-:-:S05]  /*add0*/  IMAD.WIDE R158, R14, 0x2, R158 ;  /* 0x000000020e9e7825 */ /* 0x002fca00078e029e */
[----:B------:R-:W2:Y:S04]  /*ade0*/  LDG.E.U16 R210, desc[UR10][R158.64] ;  /* 0x0000000a9ed27981 */ /* 0x000ea8000c1e1500 */
[----:B------:R-:W4:Y:S01]  /*adf0*/  LDL.64 R158, [R1+0xa0] ;  /* 0x0000a000019e7983 */ /* 0x000f220000100a00 */
[----:B---3--:R-:W-:-:S03]  /*ae00*/  IMAD.WIDE R160, R14, 0x2, R246 ;  /* 0x000000020ea07825 */ /* 0x008fc600078e02f6 */
[----:B------:R-:W3:Y:S04]  /*ae10*/  LDL.64 R246, [R1+0xe0] ;  /* 0x0000e00001f67983 */ /* 0x000ee80000100a00 */
[----:B------:R-:W2:Y:S04]  /*ae20*/  LDG.E.U16 R194, desc[UR10][R160.64] ;  /* 0x0000000aa0c27981 */ /* 0x000ea8000c1e1500 */
[----:B------:R-:W3:Y:S01]  /*ae30*/  LDL.64 R160, [R1+0x158] ;  /* 0x0001580001a07983 */ /* 0x000ee20000100a00 */
[----:B------:R-:W-:-:S03]  /*ae40*/  IMAD.WIDE R162, R14, 0x2, R242 ;  /* 0x000000020ea27825 */ /* 0x000fc600078e02f2 */
[----:B------:R-:W2:Y:S04]  /*ae50*/  LDL.64 R242, [R1+0xe8] ;  /* 0x0000e80001f27983 */ /* 0x000ea80000100a00 */
[----:B------:R0:W2:Y:S02]  /*ae60*/  LDG.E.U16 R172, desc[UR10][R162.64] ;  /* 0x0000000aa2ac7981 */ /* 0x0000a4000c1e1500 */
[C---:B0-----:R-:W-:Y:S02]  /*ae70*/  IMAD.WIDE R162, R14.reuse, 0x2, R244 ;  /* 0x000000020ea27825 */ /* 0x041fe400078e02f4 */
[----:B------:R-:W2:Y:S04]  /*ae80*/  LDL.64 R244, [R1+0x28] ;  /* 0x0000280001f47983 */ /* 0x000ea80000100a00 */
[----:B------:R0:W2:Y:S04]  /*ae90*/  LDG.E.U16 R178, desc[UR10][R162.64] ;  /* 0x0000000aa2b27981 */ /* 0x0000a8000c1e1500 */
[----:B------:R-:W0:Y:S01]  /*aea0*/  LDL.64 R162, [R1+0x30] ;  /* 0x0000300001a27983 */ /* 0x000e220000100a00 */
[----:B----4-:R-:W-:-:S05]  /*aeb0*/  IMAD.WIDE R158, R14, 0x2, R158 ;  /* 0x000000020e9e7825 */ /* 0x010fca00078e029e */
[----:B------:R1:W4:Y:S04]  /*aec0*/  LDG.E.U16 R216, desc[UR10][R158.64] ;  /* 0x0000000a9ed87981 */ /* 0x000328000c1e1500 */
[----:B------:R-:W1:Y:S01]  /*aed0*/  LDL.64 R158, [R1+0x98] ;  /* 0x00009800019e7983 */ /* 0x000e620000100a00 */
[----:B---3--:R-:W-:-:S05]  /*aee0*/  IMAD.WIDE R160, R14, 0x2, R160 ;  /* 0x000000020ea07825 */ /* 0x008fca00078e02a0 */
[----:B------:R-:W3:Y:S04]  /*aef0*/  LDG.E.U16 R200, desc[UR10][R160.64] ;  /* 0x0000000aa0c87981 */ /* 0x000ee8000c1e1500 */
[----:B------:R-:W4:Y:S01]  /*af00*/  LDL.64 R160, [R1+0x120] ;  /* 0x0001200001a07983 */ /* 0x000f220000100a00 */
[----:B0-----:R-:W-:-:S05]  /*af10*/  IMAD.WIDE R162, R14, 0x2, R162 ;  /* 0x000000020ea27825 */ /* 0x001fca00078e02a2 */
[----:B------:R2:W3:Y:S01]  /*af20*/  LDG.E.U16 R184, desc[UR10][R162.64] ;  /* 0x0000000aa2b87981 */ /* 0x0004e2000c1e1500 */
[----:B-1----:R-:W-:-:S05]  /*af30*/  IMAD.WIDE R158, R14, 0x2, R158 ;  /* 0x000000020e9e7825 */ /* 0x002fca00078e029e */
[----:B------:R-:W3:Y:S04]  /*af40*/  LDG.E.U16 R222, desc[UR10][R158.64] ;  /* 0x0000000a9ede7981 */ /* 0x000ee8000c1e1500 */
[----:B------:R-:W3:Y:S01]  /*af50*/  LDL.64 R158, [R1+0x108] ;  /* 0x00010800019e7983 */ /* 0x000ee20000100a00 */
[----:B--2---:R-:W-:-:S03]  /*af60*/  IMAD.WIDE R162, R14, 0x2, R242 ;  /* 0x000000020ea27825 */ /* 0x004fc600078e02f2 */
[----:B------:R-:W2:Y:S04]  /*af70*/  LDL.64 R242, [R1+0x118] ;  /* 0x0001180001f27983 */ /* 0x000ea80000100a00 */
[----:B------:R0:W2:Y:S02]  /*af80*/  LDG.E.U16 R190, desc[UR10][R162.64] ;  /* 0x0000000aa2be7981 */ /* 0x0000a4000c1e1500 */
[C---:B0-----:R-:W-:Y:S02]  /*af90*/  IMAD.WIDE R162, R14.reuse, 0x2, R244 ;  /* 0x000000020ea27825 */ /* 0x041fe400078e02f4 */
[----:B------:R-:W2:Y:S04]  /*afa0*/  LDL.64 R244, [R1+0xd8] ;  /* 0x0000d80001f47983 */ /* 0x000ea80000100a00 */
[----:B------:R-:W2:Y:S01]  /*afb0*/  LDG.E.U16 R196, desc[UR10][R162.64] ;  /* 0x0000000aa2c47981 */ /* 0x000ea2000c1e1500 */
[----:B----4-:R-:W-:-:S05]  /*afc0*/  IMAD.WIDE R160, R14, 0x2, R160 ;  /* 0x000000020ea07825 */ /* 0x010fca00078e02a0 */
[----:B------:R0:W4:Y:S04]  /*afd0*/  LDG.E.U16 R206, desc[UR10][R160.64] ;  /* 0x0000000aa0ce7981 */ /* 0x000128000c1e1500 */
[----:B------:R-:W2:Y:S01]  /*afe0*/  LDL.64 R162, [R1+0x150] ;  /* 0x0001500001a27983 */ /* 0x000ea20000100a00 */
[----:B0-----:R-:W-:-:S03]  /*aff0*/  IMAD.WIDE R160, R14, 0x2, R246 ;  /* 0x000000020ea07825 */ /* 0x001fc600078e02f6 */
[----:B------:R-:W4:Y:S04]  /*b000*/  LDL.64 R246, [R1+0xd0] ;  /* 0x0000d00001f67983 */ /* 0x000f280000100a00 */
[----:B------:R-:W4:Y:S04]  /*b010*/  LDG.E.U16 R212, desc[UR10][R160.64] ;  /* 0x0000000aa0d47981 */ /* 0x000f28000c1e1500 */
[----:B------:R-:W4:Y:S01]  /*b020*/  LDL.64 R160, [R1+0x60] ;  /* 0x0000600001a07983 */ /* 0x000f220000100a00 */
[----:B---3--:R-:W-:-:S05]  /*b030*/  IMAD.WIDE R158, R14, 0x2, R158 ;  /* 0x000000020e9e7825 */ /* 0x008fca00078e029e */
[----:B------:R-:W3:Y:S04]  /*b040*/  LDG.E.U16 R228, desc[UR10][R158.64] ;  /* 0x0000000a9ee47981 */ /* 0x000ee8000c1e1500 */
[----:B------:R-:W3:Y:S01]  /*b050*/  LDL.64 R158, [R1+0x90] ;  /* 0x00009000019e7983 */ /* 0x000ee20000100a00 */
[----:B--2---:R-:W-:-:S05]  /*b060*/  IMAD.WIDE R162, R14, 0x2, R162 ;  /* 0x000000020ea27825 */ /* 0x004fca00078e02a2 */
[----:B------:R0:W2:Y:S02]  /*b070*/  LDG.E.U16 R202, desc[UR10][R162.64] ;  /* 0x0000000aa2ca7981 */ /* 0x0000a4000c1e1500 */
[C---:B0-----:R-:W-:Y:S02]  /*b080*/  IMAD.WIDE R162, R14.reuse, 0x2, R242 ;  /* 0x000000020ea27825 */ /* 0x041fe400078e02f2 */
[----:B------:R-:W2:Y:S04]  /*b090*/  LDL.64 R242, [R1+0x18] ;  /* 0x0000180001f27983 */ /* 0x000ea80000100a00 */
[----:B------:R0:W2:Y:S01]  /*b0a0*/  LDG.E.U16 R208, desc[UR10][R162.64] ;  /* 0x0000000aa2d07981 */ /* 0x0000a2000c1e1500 */
[----:B----4-:R-:W-:-:S05]  /*b0b0*/  IMAD.WIDE R160, R14, 0x2, R160 ;  /* 0x000000020ea07825 */ /* 0x010fca00078e02a0 */
[----:B------:R-:W4:Y:S01]  /*b0c0*/  LDG.E.U16 R218, desc[UR10][R160.64] ;  /* 0x0000000aa0da7981 */ /* 0x000f22000c1e1500 */
[----:B0-----:R-:W-:-:S03]  /*b0d0*/  IMAD.WIDE R162, R14, 0x2, R244 ;  /* 0x000000020ea27825 */ /* 0x001fc600078e02f4 */
[----:B------:R-:W4:Y:S04]  /*b0e0*/  LDL.64 R244, [R1+0xc8] ;  /* 0x0000c80001f47983 */ /* 0x000f280000100a00 */
[----:B------:R0:W4:Y:S04]  /*b0f0*/  LDG.E.U16 R214, desc[UR10][R162.64] ;  /* 0x0000000aa2d67981 */ /* 0x000128000c1e1500 */
[----:B------:R-:W2:Y:S04]  /*b100*/  LDL.64 R160, [R1+0x58] ;  /* 0x0000580001a07983 */ /* 0x000ea80000100a00 */
[----:B------:R-:W0:Y:S01]  /*b110*/  LDL.64 R162, [R1+0x20] ;  /* 0x0000200001a27983 */ /* 0x000e220000100a00 */
[----:B---3--:R-:W-:-:S05]  /*b120*/  IMAD.WIDE R158, R14, 0x2, R158 ;  /* 0x000000020e9e7825 */ /* 0x008fca00078e029e */
[----:B------:R-:W3:Y:S04]  /*b130*/  LDG.E.U16 R234, desc[UR10][R158.64] ;  /* 0x0000000a9eea7981 */ /* 0x000ee8000c1e1500 */
[----:B------:R-:W3:Y:S01]  /*b140*/  LDL.64 R158, [R1+0x88] ;  /* 0x00008800019e7983 */ /* 0x000ee20000100a00 */
[----:B0-----:R-:W-:-:S05]  /*b150*/  IMAD.WIDE R162, R14, 0x2, R162 ;  /* 0x000000020ea27825 */ /* 0x001fca00078e02a2 */
[----:B------:R0:W3:Y:S01]  /*b160*/  LDG.E.U16 R220, desc[UR10][R162.64] ;  /* 0x0000000aa2dc7981 */ /* 0x0000e2000c1e1500 */
[----:B--2---:R-:W-:-:S05]  /*b170*/  IMAD.WIDE R160, R14, 0x2, R160 ;  /* 0x000000020ea07825 */ /* 0x004fca00078e02a0 */
[----:B------:R1:W2:Y:S01]  /*b180*/  LDG.E.U16 R224, desc[UR10][R160.64] ;  /* 0x0000000aa0e07981 */ /* 0x0002a2000c1e1500 */
[----:B0-----:R-:W-:-:S03]  /*b190*/  IMAD.WIDE R162, R14, 0x2, R242 ;  /* 0x000000020ea27825 */ /* 0x001fc600078e02f2 */
[----:B------:R-:W2:Y:S04]  /*b1a0*/  LDL.64 R242, [R1+0x8] ;  /* 0x0000080001f27983 */ /* 0x000ea80000100a00 */
[----:B------:R4:W2:Y:S01]  /*b1b0*/  LDG.E.U16 R226, desc[UR10][R162.64] ;  /* 0x0000000aa2e27981 */ /* 0x0008a2000c1e1500 */
[----:B-1----:R-:W-:-:S03]  /*b1c0*/  IMAD.WIDE R160, R14, 0x2, R246 ;  /* 0x000000020ea07825 */ /* 0x002fc600078e02f6 */
[----:B------:R-:W2:Y:S04]  /*b1d0*/  LDL.64 R246, [R1+0x140] ;  /* 0x0001400001f67983 */ /* 0x000ea80000100a00 */
[----:B------:R0:W2:Y:S01]  /*b1e0*/  LDG.E.U16 R230, desc[UR10][R160.64] ;  /* 0x0000000aa0e67981 */ /* 0x0000a2000c1e1500 */
[----:B----4-:R-:W-:-:S03]  /*b1f0*/  IMAD.WIDE R162, R14, 0x2, R244 ;  /* 0x000000020ea27825 */ /* 0x010fc600078e02f4 */
[----:B------:R-:W4:Y:S04]  /*b200*/  LDL.64 R244, [R1+0x100] ;  /* 0x0001000001f47983 */ /* 0x000f280000100a00 */
[----:B------:R1:W4:Y:S04]  /*b210*/  LDG.E.U16 R232, desc[UR10][R162.64] ;  /* 0x0000000aa2e87981 */ /* 0x000328000c1e1500 */
[----:B------:R-:W0:Y:S04]  /*b220*/  LDL.64 R160, [R1+0x50] ;  /* 0x0000500001a07983 */ /* 0x000e280000100a00 */
[----:B------:R-:W1:Y:S01]  /*b230*/  LDL.64 R162, [R1+0x10] ;  /* 0x0000100001a27983 */ /* 0x000e620000100a00 */
[----:B---3--:R-:W-:-:S05]  /*b240*/  IMAD.WIDE R158, R14, 0x2, R158 ;  /* 0x000000020e9e7825 */ /* 0x008fca00078e029e */
[----:B------:R-:W3:Y:S04]  /*b250*/  LDG.E.U16 R240, desc[UR10][R158.64] ;  /* 0x0000000a9ef07981 */ /* 0x000ee8000c1e1500 */
[----:B------:R-:W3:Y:S01]  /*b260*/  LDL.64 R158, [R1+0x180] ;  /* 0x00018000019e7983 */ /* 0x000ee20000100a00 */
[----:B0-----:R-:W-:-:S05]  /*b270*/  IMAD.WIDE R160, R14, 0x2, R160 ;  /* 0x000000020ea07825 */ /* 0x001fca00078e02a0 */
[----:B------:R-:W3:Y:S01]  /*b280*/  LDG.E.U16 R236, desc[UR10][R160.64] ;  /* 0x0000000aa0ec7981 */ /* 0x000ee2000c1e1500 */
[----:B-1----:R-:W-:-:S05]  /*b290*/  IMAD.WIDE R162, R14, 0x2, R162 ;  /* 0x000000020ea27825 */ /* 0x002fca00078e02a2 */
[----:B------:R2:W3:Y:S04]  /*b2a0*/  LDG.E.U16 R238, desc[UR10][R162.64] ;  /* 0x0000000aa2ee7981 */ /* 0x0004e8000c1e1500 */
[----:B------:R-:W3:Y:S01]  /*b2b0*/  LDL.64 R160, [R1+0x48] ;  /* 0x0000480001a07983 */ /* 0x000ee20000100a00 */
[----:B--2---:R-:W-:-:S05]  /*b2c0*/  IMAD.WIDE R162, R14, 0x2, R242 ;  /* 0x000000020ea27825 */ /* 0x004fca00078e02f2 */
[----:B------:R4:W2:Y:S02]  /*b2d0*/  LDG.E.U16 R243, desc[UR10][R162.64] ;  /* 0x0000000aa2f37981 */ /* 0x0008a4000c1e1500 */
[----:B----4-:R-:W-:-:S04]  /*b2e0*/  IMAD.WIDE R162, R14, 0x2, R244 ;  /* 0x000000020ea27825 */ /* 0x010fc800078e02f4 */
[----:B---3--:R-:W-:-:S05]  /*b2f0*/  IMAD.WIDE R158, R14, 0x2, R158 ;  /* 0x000000020e9e7825 */ /* 0x008fca00078e029e */
[----:B------:R-:W3:Y:S04]  /*b300*/  LDG.E.U16 R244, desc[UR10][R158.64] ;  /* 0x0000000a9ef47981 */ /* 0x000ee8000c1e1500 */
[----:B------:R-:W4:Y:S01]  /*b310*/  LDL.64 R158, [R1+0xc0] ;  /* 0x0000c000019e7983 */ /* 0x000f220000100a00 */
[----:B------:R-:W-:-:S05]  /*b320*/  IMAD.WIDE R160, R14, 0x2, R160 ;  /* 0x000000020ea07825 */ /* 0x000fca00078e02a0 */
[----:B------:R0:W2:Y:S02]  /*b330*/  LDG.E.U16 R242, desc[UR10][R160.64] ;  /* 0x0000000aa0f27981 */ /* 0x0000a4000c1e1500 */
[C---:B0-----:R-:W-:Y:S02]  /*b340*/  IMAD.WIDE R160, R14.reuse, 0x2, R246 ;  /* 0x000000020ea07825 */ /* 0x041fe400078e02f6 */
[----:B------:R0:W3:Y:S04]  /*b350*/  LDG.E.U16 R246, desc[UR10][R162.64] ;  /* 0x0000000aa2f67981 */ /* 0x0000e8000c1e1500 */
[----:B------:R1:W3:Y:S04]  /*b360*/  LDG.E.U16 R245, desc[UR10][R160.64] ;  /* 0x0000000aa0f57981 */ /* 0x0002e8000c1e1500 */
[----:B------:R-:W0:Y:S04]  /*b370*/  LDL.64 R162, [R1+0x40] ;  /* 0x0000400001a27983 */ /* 0x000e280000100a00 */
[----:B------:R-:W1:Y:S01]  /*b380*/  LDL.64 R160, [R1+0x80] ;  /* 0x0000800001a07983 */ /* 0x000e620000100a00 */
[----:B----4-:R-:W-:-:S05]  /*b390*/  IMAD.WIDE R158, R14, 0x2, R158 ;  /* 0x000000020e9e7825 */ /* 0x010fca00078e029e */
[----:B------:R-:W4:Y:S04]  /*b3a0*/  LDG.E.U16 R247, desc[UR10][R158.64] ;  /* 0x0000000a9ef77981 */ /* 0x000f28000c1e1500 */
[----:B------:R-:W2:Y:S01]  /*b3b0*/  LDL.64 R158, [R1] ;  /* 0x00000000019e7983 */ /* 0x000ea20000100a00 */
[----:B0-----:R-:W-:-:S04]  /*b3c0*/  IMAD.WIDE R162, R14, 0x2, R162 ;  /* 0x000000020ea27825 */ /* 0x001fc800078e02a2 */
[----:B-1----:R-:W-:Y:S02]  /*b3d0*/  IMAD.WIDE R160, R14, 0x2, R160 ;  /* 0x000000020ea07825 */ /* 0x002fe400078e02a0 */
[----:B------:R-:W4:Y:S04]  /*b3e0*/  LDG.E.U16 R162, desc[UR10][R162.64] ;  /* 0x0000000aa2a27981 */ /* 0x000f28000c1e1500 */
[----:B------:R0:W4:Y:S04]  /*b3f0*/  LDG.E.U16 R161, desc[UR10][R160.64] ;  /* 0x0000000aa0a17981 */ /* 0x000128000c1e1500 */
[----:B0-----:R-:W0:Y:S01]  /*b400*/  LDS R160, [R179] ;  /* 0x00000000b3a07984 */ /* 0x001e220000000800 */
[----:B------:R-:W-:Y:S01]  /*b410*/  FADD R7, -R2, R7 ;  /* 0x0000000702077221 */ /* 0x000fe20000000100 */
[----:B--2---:R-:W-:-:S06]  /*b420*/  IMAD.WIDE R158, R14, 0x2, R158 ;  /* 0x000000020e9e7825 */ /* 0x004fcc00078e029e */
[----:B------:R1:W2:Y:S01]  /*b430*/  LDG.E.U16 R158, desc[UR10][R158.64] ;  /* 0x0000000a9e9e7981 */ /* 0x0002a2000c1e1500 */
[----:B------:R-:W-:-:S04]  /*b440*/  FMUL R7, R7, 1.4426950216293334961 ;  /* 0x3fb8aa3b07077820 */ /* 0x000fc80000400000 */
[----:B-1----:R1:W0:Y:S02]  /*b450*/  MUFU.EX2 R159, R7 ;  /* 0x00000007009f7308 */ /* 0x0022240000000800 */
[----:B-1----:R-:W-:Y:S01]  /*b460*/  LDS R7, [R179+0x100] ;  /* 0x00010000b3077984 */ /* 0x002fe20000000800 */
[----:B0-----:R-:W-:-:S03]  /*b470*/  FFMA R250, R159, R250, R160 ;  /* 0x000000fa9ffa7223 */ /* 0x001fc600000000a0 */
[----:B------:R-:W-:Y:S04]  /*b480*/  LDS R160, [R179+0x80] ;  /* 0x00008000b3a07984 */ /* 0x000fe80000000800 */
[----:B------:R-:W-:Y:S01]  /*b490*/  LDS R179, [R179+0x180] ;  /* 0x00018000b3b37984 */ /* 0x000fe20000000800 */
[----:B------:R-:W-:Y:S06]  /*b4a0*/  BAR.SYNC.DEFER_BLOCKING 0x0 ;  /* 0x0000000000007b1d */ /* 0x000fec0000010000 */
[----:B------:R0:W-:Y:S02]  /*b4b0*/  STS.U16 [R114+UR6+0x3000], R20 ;  /* 0x0030001472007988 */ /* 0x0001e40008000406 */
[----:B0-----:R-:W0:Y:S02]  /*b4c0*/  S2R R20, SR_TID.X ;  /* 0x0000000000147919 */ /* 0x001e240000002100 */
[----:B------:R1:W-:Y:S04]  /*b4d0*/  STS.U16 [R114+UR6+0x1000], R0 ;  /* 0x0010000072007988 */ /* 0x0003e80008000406 */
[----:B------:R-:W-:Y:S01]  /*b4e0*/  STS.U16 [R114+UR6], R177 ;  /* 0x000000b172007988 */ /* 0x000fe20008000406 */
[----:B-1----:R-:W-:-:S03]  /*b4f0*/  LOP3.LUT R0, R114, 0x10, RZ, 0x3c, !PT ;  /* 0x0000001072007812 */ /* 0x002fc600078e3cff */
[----:B------:R1:W-:Y:S04]  /*b500*/  STS.U16 [R114+UR6+0x800], R11 ;  /* 0x0008000b72007988 */ /* 0x0003e80008000406 */
        /* <DEDUP_REMOVED lines=29> */
[----:B0-----:R-:W-:-:S02]  /*b6e0*/  SHF.L.U32 R22, R20, 0x1, RZ ;  /* 0x0000000114167819 */ /* 0x001fc400000006ff */
[C---:B------:R-:W-:Y:S02]  /*b6f0*/  LOP3.LUT R18, R20.reuse, 0x60, RZ, 0xc0, !PT ;  /* 0x0000006014127812 */ /* 0x040fe400078ec0ff */
[----:B-1----:R-:W-:Y:S01]  /*b700*/  LOP3.LUT R0, R20, 0x7, RZ, 0xc0, !PT ;  /* 0x0000000714007812 */ /* 0x002fe200078ec0ff */
[----:B------:R-:W-:Y:S03]  /*b710*/  STS.U16 [R11+UR6+0x200], R173 ;  /* 0x000200ad0b007988 */ /* 0x000fe60008000406 */
[C---:B------:R-:W-:Y:S01]  /*b720*/  SHF.L.U32 R17, R0.reuse, 0x4, RZ ;  /* 0x0000000400117819 */ /* 0x040fe200000006ff */
[----:B------:R-:W-:Y:S01]  /*b730*/  STS.U16 [R11+UR6+0xa00], R115 ;  /* 0x000a00730b007988 */ /* 0x000fe20008000406 */
[----:B------:R-:W-:-:S03]  /*b740*/  LEA R0, R0, R18, 0x2 ;  /* 0x0000001200007211 */ /* 0x000fc600078e10ff */
        /* <DEDUP_REMOVED lines=14> */
[----:B------:R-:W-:-:S02]  /*b830*/  SHF.R.U32.HI R19, RZ, 0x1, R18 ;  /* 0x00000001ff137819 */ /* 0x000fc40000011612 */
[----:B------:R-:W-:Y:S02]  /*b840*/  LOP3.LUT R18, R20, 0x10, RZ, 0xc0, !PT ;  /* 0x0000001014127812 */ /* 0x000fe400078ec0ff */
[----:B0-----:R-:W-:-:S04]  /*b850*/  LOP3.LUT R11, R17, 0x30, R22, 0x78, !PT ;  /* 0x00000030110b7812 */ /* 0x001fc800078e7816 */
[----:B------:R-:W-:Y:S01]  /*b860*/  LEA R0, R0, R11, 0x6 ;  /* 0x0000000b00007211 */ /* 0x000fe200078e30ff */
[----:B------:R-:W-:Y:S01]  /*b870*/  IMAD.SHL.U32 R11, R20, 0x100, RZ ;  /* 0x00000100140b7824 */ /* 0x000fe200078e00ff */
[----:B------:R-:W-:Y:S02]  /*b880*/  LEA R19, R18, R19, 0x2 ;  /* 0x0000001312137211 */ /* 0x000fe400078e10ff */
[C---:B------:R-:W-:Y:S02]  /*b890*/  LOP3.LUT R18, R114.reuse, 0x30, RZ, 0x3c, !PT ;  /* 0x0000003072127812 */ /* 0x040fe400078e3cff */
[----:B------:R-:W-:Y:S02]  /*b8a0*/  LOP3.LUT R17, R17, 0xf00, R11, 0xf8, !PT ;  /* 0x00000f0011117812 */ /* 0x000fe400078ef80b */
[----:B------:R-:W-:Y:S01]  /*b8b0*/  LOP3.LUT R114, R114, 0x40, RZ, 0x3c, !PT ;  /* 0x0000004072727812 */ /* 0x000fe200078e3cff */
[----:B------:R-:W-:Y:S01]  /*b8c0*/  STS.U16 [R18+UR6+0x300], R171 ;  /* 0x000300ab12007988 */ /* 0x000fe20008000406 */
[----:B------:R-:W-:-:S02]  /*b8d0*/  LOP3.LUT R11, R17, 0x10, R20, 0x78, !PT ;  /* 0x00000010110b7812 */ /* 0x000fc400078e7814 */
[----:B------:R-:W-:Y:S01]  /*b8e0*/  LOP3.LUT R17, R17, R19, RZ, 0x3c, !PT ;  /* 0x0000001311117212 */ /* 0x000fe200078e3cff */
        /* <DEDUP_REMOVED lines=15> */
[----:B------:R-:W-:-:S03]  /*b9e0*/  F2FP.BF16.F32.PACK_AB R225, R225, R231 ;  /* 0x000000e7e1e1723e */ /* 0x000fc600000010ff */
[----:B------:R-:W-:Y:S01]  /*b9f0*/  STS.U16 [R114+UR6+0x400], R169 ;  /* 0x000400a972007988 */ /* 0x000fe20008000406 */
[----:B------:R-:W-:-:S03]  /*ba00*/  IADD3 R17, R17, UR6, RZ ;  /* 0x0000000611117c10 */ /* 0x000fc6000fffe0ff */
        /* <DEDUP_REMOVED lines=15> */
[----:B------:R-:W-:-:S03]  /*bb00*/  F2FP.BF16.F32.PACK_AB R20, R217, R219 ;  /* 0x000000dbd914723e */ /* 0x000fc600000010ff */
[----:B------:R-:W-:Y:S01]  /*bb10*/  STS.U16 [R47+UR6+0x500], R167 ;  /* 0x000500a72f007988 */ /* 0x000fe20008000406 */
[----:B0-----:R-:W-:-:S03]  /*bb20*/  F2FP.BF16.F32.PACK_AB R224, R227, R229 ;  /* 0x000000e5e3e0723e */ /* 0x001fc600000010ff */
[----:B------:R-:W-:Y:S01]  /*bb30*/  STS.U16 [R47+UR6+0xd00], R93 ;  /* 0x000d005d2f007988 */ /* 0x000fe20008000406 */
[----:B------:R-:W-:-:S03]  /*bb40*/  F2FP.BF16.F32.PACK_AB R227, R233, R235 ;  /* 0x000000ebe9e3723e */ /* 0x000fc600000010ff */
[----:B------:R-:W-:Y:S01]  /*bb50*/  STS.U16 [R47+UR6+0x1500], R92 ;  /* 0x0015005c2f007988 */ /* 0x000fe20008000406 */
[----:B-1----:R-:W-:-:S03]  /*bb60*/  F2FP.BF16.F32.PACK_AB R226, R221, R223 ;  /* 0x000000dfdde2723e */ /* 0x002fc600000010ff */
[----:B------:R-:W-:Y:S01]  /*bb70*/  STS.U16 [R47+UR6+0x1d00], R91 ;  /* 0x001d005b2f007988 */ /* 0x000fe20008000406 */
[----:B------:R-:W-:-:S03]  /*bb80*/  F2FP.BF16.F32.PACK_AB R22, R213, R215 ;  /* 0x000000d7d516723e */ /* 0x000fc600000010ff */
[----:B------:R-:W-:Y:S01]  /*bb90*/  STS.U16 [R47+UR6+0x2500], R90 ;  /* 0x0025005a2f007988 */ /* 0x000fe20008000406 */
[----:B------:R-:W-:-:S03]  /*bba0*/  F2FP.BF16.F32.PACK_AB R21, R239, R241 ;  /* 0x000000f1ef15723e */ /* 0x000fc600000010ff */
[----:B------:R-:W-:Y:S01]  /*bbb0*/  STS.U16 [R47+UR6+0x2d00], R89 ;  /* 0x002d00592f007988 */ /* 0x000fe20008000406 */
[----:B------:R-:W-:-:S03]  /*bbc0*/  F2FP.BF16.F32.PACK_AB R205, R205, R207 ;  /* 0x000000cfcdcd723e */ /* 0x000fc600000010ff */
        /* <DEDUP_REMOVED lines=27> */
[----:B0-----:R-:W-:-:S03]  /*bd80*/  F2FP.BF16.F32.PACK_AB R204, R209, R211 ;  /* 0x000000d3d1cc723e */ /* 0x001fc600000010ff */
[----:B------:R-:W-:Y:S04]  /*bd90*/  STS.U16 [R33+UR6+0x7600], R242 ;  /* 0x007600f221007988 */ /* 0x000fe80008000406 */
[----:B------:R-:W-:Y:S01]  /*bda0*/  STS.U16 [R33+UR6+0x7e00], R243 ;  /* 0x007e00f321007988 */ /* 0x000fe20008000406 */
[----:B------:R-:W-:-:S03]  /*bdb0*/  F2FP.BF16.F32.PACK_AB R188, R193, R195 ;  /* 0x000000c3c1bc723e */ /* 0x000fc600000010ff */
[----:B------:R0:W-:Y:S01]  /*bdc0*/  STS.U16 [R16+UR6+0x4700], R23 ;  /* 0x0047001710007988 */ /* 0x0001e20008000406 */
[----:B------:R-:W-:Y:S02]  /*bdd0*/  F2FP.BF16.F32.PACK_AB R190, R185, R187 ;  /* 0x000000bbb9be723e */ /* 0x000fe400000010ff */
[----:B------:R-:W-:Y:S01]  /*bde0*/  F2FP.BF16.F32.PACK_AB R191, R181, R183 ;  /* 0x000000b7b5bf723e */ /* 0x000fe200000010ff */
[----:B------:R-:W-:Y:S01]  /*bdf0*/  STS.U16 [R16+UR6+0x700], R31 ;  /* 0x0007001f10007988 */ /* 0x000fe20008000406 */
[----:B0-----:R-:W-:-:S03]  /*be00*/  F2FP.BF16.F32.PACK_AB R23, R237, R248 ;  /* 0x000000f8ed17723e */ /* 0x001fc600000010ff */
        /* <DEDUP_REMOVED lines=10> */
[----:B----4-:R-:W-:Y:S04]  /*beb0*/  STS.U16 [R16+UR6+0x6700], R247 ;  /* 0x006700f710007988 */ /* 0x010fe80008000406 */
[----:B------:R-:W-:Y:S04]  /*bec0*/  STS.U16 [R16+UR6+0x6f00], R161 ;  /* 0x006f00a110007988 */ /* 0x000fe80008000406 */
[----:B------:R-:W-:Y:S04]  /*bed0*/  STS.U16 [R16+UR6+0x7700], R162 ;  /* 0x007700a210007988 */ /* 0x000fe80008000406 */
[----:B--2---:R-:W-:Y:S04]  /*bee0*/  STS.U16 [R16+UR6+0x7f00], R158 ;  /* 0x007f009e10007988 */ /* 0x004fe80008000406 */
[----:B------:R-:W-:Y:S04]  /*bef0*/  STSM.16.M88.4 [R17+0xa000], R224 ;  /* 0x00a000e011007844 */ /* 0x000fe80000000200 */
[----:B------:R-:W-:Y:S04]  /*bf00*/  STSM.16.M88.4 [R17+0xa080], R20 ;  /* 0x00a0801411007844 */ /* 0x000fe80000000200 */
[----:B------:R-:W-:Y:S04]  /*bf10*/  STSM.16.M88.4 [R17+0xb000], R204 ;  /* 0x00b000cc11007844 */ /* 0x000fe80000000200 */
[----:B------:R-:W-:Y:S01]  /*bf20*/  STSM.16.M88.4 [R17+0xb080], R188 ;  /* 0x00b080bc11007844 */ /* 0x000fe20000000200 */
[----:B------:R-:W-:Y:S01]  /*bf30*/  BAR.SYNC.DEFER_BLOCKING 0x0 ;  /* 0x0000000000007b1d */ /* 0x000fe20000010000 */
[----:B------:R-:W-:-:S04]  /*bf40*/  FADD R9, -R3, R9 ;  /* 0x0000000903097221 */ /* 0x000fc80000000100 */
[----:B------:R-:W-:Y:S01]  /*bf50*/  FMUL R9, R9, 1.4426950216293334961 ;  /* 0x3fb8aa3b09097820 */ /* 0x000fe20000400000 */
[----:B------:R-:W-:Y:S04]  /*bf60*/  LDSM.16.M88.4 R20, [R11+UR6+0xa000] ;  /* 0x00a000060b14783b */ /* 0x000fe80008000200 */
[----:B------:R-:W0:Y:S04]  /*bf70*/  LDSM.16.M88.4 R16, [R0+UR6] ;  /* 0x000000060010783b */ /* 0x000e280008000200 */
[----:B------:R-:W1:Y:S04]  /*bf80*/  LDSM.16.M88.4 R32, [R0+UR6+0x2000] ;  /* 0x002000060020783b */ /* 0x000e680008000200 */
[----:B------:R-:W2:Y:S04]  /*bf90*/  LDSM.16.M88.4 R28, [R0+UR6+0x4000] ;  /* 0x00400006001c783b */ /* 0x000ea80008000200 */
[----:B------:R-:W3:Y:S01]  /*bfa0*/  LDSM.16.M88.4 R24, [R0+UR6+0x6000] ;  /* 0x006000060018783b */ /* 0x000ee20008000200 */
[----:B------:R-:W4:Y:S03]  /*bfb0*/  MUFU.EX2 R9, R9 ;  /* 0x0000000900097308 */ /* 0x000f260000000800 */
[----:B------:R-:W3:Y:S01]  /*bfc0*/  LDSM.16.M88.4 R36, [R11+UR6+0xb000] ;  /* 0x00b000060b24783b */ /* 0x000ee20008000200 */
[----:B------:R-:W-:Y:S01]  /*bfd0*/  FADD R10, -R4, R6 ;  /* 0x00000006040a7221 */ /* 0x000fe20000000100 */
[----:B------:R-:W-:Y:S01]  /*bfe0*/  FADD R6, -R5, R8 ;  /* 0x0000000805067221 */ /* 0x000fe20000000100 */
[C---:B------:R-:W-:Y:S01]  /*bff0*/  FMUL R40, R159.reuse, R64 ;  /* 0x000000409f287220 */ /* 0x040fe20000400000 */
[C---:B------:R-:W-:Y:S01]  /*c000*/  FMUL R41, R159.reuse, R65 ;  /* 0x000000419f297220 */ /* 0x040fe20000400000 */
[C---:B------:R-:W-:Y:S01]  /*c010*/  FMUL R44, R159.reuse, R76 ;  /* 0x0000004c9f2c7220 */ /* 0x040fe20000400000 */
[----:B------:R-:W-:Y:S01]  /*c020*/  FMUL R6, R6, 1.4426950216293334961 ;  /* 0x3fb8aa3b06067820 */ /* 0x000fe20000400000 */
[----:B------:R-:W-:Y:S01]  /*c030*/  FMUL R10, R10, 1.4426950216293334961 ;  /* 0x3fb8aa3b0a0a7820 */ /* 0x000fe20000400000 */
[C---:B------:R-:W-:Y:S01]  /*c040*/  FMUL R45, R159.reuse, R77 ;  /* 0x0000004d9f2d7220 */ /* 0x040fe20000400000 */
[C---:B------:R-:W-:Y:S01]  /*c050*/  FMUL R48, R159.reuse, R68 ;  /* 0x000000449f307220 */ /* 0x040fe20000400000 */
[C---:B------:R-:W-:Y:S01]  /*c060*/  FMUL R49, R159.reuse, R69 ;  /* 0x000000459f317220 */ /* 0x040fe20000400000 */
[C---:B------:R-:W-:Y:S01]  /*c070*/  FMUL R52, R159.reuse, R56 ;  /* 0x000000389f347220 */ /* 0x040fe20000400000 */
[----:B------:R-:W-:Y:S01]  /*c080*/  FMUL R53, R159, R57 ;  /* 0x000000399f357220 */ /* 0x000fe20000400000 */
[----:B------:R0:W3:Y:S01]  /*c090*/  MUFU.EX2 R8, R10 ;  /* 0x0000000a00087308 */ /* 0x0000e20000000800 */
[C---:B----4-:R-:W-:Y:S01]  /*c0a0*/  FMUL R42, R9.reuse, R66 ;  /* 0x00000042092a7220 */ /* 0x050fe20000400000 */
[C---:B------:R-:W-:Y:S01]  /*c0b0*/  FMUL R43, R9.reuse, R67 ;  /* 0x00000043092b7220 */ /* 0x040fe20000400000 */
[C---:B------:R-:W-:Y:S01]  /*c0c0*/  FMUL R46, R9.reuse, R78 ;  /* 0x0000004e092e7220 */ /* 0x040fe20000400000 */
[C---:B------:R-:W-:Y:S01]  /*c0d0*/  FMUL R47, R9.reuse, R79 ;  /* 0x0000004f092f7220 */ /* 0x040fe20000400000 */
[C---:B------:R-:W-:Y:S01]  /*c0e0*/  FMUL R50, R9.reuse, R70 ;  /* 0x0000004609327220 */ /* 0x040fe20000400000 */
[C---:B------:R-:W-:Y:S01]  /*c0f0*/  FMUL R51, R9.reuse, R71 ;  /* 0x0000004709337220 */ /* 0x040fe20000400000 */
[C---:B------:R-:W-:Y:S01]  /*c100*/  FMUL R54, R9.reuse, R58 ;  /* 0x0000003a09367220 */ /* 0x040fe20000400000 */
[----:B------:R-:W-:Y:S01]  /*c110*/  FMUL R55, R9, R59 ;  /* 0x0000003b09377220 */ /* 0x000fe20000400000 */
[----:B------:R-:W4:Y:S01]  /*c120*/  MUFU.EX2 R6, R6 ;  /* 0x0000000600067308 */ /* 0x000f220000000800 */
[C---:B0-----:R-:W-:Y:S01]  /*c130*/  LOP3.LUT R10, R11.reuse, 0x20, RZ, 0x3c, !PT ;  /* 0x000000200b0a7812 */ /* 0x041fe200078e3cff */
[C---:B------:R-:W-:Y:S01]  /*c140*/  HMMA.16816.F32.BF16 R40, R20.reuse, R16, R40 ;  /* 0x000000101428723c */ /* 0x040fe20000041828 */
[----:B------:R-:W-:Y:S04]  /*c150*/  LDSM.16.M88.4 R96, [R11+UR6+0xb080] ;  /* 0x00b080060b60783b */ /* 0x000fe80008000200 */
[----:B------:R-:W-:Y:S01]  /*c160*/  LDSM.16.M88.4 R56, [R10+UR6+0xb000] ;  /* 0x00b000060a38783b */ /* 0x000fe20008000200 */
[C---:B-1----:R-:W-:Y:S06]  /*c170*/  HMMA.16816.F32.BF16 R44, R20.reuse, R32, R44 ;  /* 0x00000020142c723c */ /* 0x042fec000004182c */
[C---:B--2---:R-:W-:Y:S06]  /*c180*/  HMMA.16816.F32.BF16 R48, R20.reuse, R28, R48 ;  /* 0x0000001c1430723c */ /* 0x044fec0000041830 */
[----:B---3--:R-:W-:Y:S01]  /*c190*/  HMMA.16816.F32.BF16 R52, R20, R24, R52 ;  /* 0x000000181434723c */ /* 0x008fe20000041834 */
[----:B------:R-:W0:Y:S01]  /*c1a0*/  LDSM.16.M88.4 R20, [R10+UR6+0xa000] ;  /* 0x00a000060a14783b */ /* 0x000e220008000200 */
[C---:B------:R-:W-:Y:S01]  /*c1b0*/  FMUL R60, R8.reuse, R60 ;  /* 0x0000003c083c7220 */ /* 0x040fe20000400000 */
[----:B------:R-:W-:Y:S01]  /*c1c0*/  FMUL R61, R8, R61 ;  /* 0x0000003d083d7220 */ /* 0x000fe20000400000 */
[C---:B----4-:R-:W-:Y:S01]  /*c1d0*/  FMUL R62, R6.reuse, R62 ;  /* 0x0000003e063e7220 */ /* 0x050fe20000400000 */
[----:B------:R-:W-:Y:S01]  /*c1e0*/  FMUL R63, R6, R63 ;  /* 0x0000003f063f7220 */ /* 0x000fe20000400000 */
[C---:B------:R-:W-:Y:S01]  /*c1f0*/  FMUL R64, R8.reuse, R72 ;  /* 0x0000004808407220 */ /* 0x040fe20000400000 */
        /* <DEDUP_REMOVED lines=11> */
[C---:B------:R-:W-:Y:S06]  /*c2b0*/  HMMA.16816.F32.BF16 R60, R36.reuse, R16, R60 ;  /* 0x00000010243c723c */ /* 0x040fec000004183c */
[----:B------:R-:W-:Y:S01]  /*c2c0*/  HMMA.16816.F32.BF16 R64, R36, R32, R64 ;  /* 0x000000202440723c */ /* 0x000fe20000041840 */
[----:B------:R-:W-:-:S02]  /*c2d0*/  LOP3.LUT R16, R11, 0x40, RZ, 0x3c, !PT ;  /* 0x000000400b107812 */ /* 0x000fc400078e3cff */
[----:B------:R-:W-:-:S03]  /*c2e0*/  LOP3.LUT R17, R0, 0x40, RZ, 0x3c, !PT ;  /* 0x0000004000117812 */ /* 0x000fc600078e3cff */
[C---:B------:R-:W-:Y:S01]  /*c2f0*/  HMMA.16816.F32.BF16 R68, R36.reuse, R28, R68 ;  /* 0x0000001c2444723c */ /* 0x040fe20000041844 */
[----:B------:R-:W-:Y:S04]  /*c300*/  LDSM.16.M88.4 R84, [R16+UR6+0xb000] ;  /* 0x00b000061054783b */ /* 0x000fe80008000200 */
[----:B------:R-:W-:Y:S01]  /*c310*/  LDSM.16.M88.4 R72, [R17+UR6] ;  /* 0x000000061148783b */ /* 0x000fe20008000200 */
[----:B------:R-:W-:Y:S03]  /*c320*/  HMMA.16816.F32.BF16 R36, R36, R24, R80 ;  /* 0x000000182424723c */ /* 0x000fe60000041850 */
[----:B------:R-:W1:Y:S04]  /*c330*/  LDSM.16.M88.4 R80, [R16+UR6+0xa000] ;  /* 0x00a000061050783b */ /* 0x000e680008000200 */
[----:B------:R-:W2:Y:S04]  /*c340*/  LDSM.16.M88.4 R76, [R17+UR6+0x2000] ;  /* 0x00200006114c783b */ /* 0x000ea80008000200 */
[----:B------:R-:W3:Y:S04]  /*c350*/  LDSM.16.M88.4 R92, [R17+UR6+0x4000] ;  /* 0x00400006115c783b */ /* 0x000ee80008000200 */
[----:B------:R-:W4:Y:S01]  /*c360*/  LDSM.16.M88.4 R88, [R17+UR6+0x6000] ;  /* 0x006000061158783b */ /* 0x000f220008000200 */
[C---:B0-----:R-:W-:Y:S06]  /*c370*/  HMMA.16816.F32.BF16 R40, R20.reuse, R18, R40 ;  /* 0x000000121428723c */ /* 0x041fec0000041828 */
[C---:B------:R-:W-:Y:S06]  /*c380*/  HMMA.16816.F32.BF16 R44, R20.reuse, R34, R44 ;  /* 0x00000022142c723c */ /* 0x040fec000004182c */
[C---:B------:R-:W-:Y:S06]  /*c390*/  HMMA.16816.F32.BF16 R48, R20.reuse, R30, R48 ;  /* 0x0000001e1430723c */ /* 0x040fec0000041830 */
[----:B------:R-:W-:Y:S06]  /*c3a0*/  HMMA.16816.F32.BF16 R52, R20, R26, R52 ;  /* 0x0000001a1434723c */ /* 0x000fec0000041834 */
[C---:B------:R-:W-:Y:S06]  /*c3b0*/  HMMA.16816.F32.BF16 R60, R56.reuse, R18, R60 ;  /* 0x00000012383c723c */ /* 0x040fec000004183c */
[C---:B------:R-:W-:Y:S01]  /*c3c0*/  HMMA.16816.F32.BF16 R64, R56.reuse, R34, R64 ;  /* 0x000000223840723c */ /* 0x040fe20000041840 */
[----:B------:R-:W-:Y:S01]  /*c3d0*/  LOP3.LUT R18, R11, 0x60, RZ, 0x3c, !PT ;  /* 0x000000600b127812 */ /* 0x000fe200078e3cff */
[----:B------:R-:W-:Y:S04]  /*c3e0*/  LDSM.16.M88.4 R32, [R0+UR6+0x2080] ;  /* 0x002080060020783b */ /* 0x000fe80008000200 */
[C---:B------:R-:W-:Y:S01]  /*c3f0*/  HMMA.16816.F32.BF16 R68, R56.reuse, R30, R68 ;  /* 0x0000001e3844723c */ /* 0x040fe20000041844 */
[----:B------:R-:W-:Y:S04]  /*c400*/  LDSM.16.M88.4 R20, [R18+UR6+0xb000] ;  /* 0x00b000061214783b */ /* 0x000fe80008000200 */
[----:B------:R-:W-:Y:S01]  /*c410*/  LDSM.16.M88.4 R28, [R0+UR6+0x4080] ;  /* 0x00408006001c783b */ /* 0x000fe20008000200 */
[----:B------:R-:W-:Y:S03]  /*c420*/  HMMA.16816.F32.BF16 R36, R56, R26, R36 ;  /* 0x0000001a3824723c */ /* 0x000fe60000041824 */
[----:B------:R-:W0:Y:S03]  /*c430*/  LDSM.16.M88.4 R24, [R18+UR6+0xa000] ;  /* 0x00a000061218783b */ /* 0x000e260008000200 */
[C---:B-1----:R-:W-:Y:S01]  /*c440*/  HMMA.16816.F32.BF16 R40, R80.reuse, R72, R40 ;  /* 0x000000485028723c */ /* 0x042fe20000041828 */
[----:B------:R-:W-:Y:S05]  /*c450*/  LDSM.16.M88.4 R56, [R0+UR6+0x80] ;  /* 0x000080060038783b */ /* 0x000fea0008000200 */
[C---:B--2---:R-:W-:Y:S06]  /*c460*/  HMMA.16816.F32.BF16 R44, R80.reuse, R76, R44 ;  /* 0x0000004c502c723c */ /* 0x044fec000004182c */
[C---:B---3--:R-:W-:Y:S06]  /*c470*/  HMMA.16816.F32.BF16 R48, R80.reuse, R92, R48 ;  /* 0x0000005c5030723c */ /* 0x048fec0000041830 */
[----:B----4-:R-:W-:Y:S01]  /*c480*/  HMMA.16816.F32.BF16 R52, R80, R88, R52 ;  /* 0x000000585034723c */ /* 0x010fe20000041834 */
[----:B------:R1:W2:Y:S05]  /*c490*/  LDSM.16.M88.4 R80, [R11+UR6+0xa080] ;  /* 0x00a080060b50783b */ /* 0x0002aa0008000200 */
[C---:B------:R-:W-:Y:S01]  /*c4a0*/  HMMA.16816.F32.BF16 R60, R84.reuse, R72, R60 ;  /* 0x00000048543c723c */ /* 0x040fe2000004183c */
[----:B-1----:R-:W1:Y:S05]  /*c4b0*/  LDC R11, c[0x0][0x264] ;  /* 0x00009900ff0b7b82 */ /* 0x002e6a0000000800 */
[C---:B------:R-:W-:Y:S06]  /*c4c0*/  HMMA.16816.F32.BF16 R64, R84.reuse, R76, R64 ;  /* 0x0000004c5440723c */ /* 0x040fec0000041840 */
[C---:B------:R-:W-:Y:S06]  /*c4d0*/  HMMA.16816.F32.BF16 R68, R84.reuse, R92, R68 ;  /* 0x0000005c5444723c */ /* 0x040fec0000041844 */
[----:B------:R-:W-:Y:S01]  /*c4e0*/  HMMA.16816.F32.BF16 R36, R84, R88, R36 ;  /* 0x000000585424723c */ /* 0x000fe20000041824 */
[----:B------:R3:W4:Y:S05]  /*c4f0*/  LDSM.16.M88.4 R84, [R0+UR6+0x6080] ;  /* 0x006080060054783b */ /* 0x00072a0008000200 */
[C---:B0-----:R-:W-:Y:S01]  /*c500*/  HMMA.16816.F32.BF16 R40, R24.reuse, R74, R40 ;  /* 0x0000004a1828723c */ /* 0x041fe20000041828 */
[----:B---3--:R-:W0:Y:S05]  /*c510*/  LDC R0, c[0x0][0x254] ;  /* 0x00009500ff007b82 */ /* 0x008e2a0000000800 */
[C---:B------:R-:W-:Y:S06]  /*c520*/  HMMA.16816.F32.BF16 R44, R24.reuse, R78, R44 ;  /* 0x0000004e182c723c */ /* 0x040fec000004182c */
[C---:B------:R-:W-:Y:S06]  /*c530*/  HMMA.16816.F32.BF16 R48, R24.reuse, R94, R48 ;  /* 0x0000005e1830723c */ /* 0x040fec0000041830 */
[----:B------:R-:W-:Y:S01]  /*c540*/  HMMA.16816.F32.BF16 R52, R24, R90, R52 ;  /* 0x0000005a1834723c */ /* 0x000fe20000041834 */
[----:B------:R-:W3:Y:S05]  /*c550*/  LDSM.16.M88.4 R24, [R10+UR6+0xa080] ;  /* 0x00a080060a18783b */ /* 0x000eea0008000200 */
[C---:B------:R-:W-:Y:S01]  /*c560*/  HMMA.16816.F32.BF16 R60, R20.reuse, R74, R60 ;  /* 0x0000004a143c723c */ /* 0x040fe2000004183c */
[----:B------:R-:W-:Y:S05]  /*c570*/  LDSM.16.M88.4 R72, [R17+UR6+0x2080] ;  /* 0x002080061148783b */ /* 0x000fea0008000200 */
[C---:B------:R-:W-:Y:S06]  /*c580*/  HMMA.16816.F32.BF16 R64, R20.reuse, R78, R64 ;  /* 0x0000004e1440723c */ /* 0x040fec0000041840 */
[C---:B------:R-:W-:Y:S01]  /*c590*/  HMMA.16816.F32.BF16 R68, R20.reuse, R94, R68 ;  /* 0x0000005e1444723c */ /* 0x040fe20000041844 */
[----:B------:R-:W-:Y:S05]  /*c5a0*/  LDSM.16.M88.4 R92, [R16+UR6+0xb080] ;  /* 0x00b08006105c783b */ /* 0x000fea0008000200 */
[----:B------:R-:W-:Y:S01]  /*c5b0*/  HMMA.16816.F32.BF16 R36, R20, R90, R36 ;  /* 0x0000005a1424723c */ /* 0x000fe20000041824 */
[----:B------:R1:W0:Y:S04]  /*c5c0*/  LDSM.16.M88.4 R20, [R10+UR6+0xb080] ;  /* 0x00b080060a14783b */ /* 0x0002280008000200 */
[----:B------:R-:W-:Y:S01]  /*c5d0*/  LDSM.16.M88.4 R88, [R16+UR6+0xa080] ;  /* 0x00a080061058783b */ /* 0x000fe20008000200 */
[C---:B--2---:R-:W-:Y:S01]  /*c5e0*/  HMMA.16816.F32.BF16 R40, R80.reuse, R56, R40 ;  /* 0x000000385028723c */ /* 0x044fe20000041828 */
[----:B-1----:R-:W1:Y:S05]  /*c5f0*/  LDC R10, c[0x0][0x280] ;  /* 0x0000a000ff0a7b82 */ /* 0x002e6a0000000800 */
[C---:B------:R-:W-:Y:S06]  /*c600*/  HMMA.16816.F32.BF16 R44, R80.reuse, R32, R44 ;  /* 0x00000020502c723c */ /* 0x040fec000004182c */
[C---:B------:R-:W-:Y:S06]  /*c610*/  HMMA.16816.F32.BF16 R48, R80.reuse, R28, R48 ;  /* 0x0000001c5030723c */ /* 0x040fec0000041830 */
[----:B----4-:R-:W-:Y:S01]  /*c620*/  HMMA.16816.F32.BF16 R52, R80, R84, R52 ;  /* 0x000000545034723c */ /* 0x010fe20000041834 */
[----:B------:R-:W-:Y:S05]  /*c630*/  LDSM.16.M88.4 R80, [R17+UR6+0x6080] ;  /* 0x006080061150783b */ /* 0x000fea0008000200 */
[C---:B------:R-:W-:Y:S01]  /*c640*/  HMMA.16816.F32.BF16 R76, R96.reuse, R56, R60 ;  /* 0x00000038604c723c */ /* 0x040fe2000004183c */
[----:B------:R-:W2:Y:S05]  /*c650*/  LDSM.16.M88.4 R60, [R17+UR6+0x80] ;  /* 0x00008006113c783b */ /* 0x000eaa0008000200 */
[C---:B------:R-:W-:Y:S06]  /*c660*/  HMMA.16816.F32.BF16 R64, R96.reuse, R32, R64 ;  /* 0x000000206040723c */ /* 0x040fec0000041840 */
[C---:B------:R-:W-:Y:S06]  /*c670*/  HMMA.16816.F32.BF16 R68, R96.reuse, R28, R68 ;  /* 0x0000001c6044723c */ /* 0x040fec0000041844 */
[----:B------:R-:W-:Y:S01]  /*c680*/  HMMA.16816.F32.BF16 R96, R96, R84, R36 ;  /* 0x000000546060723c */ /* 0x000fe20000041824 */
[----:B------:R-:W4:Y:S05]  /*c690*/  LDSM.16.M88.4 R36, [R17+UR6+0x4080] ;  /* 0x004080061124783b */ /* 0x000f2a0008000200 */
[C---:B---3--:R-:W-:Y:S06]  /*c6a0*/  HMMA.16816.F32.BF16 R40, R24.reuse, R58, R40 ;  /* 0x0000003a1828723c */ /* 0x048fec0000041828 */
[C---:B------:R-:W-:Y:S06]  /*c6b0*/  HMMA.16816.F32.BF16 R44, R24.reuse, R34, R44 ;  /* 0x00000022182c723c */ /* 0x040fec000004182c */
[C---:B------:R-:W-:Y:S06]  /*c6c0*/  HMMA.16816.F32.BF16 R48, R24.reuse, R30, R48 ;  /* 0x0000001e1830723c */ /* 0x040fec0000041830 */
[----:B------:R-:W-:Y:S06]  /*c6d0*/  HMMA.16816.F32.BF16 R52, R24, R86, R52 ;  /* 0x000000561834723c */ /* 0x000fec0000041834 */
[C---:B0-----:R-:W-:Y:S01]  /*c6e0*/  HMMA.16816.F32.BF16 R76, R20.reuse, R58, R76 ;  /* 0x0000003a144c723c */ /* 0x041fe2000004184c */
[----:B------:R-:W0:Y:S04]  /*c6f0*/  LDSM.16.M88.4 R56, [R18+UR6+0xa080] ;  /* 0x00a080061238783b */ /* 0x000e280008000200 */
[----:B------:R-:W3:Y:S01]  /*c700*/  LDSM.16.M88.4 R16, [R18+UR6+0xb080] ;  /* 0x00b080061210783b */ /* 0x000ee20008000200 */
[C---:B------:R-:W-:Y:S06]  /*c710*/  HMMA.16816.F32.BF16 R64, R20.reuse, R34, R64 ;  /* 0x000000221440723c */ /* 0x040fec0000041840 */
[C---:B------:R-:W-:Y:S06]  /*c720*/  HMMA.16816.F32.BF16 R68, R20.reuse, R30, R68 ;  /* 0x0000001e1444723c */ /* 0x040fec0000041844 */
[----:B------:R-:W-:Y:S06]  /*c730*/  HMMA.16816.F32.BF16 R96, R20, R86, R96 ;  /* 0x000000561460723c */ /* 0x000fec0000041860 */
[C---:B--2---:R-:W-:Y:S06]  /*c740*/  HMMA.16816.F32.BF16 R40, R88.reuse, R60, R40 ;  /* 0x0000003c5828723c */ /* 0x044fec0000041828 */
[C---:B------:R-:W-:Y:S06]  /*c750*/  HMMA.16816.F32.BF16 R44, R88.reuse, R72, R44 ;  /* 0x00000048582c723c */ /* 0x040fec000004182c */
[C---:B----4-:R-:W-:Y:S06]  /*c760*/  HMMA.16816.F32.BF16 R48, R88.reuse, R36, R48 ;  /* 0x000000245830723c */ /* 0x050fec0000041830 */
[----:B------:R-:W-:Y:S06]  /*c770*/  HMMA.16816.F32.BF16 R52, R88, R80, R52 ;  /* 0x000000505834723c */ /* 0x000fec0000041834 */
[C---:B------:R-:W-:Y:S06]  /*c780*/  HMMA.16816.F32.BF16 R20, R92.reuse, R60, R76 ;  /* 0x0000003c5c14723c */ /* 0x040fec000004184c */
[C---:B------:R-:W-:Y:S06]  /*c790*/  HMMA.16816.F32.BF16 R24, R92.reuse, R72, R64 ;  /* 0x000000485c18723c */ /* 0x040fec0000041840 */
[C---:B------:R-:W-:Y:S06]  /*c7a0*/  HMMA.16816.F32.BF16 R84, R92.reuse, R36, R68 ;  /* 0x000000245c54723c */ /* 0x040fec0000041844 */
[----:B------:R-:W-:Y:S01]  /*c7b0*/  HMMA.16816.F32.BF16 R96, R92, R80, R96 ;  /* 0x000000505c60723c */ /* 0x000fe20000041860 */
[----:B------:R-:W-:-:S06]  /*c7c0*/  UIADD3 UR4, UR4, 0x80, URZ ;  /* 0x0000008004047890 */ /* 0x000fcc000fffe03f */
[----:B-1----:R-:W-:Y:S01]  /*c7d0*/  ISETP.LE.AND P1, PT, R10, UR4, PT ;  /* 0x000000040a007c0c */ /* 0x002fe2000bf23270 */
[----:B0-----:R-:W-:Y:S01]  /*c7e0*/  HMMA.16816.F32.BF16 R64, R56, R62, R40 ;  /* 0x0000003e3840723c */ /* 0x001fe20000041828 */
[----:B------:R-:W-:Y:S01]  /*c7f0*/  FFMA R249, R9, R249, R160 ;  /* 0x000000f909f97223 */ /* 0x000fe200000000a0 */
[----:B------:R-:W-:-:S04]  /*c800*/  FFMA R12, R8, R12, R7 ;  /* 0x0000000c080c7223 */ /* 0x000fc80000000007 */
[----:B------:R-:W-:Y:S01]  /*c810*/  HMMA.16816.F32.BF16 R76, R56, R74, R44 ;  /* 0x0000004a384c723c */ /* 0x000fe2000004182c */
[----:B------:R-:W-:-:S05]  /*c820*/  FFMA R15, R6, R15, R179 ;  /* 0x0000000f060f7223 */ /* 0x000fca00000000b3 */
[----:B------:R-:W-:Y:S01]  /*c830*/  HMMA.16816.F32.BF16 R68, R56, R38, R48 ;  /* 0x000000263844723c */ /* 0x000fe20000041830 */
[----:B------:R-:W-:Y:S01]  /*c840*/  LEA R14, R11, R14, 0x7 ;  /* 0x0000000e0b0e7211 */ /* 0x000fe200078e38ff */
[----:B------:R-:W-:-:S04]  /*c850*/  IMAD.MOV.U32 R8, RZ, RZ, R5 ;  /* 0x000000ffff087224 */ /* 0x000fc800078e0005 */
[----:B------:R-:W-:Y:S01]  /*c860*/  HMMA.16816.F32.BF16 R56, R56, R82, R52 ;  /* 0x000000523838723c */ /* 0x000fe20000041834 */
[----:B------:R-:W-:Y:S02]  /*c870*/  LEA R13, R0, R13, 0x7 ;  /* 0x0000000d000d7211 */ /* 0x000fe400078e38ff */
[----:B------:R-:W-:-:S03]  /*c880*/  MOV R7, R2 ;  /* 0x0000000200077202 */ /* 0x000fc60000000f00 */
[----:B---3--:R-:W-:Y:S01]  /*c890*/  HMMA.16816.F32.BF16 R60, R16, R62, R20 ;  /* 0x0000003e103c723c */ /* 0x008fe20000041814 */
[----:B------:R-:W-:Y:S02]  /*c8a0*/  MOV R9, R3 ;  /* 0x0000000300097202 */ /* 0x000fe40000000f00 */
[----:B------:R-:W-:-:S03]  /*c8b0*/  MOV R6, R4 ;  /* 0x0000000400067202 */ /* 0x000fc60000000f00 */
[C---:B------:R-:W-:Y:S06]  /*c8c0*/  HMMA.16816.F32.BF16 R72, R16.reuse, R74, R24 ;  /* 0x0000004a1048723c */ /* 0x040fec0000041818 */
[C---:B------:R-:W-:Y:S06]  /*c8d0*/  HMMA.16816.F32.BF16 R84, R16.reuse, R38, R84 ;  /* 0x000000261054723c */ /* 0x040fec0000041854 */
[----:B------:R-:W-:Y:S01]  /*c8e0*/  HMMA.16816.F32.BF16 R80, R16, R82, R96 ;  /* 0x000000521050723c */ /* 0x000fe20000041860 */
[----:B------:R-:W-:-:S08]  /*c8f0*/  NOP ;  /* 0x0000000000007918 */ /* 0x000fd00000000000 */
[----:B------:R-:W-:-:S15]  /*c900*/  @!P1 BRA `(.L_x_1) ;  /* 0xffffff9800d09947 */ /* 0x000fde000383ffff */
.L_x_0:
[----:B------:R-:W1:Y:S01]  /*c910*/  S2R R48, SR_TID.X ;  /* 0x0000000000307919 */ /* 0x000e620000002100 */
[----:B------:R-:W-:Y:S01]  /*c920*/  MOV R22, R15 ;  /* 0x0000000f00167202 */ /* 0x000fe20000000f00 */
[----:B------:R-:W-:Y:S01]  /*c930*/  IMAD.MOV.U32 R21, RZ, RZ, R12 ;  /* 0x000000ffff157224 */ /* 0x000fe200078e000c */
[----:B------:R-:W-:Y:S01]  /*c940*/  FSETP.GEU.AND P4, PT, R249, 1.175494350822287508e-38, PT ;  /* 0x00800000f900780b */ /* 0x000fe20003f8e000 */
[----:B------:R-:W-:Y:S01]  /*c950*/  BAR.SYNC.DEFER_BLOCKING 0x0 ;  /* 0x0000000000007b1d */ /* 0x000fe20000010000 */
[C---:B------:R-:W-:Y:S02]  /*c960*/  FSETP.GT.AND P2, PT, |R22|.reuse, 8.50705917302346158658e+37, PT ;  /* 0x7e8000001600780b */ /* 0x040fe40003f44200 */
[----:B------:R-:W-:Y:S02]  /*c970*/  FSETP.GEU.AND P5, PT, R21, 1.175494350822287508e-38, PT ;  /* 0x008000001500780b */ /* 0x000fe40003fae000 */
[----:B------:R-:W-:Y:S01]  /*c980*/  FSETP.GEU.AND P1, PT, |R22|, 1.175494350822287508e-38, PT ;  /* 0x008000001600780b */ /* 0x000fe20003f2e200 */
[----:B------:R-:W-:Y:S01]  /*c990*/  ULDC.64 UR4, c[0x0][0x270] ;  /* 0x00009c0000047ab9 */ /* 0x000fe20000000a00 */
[----:B------:R-:W-:Y:S01]  /*c9a0*/  FSETP.GEU.AND P3, PT, R250, 1.175494350822287508e-38, PT ;  /* 0x00800000fa00780b */ /* 0x000fe20003f6e000 */
[----:B------:R-:W-:Y:S01]  /*c9b0*/  UIMAD UR4, UR7, UR4, URZ ;  /* 0x00000004070472a4 */ /* 0x000fe2000f8e023f */
[----:B------:R-:W-:-:S02]  /*c9c0*/  FSETP.GEU.AND P6, PT, R22, 1.175494350822287508e-38, PT ;  /* 0x008000001600780b */ /* 0x000fc40003fce000 */
[----:B------:R-:W-:Y:S01]  /*c9d0*/  FSEL R15, RZ, -23, P5 ;  /* 0xc1b80000ff0f7808 */ /* 0x000fe20002800000 */
[----:B------:R-:W-:Y:S02]  /*c9e0*/  USHF.L.U32 UR8, UR4, 0x1, URZ ;  /* 0x0000000104087899 */ /* 0x000fe4000800063f */
[----:B------:R-:W-:Y:S01]  /*c9f0*/  @P2 FMUL R83, R83, 0.25 ;  /* 0x3e80000053532820 */ /* 0x000fe20000400000 */
[----:B------:R-:W-:Y:S01]  /*ca00*/  @P2 FMUL R82, R82, 0.25 ;  /* 0x3e80000052522820 */ /* 0x000fe20000400000 */
[----:B------:R-:W-:Y:S01]  /*ca10*/  @P2 FMUL R87, R87, 0.25 ;  /* 0x3e80000057572820 */ /* 0x000fe20000400000 */
[----:B------:R-:W-:Y:S01]  /*ca20*/  @P2 FMUL R86, R86, 0.25 ;  /* 0x3e80000056562820 */ /* 0x000fe20000400000 */
[----:B------:R-:W-:Y:S01]  /*ca30*/  @P2 FMUL R75, R75, 0.25 ;  /* 0x3e8000004b4b2820 */ /* 0x000fe20000400000 */
[----:B------:R-:W-:Y:S01]  /*ca40*/  @P2 FMUL R74, R74, 0.25 ;  /* 0x3e8000004a4a2820 */ /* 0x000fe20000400000 */
[----:B------:R-:W-:Y:S01]  /*ca50*/  @P2 FMUL R63, R63, 0.25 ;  /* 0x3e8000003f3f2820 */ /* 0x000fe20000400000 */
[----:B------:R-:W-:Y:S01]  /*ca60*/  @P2 FMUL R62, R62, 0.25 ;  /* 0x3e8000003e3e2820 */ /* 0x000fe20000400000 */
[----:B------:R-:W-:Y:S01]  /*ca70*/  @!P1 FMUL R83, R83, 16777216 ;  /* 0x4b80000053539820 */ /* 0x000fe20000400000 */
[----:B------:R-:W-:Y:S01]  /*ca80*/  @!P1 FMUL R82, R82, 16777216 ;  /* 0x4b80000052529820 */ /* 0x000fe20000400000 */
[----:B------:R-:W-:Y:S01]  /*ca90*/  @!P1 FMUL R87, R87, 16777216 ;  /* 0x4b80000057579820 */ /* 0x000fe20000400000 */
[----:B------:R-:W-:Y:S01]  /*caa0*/  @!P1 FMUL R86, R86, 16777216 ;  /* 0x4b80000056569820 */ /* 0x000fe20000400000 */
[----:B------:R-:W-:Y:S01]  /*cab0*/  @!P1 FMUL R75, R75, 16777216 ;  /* 0x4b8000004b4b9820 */ /* 0x000fe20000400000 */
[----:B------:R-:W-:Y:S01]  /*cac0*/  @!P1 FMUL R74, R74, 16777216 ;  /* 0x4b8000004a4a9820 */ /* 0x000fe20000400000 */
[C---:B-1----:R-:W-:Y:S01]  /*cad0*/  SHF.L.U32 R6, R48.reuse, 0x2, RZ ;  /* 0x0000000230067819 */ /* 0x042fe200000006ff */
[----:B------:R-:W-:Y:S01]  /*cae0*/  @!P1 FMUL R63, R63, 16777216 ;  /* 0x4b8000003f3f9820 */ /* 0x000fe20000400000 */
[----:B------:R-:W-:Y:S01]  /*caf0*/  LOP3.LUT R7, R48, 0x60, RZ, 0xc0, !PT ;  /* 0x0000006030077812 */ /* 0x000fe200078ec0ff */
[----:B------:R-:W-:Y:S01]  /*cb00*/  @!P1 FMUL R62, R62, 16777216 ;  /* 0x4b8000003e3e9820 */ /* 0x000fe20000400000 */
[----:B------:R-:W-:-:S02]  /*cb10*/  LOP3.LUT R0, R6, 0x38, RZ, 0xc0, !PT ;  /* 0x0000003806007812 */ /* 0x000fc400078ec0ff */
[----:B------:R-:W-:Y:S02]  /*cb20*/  SHF.R.S32.HI R13, RZ, 0x4, R48 ;  /* 0x00000004ff0d7819 */ /* 0x000fe40000011430 */
[C---:B------:R-:W-:Y:S02]  /*cb30*/  SHF.L.U32 R11, R48.reuse, 0x3, RZ ;  /* 0x00000003300b7819 */ /* 0x040fe400000006ff */
[----:B------:R-:W-:Y:S02]  /*cb40*/  LEA R8, R7, R0, 0x4 ;  /* 0x0000000007087211 */ /* 0x000fe400078e20ff */
[----:B------:R-:W-:Y:S02]  /*cb50*/  SHF.L.U32 R10, R48, 0x4, RZ ;  /* 0x00000004300a7819 */ /* 0x000fe400000006ff */
[----:B------:R-:W-:Y:S02]  /*cb60*/  SGXT R7, R13, 0x1 ;  /* 0x000000010d07781a */ /* 0x000fe40000000200 */
[----:B------:R-:W-:-:S02]  /*cb70*/  LOP3.LUT R11, R11, 0x180, RZ, 0xc0, !PT ;  /* 0x000001800b0b7812 */ /* 0x000fc400078ec0ff */
[----:B------:R-:W-:Y:S02]  /*cb80*/  SHF.L.U32 R9, R48, 0x9, RZ ;  /* 0x0000000930097819 */ /* 0x000fe400000006ff */
[----:B------:R-:W-:Y:S02]  /*cb90*/  LOP3.LUT R10, R10, 0x70, RZ, 0xc0, !PT ;  /* 0x000000700a0a7812 */ /* 0x000fe400078ec0ff */
[----:B------:R-:W-:Y:S02]  /*cba0*/  SHF.L.U32 R0, R48, 0x6, RZ ;  /* 0x0000000630007819 */ /* 0x000fe400000006ff */
[----:B------:R-:W-:Y:S02]  /*cbb0*/  LOP3.LUT R7, R7, 0x840, RZ, 0xc0, !PT ;  /* 0x0000084007077812 */ /* 0x000fe400078ec0ff */
[--C-:B------:R-:W-:Y:S02]  /*cbc0*/  LOP3.LUT R14, R11, 0x48, R48.reuse, 0xf8, !PT ;  /* 0x000000480b0e7812 */ /* 0x100fe400078ef830 */
[----:B------:R-:W-:-:S02]  /*cbd0*/  SHF.R.U32.HI R13, RZ, 0x1, R48 ;  /* 0x00000001ff0d7819 */ /* 0x000fc40000011630 */
[----:B------:R-:W-:Y:S02]  /*cbe0*/  LOP3.LUT R11, R10, 0x1800, R9, 0xf8, !PT ;  /* 0x000018000a0b7812 */ /* 0x000fe400078ef809 */
[----:B------:R-:W-:Y:S02]  /*cbf0*/  LOP3.LUT R9, R7, 0x40, R0, 0x78, !PT ;  /* 0x0000004007097812 */ /* 0x000fe400078e7800 */
[----:B------:R-:W-:Y:S02]  /*cc00*/  LOP3.LUT R13, R13, 0xc, RZ, 0xc0, !PT ;  /* 0x0000000c0d0d7812 */ /* 0x000fe400078ec0ff */
[----:B------:R-:W-:Y:S01]  /*cc10*/  IADD3 R52, R8, R9, RZ ;  /* 0x0000000908347210 */ /* 0x000fe20007ffe0ff */
[----:B------:R-:W-:Y:S01]  /*cc20*/  FMUL R9, R249, 8388608 ;  /* 0x4b000000f9097820 */ /* 0x000fe20000400000 */
[----:B------:R-:W-:Y:S01]  /*cc30*/  IADD3 R0, R13, UR6, R10 ;  /* 0x000000060d007c10 */ /* 0x000fe2000fffe00a */
[----:B------:R-:W-:Y:S01]  /*cc40*/  FMUL R10, R21, 8388608 ;  /* 0x4b000000150a7820 */ /* 0x000fe20000400000 */
[----:B------:R-:W-:Y:S01]  /*cc50*/  LOP3.LUT R7, R11, R14, RZ, 0x3c, !PT ;  /* 0x0000000e0b077212 */ /* 0x000fe200078e3cff */
[----:B------:R-:W-:Y:S01]  /*cc60*/  FMUL R8, R250, 8388608 ;  /* 0x4b000000fa087820 */ /* 0x000fe20000400000 */
[----:B------:R-:W-:Y:S01]  /*cc70*/  FSEL R54, R9, R249, !P4 ;  /* 0x000000f909367208 */ /* 0x000fe20006000000 */
[----:B------:R-:W-:Y:S01]  /*cc80*/  FMUL R11, R22, 8388608 ;  /* 0x4b000000160b7820 */ /* 0x000fe20000400000 */
[----:B------:R-:W-:-:S02]  /*cc90*/  FSEL R91, R10, R21, !P5 ;  /* 0x000000150a5b7208 */ /* 0x000fc40006800000 */
[----:B------:R-:W-:Y:S02]  /*cca0*/  IADD3 R12, R54, -0x3f3504f3, RZ ;  /* 0xc0cafb0d360c7810 */ /* 0x000fe40007ffe0ff */
[----:B------:R-:W-:Y:S02]  /*ccb0*/  LOP3.LUT R16, R48, 0x7f, RZ, 0xc0, !PT ;  /* 0x0000007f30107812 */ /* 0x000fe400078ec0ff */
[----:B------:R-:W-:Y:S02]  /*ccc0*/  IADD3 R14, R91, -0x3f3504f3, RZ ;  /* 0xc0cafb0d5b0e7810 */ /* 0x000fe40007ffe0ff */
[----:B------:R-:W-:Y:S02]  /*ccd0*/  FSEL R89, R8, R250, !P3 ;  /* 0x000000fa08597208 */ /* 0x000fe40005800000 */
[----:B------:R-:W-:Y:S02]  /*cce0*/  LOP3.LUT R13, R12, 0xff800000, RZ, 0xc0, !PT ;  /* 0xff8000000c0d7812 */ /* 0x000fe400078ec0ff */
[----:B------:R-:W-:Y:S01]  /*ccf0*/  FSEL R8, R11, R22, !P6 ;  /* 0x000000160b087208 */ /* 0x000fe20007000000 */
[----:B------:R-:W-:Y:S01]  /*cd00*/  @P2 FMUL R22, R22, 0.25 ;  /* 0x3e80000016162820 */ /* 0x000fe20000400000 */
[----:B------:R-:W-:-:S02]  /*cd10*/  ISETP.GE.U32.AND P0, PT, R16, 0x20, PT ;  /* 0x000000201000780c */ /* 0x000fc40003f06070 */
[----:B------:R-:W-:Y:S01]  /*cd20*/  LOP3.LUT R16, R14, 0xff800000, RZ, 0xc0, !PT ;  /* 0xff8000000e107812 */ /* 0x000fe200078ec0ff */
[----:B------:R-:W-:Y:S01]  /*cd30*/  @!P1 FMUL R22, R22, 16777216 ;  /* 0x4b80000016169820 */ /* 0x000fe20000400000 */
[----:B------:R-:W-:Y:S02]  /*cd40*/  FSEL R11, RZ, -23, P4 ;  /* 0xc1b80000ff0b7808 */ /* 0x000fe40002000000 */
[----:B------:R-:W-:Y:S01]  /*cd50*/  I2FP.F32.S32 R14, R13 ;  /* 0x0000000d000e7245 */ /* 0x000fe20000201400 */
[----:B------:R-:W-:Y:S01]  /*cd60*/  IMAD.IADD R13, R54, 0x1, -R13 ;  /* 0x00000001360d7824 */ /* 0x000fe200078e0a0d */
[----:B------:R-:W-:Y:S02]  /*cd70*/  FSEL R9, RZ, -23, P3 ;  /* 0xc1b80000ff097808 */ /* 0x000fe40001800000 */
[C---:B------:R-:W-:Y:S01]  /*cd80*/  FSETP.GT.AND P3, PT, |R21|.reuse, 8.50705917302346158658e+37, PT ;  /* 0x7e8000001500780b */ /* 0x040fe20003f64200 */
[----:B------:R-:W-:Y:S01]  /*cd90*/  FFMA.FTZ R14, R14, 1.1920928955078125e-07, R11 ;  /* 0x340000000e0e7823 */ /* 0x000fe2000001000b */
[----:B------:R-:W-:Y:S01]  /*cda0*/  FSETP.GEU.AND P4, PT, |R21|, 1.175494350822287508e-38, PT ;  /* 0x008000001500780b */ /* 0x000fe20003f8e200 */
[----:B------:R-:W0:Y:S01]  /*cdb0*/  MUFU.RCP R11, R22 ;  /* 0x00000016000b7308 */ /* 0x000e220000001000 */
[----:B------:R-:W-:Y:S01]  /*cdc0*/  IADD3 R10, R89, -0x3f3504f3, RZ ;  /* 0xc0cafb0d590a7810 */ /* 0x000fe20007ffe0ff */
[----:B------:R-:W-:Y:S01]  /*cdd0*/  FADD R13, R13, -1 ;  /* 0xbf8000000d0d7421 */ /* 0x000fe20000000000 */
[----:B------:R-:W-:-:S02]  /*cde0*/  I2FP.F32.S32 R18, R16 ;  /* 0x0000001000127245 */ /* 0x000fc40000201400 */
[----:B------:R-:W-:Y:S02]  /*cdf0*/  LOP3.LUT R10, R10, 0xff800000, RZ, 0xc0, !PT ;  /* 0xff8000000a0a7812 */ /* 0x000fe400078ec0ff */
[----:B------:R-:W-:Y:S01]  /*ce00*/  FSETP.GT.AND P1, PT, |R249|, 8.50705917302346158658e+37, PT ;  /* 0x7e800000f900780b */ /* 0x000fe20003f24200 */
[----:B------:R-:W-:Y:S01]  /*ce10*/  FFMA.FTZ R15, R18, 1.1920928955078125e-07, R15 ;  /* 0x34000000120f7823 */ /* 0x000fe2000001000f */
[----:B------:R-:W-:Y:S01]  /*ce20*/  I2FP.F32.S32 R12, R10 ;  /* 0x0000000a000c7245 */ /* 0x000fe20000201400 */
[----:B------:R-:W-:Y:S01]  /*ce30*/  @P3 FMUL R21, R21, 0.25 ;  /* 0x3e80000015153820 */ /* 0x000fe20000400000 */
[----:B------:R-:W-:Y:S01]  /*ce40*/  FSETP.GEU.AND P5, PT, |R249|, 1.175494350822287508e-38, PT ;  /* 0x00800000f900780b */ /* 0x000fe20003fae200 */
[----:B------:R-:W-:Y:S01]  /*ce50*/  @P3 FMUL R81, R81, 0.25 ;  /* 0x3e80000051513820 */ /* 0x000fe20000400000 */
[----:B------:R-:W-:Y:S01]  /*ce60*/  IADD3 R17, R8, -0x3f3504f3, RZ ;  /* 0xc0cafb0d08117810 */ /* 0x000fe20007ffe0ff */
[----:B------:R-:W-:Y:S01]  /*ce70*/  @!P4 FMUL R21, R21, 16777216 ;  /* 0x4b8000001515c820 */ /* 0x000fe20000400000 */
[----:B------:R-:W-:Y:S01]  /*ce80*/  FFMA.FTZ R9, R12, 1.1920928955078125e-07, R9 ;  /* 0x340000000c097823 */ /* 0x000fe20000010009 */
[----:B------:R-:W-:Y:S01]  /*ce90*/  @P3 FMUL R80, R80, 0.25 ;  /* 0x3e80000050503820 */ /* 0x000fe20000400000 */
[C---:B0-----:R-:W-:Y:S01]  /*cea0*/  FMUL R12, R11.reuse, R83 ;  /* 0x000000530b0c7220 */ /* 0x041fe20000400000 */
[C---:B------:R-:W-:Y:S01]  /*ceb0*/  FMUL R18, R11.reuse, R82 ;  /* 0x000000520b127220 */ /* 0x040fe20000400000 */
[C---:B------:R-:W-:Y:S01]  /*cec0*/  FMUL R23, R11.reuse, R87 ;  /* 0x000000570b177220 */ /* 0x040fe20000400000 */
[C---:B------:R-:W-:Y:S01]  /*ced0*/  FMUL R25, R11.reuse, R86 ;  /* 0x000000560b197220 */ /* 0x040fe20000400000 */
[C---:B------:R-:W-:Y:S01]  /*cee0*/  FMUL R24, R11.reuse, R75 ;  /* 0x0000004b0b187220 */ /* 0x040fe20000400000 */
[C---:B------:R-:W-:Y:S01]  /*cef0*/  FMUL R26, R11.reuse, R74 ;  /* 0x0000004a0b1a7220 */ /* 0x040fe20000400000 */
[C---:B------:R-:W-:Y:S01]  /*cf00*/  FMUL R31, R11.reuse, R63 ;  /* 0x0000003f0b1f7220 */ /* 0x040fe20000400000 */
[----:B------:R-:W-:Y:S01]  /*cf10*/  FMUL R33, R11, R62 ;  /* 0x0000003e0b217220 */ /* 0x000fe20000400000 */
[----:B------:R-:W-:Y:S01]  /*cf20*/  LOP3.LUT R19, R17, 0xff800000, RZ, 0xc0, !PT ;  /* 0xff80000011137812 */ /* 0x000fe200078ec0ff */
[----:B------:R-:W0:Y:S01]  /*cf30*/  MUFU.RCP R11, R21 ;  /* 0x00000015000b7308 */ /* 0x000e220000001000 */
[----:B------:R-:W-:Y:S01]  /*cf40*/  @P3 FMUL R85, R85, 0.25 ;  /* 0x3e80000055553820 */ /* 0x000fe20000400000 */
[----:B------:R-:W-:Y:S01]  /*cf50*/  @P3 FMUL R84, R84, 0.25 ;  /* 0x3e80000054543820 */ /* 0x000fe20000400000 */
[----:B------:R-:W-:Y:S01]  /*cf60*/  @P3 FMUL R73, R73, 0.25 ;  /* 0x3e80000049493820 */ /* 0x000fe20000400000 */
[----:B------:R-:W-:Y:S01]  /*cf70*/  @P3 FMUL R72, R72, 0.25 ;  /* 0x3e80000048483820 */ /* 0x000fe20000400000 */
[----:B------:R-:W-:Y:S01]  /*cf80*/  @P3 FMUL R61, R61, 0.25 ;  /* 0x3e8000003d3d3820 */ /* 0x000fe20000400000 */
[----:B------:R-:W-:Y:S01]  /*cf90*/  @P3 FMUL R60, R60, 0.25 ;  /* 0x3e8000003c3c3820 */ /* 0x000fe20000400000 */
[----:B------:R-:W-:Y:S01]  /*cfa0*/  @P1 FMUL R249, R249, 0.25 ;  /* 0x3e800000f9f91820 */ /* 0x000fe20000400000 */
[----:B------:R-:W-:Y:S01]  /*cfb0*/  FSEL R17, RZ, -23, P6 ;  /* 0xc1b80000ff117808 */ /* 0x000fe20003000000 */
[----:B------:R-:W-:Y:S01]  /*cfc0*/  @!P4 FMUL R81, R81, 16777216 ;  /* 0x4b8000005151c820 */ /* 0x000fe20000400000 */
[----:B------:R-:W-:Y:S01]  /*cfd0*/  I2FP.F32.S32 R20, R19 ;  /* 0x0000001300147245 */ /* 0x000fe20000201400 */
[----:B------:R-:W-:Y:S01]  /*cfe0*/  @!P4 FMUL R80, R80, 16777216 ;  /* 0x4b8000005050c820 */ /* 0x000fe20000400000 */
[----:B------:R-:W-:Y:S01]  /*cff0*/  @!P4 FMUL R85, R85, 16777216 ;  /* 0x4b8000005555c820 */ /* 0x000fe20000400000 */
[----:B------:R-:W-:Y:S01]  /*d000*/  @!P4 FMUL R84, R84, 16777216 ;  /* 0x4b8000005454c820 */ /* 0x000fe20000400000 */
[----:B------:R-:W-:Y:S01]  /*d010*/  @!P4 FMUL R73, R73, 16777216 ;  /* 0x4b8000004949c820 */ /* 0x000fe20000400000 */
[----:B------:R-:W-:Y:S01]  /*d020*/  @!P4 FMUL R72, R72, 16777216 ;  /* 0x4b8000004848c820 */ /* 0x000fe20000400000 */
[----:B------:R-:W-:Y:S01]  /*d030*/  @!P4 FMUL R61, R61, 16777216 ;  /* 0x4b8000003d3dc820 */ /* 0x000fe20000400000 */
[----:B------:R-:W-:Y:S01]  /*d040*/  @!P4 FMUL R60, R60, 16777216 ;  /* 0x4b8000003c3cc820 */ /* 0x000fe20000400000 */
[----:B------:R-:W-:Y:S01]  /*d050*/  @!P5 FMUL R249, R249, 16777216 ;  /* 0x4b800000f9f9d820 */ /* 0x000fe20000400000 */
[----:B------:R-:W-:Y:S01]  /*d060*/  FSETP.GT.AND P2, PT, |R250|, 8.50705917302346158658e+37, PT ;  /* 0x7e800000fa00780b */ /* 0x000fe20003f44200 */
[----:B------:R-:W-:Y:S01]  /*d070*/  FFMA.FTZ R17, R20, 1.1920928955078125e-07, R17 ;  /* 0x3400000014117823 */ /* 0x000fe20000010011 */
        /* <DEDUP_REMOVED lines=8> */
[----:B------:R-:W-:Y:S01]  /*d100*/  FSETP.GEU.AND P3, PT, |R250|, 1.175494350822287508e-38, PT ;  /* 0x00800000fa00780b */ /* 0x000fe20003f6e200 */
        /* <DEDUP_REMOVED lines=27> */
[----:B------:R-:W0:Y:S01]  /*d2c0*/  LDC R78, c[0x0][0x278] ;  /* 0x00009e00ff4e7b82 */ /* 0x000e220000000800 */
[----:B------:R-:W1:Y:S01]  /*d2d0*/  MUFU.RCP R11, R250 ;  /* 0x000000fa000b7308 */ /* 0x000e620000001000 */
        /* <DEDUP_REMOVED lines=16> */
[C---:B-1----:R-:W-:Y:S01]  /*d3e0*/  FMUL R36, R11.reuse, R57 ;  /* 0x000000390b247220 */ /* 0x042fe20000400000 */
[C---:B------:R-:W-:Y:S01]  /*d3f0*/  FMUL R37, R11.reuse, R56 ;  /* 0x000000380b257220 */ /* 0x040fe20000400000 */
[C---:B------:R-:W-:Y:S01]  /*d400*/  FMUL R38, R11.reuse, R68 ;  /* 0x000000440b267220 */ /* 0x040fe20000400000 */
[C---:B------:R-:W-:Y:S01]  /*d410*/  FMUL R45, R11.reuse, R76 ;  /* 0x0000004c0b2d7220 */ /* 0x040fe20000400000 */
[C---:B------:R-:W-:Y:S01]  /*d420*/  FMUL R46, R11.reuse, R64 ;  /* 0x000000400b2e7220 */ /* 0x040fe20000400000 */
[C---:B------:R-:W-:Y:S01]  /*d430*/  FMUL R43, R11.reuse, R69 ;  /* 0x000000450b2b7220 */ /* 0x040fe20000400000 */
[C---:B------:R-:W-:Y:S01]  /*d440*/  FMUL R44, R11.reuse, R77 ;  /* 0x0000004d0b2c7220 */ /* 0x040fe20000400000 */
[----:B------:R-:W-:Y:S01]  /*d450*/  FMUL R11, R11, R65 ;  /* 0x000000410b0b7220 */ /* 0x000fe20000400000 */
[----:B------:R-:W-:-:S02]  /*d460*/  SHF.R.U32.HI R48, RZ, 0x5, R48 ;  /* 0x00000005ff307819 */ /* 0x000fc40000011630 */
[----:B------:R-:W-:Y:S02]  /*d470*/  IADD3 R10, R89, -R10, RZ ;  /* 0x8000000a590a7210 */ /* 0x000fe40007ffe0ff */
[----:B------:R-:W-:Y:S02]  /*d480*/  F2FP.BF16.F32.PACK_AB R44, R44, R11 ;  /* 0x0000000b2c2c723e */ /* 0x000fe400000010ff */
[----:B------:R-:W-:Y:S01]  /*d490*/  F2FP.BF16.F32.PACK_AB R50, R45, R46 ;  /* 0x0000002e2d32723e */ /* 0x000fe200000010ff */
[----:B------:R-:W-:Y:S01]  /*d4a0*/  FADD R10, R10, -1 ;  /* 0xbf8000000a0a7421 */ /* 0x000fe20000000000 */
[----:B------:R-:W-:Y:S02]  /*d4b0*/  SGXT.U32 R11, R48, 0x2 ;  /* 0x00000002300b781a */ /* 0x000fe40000000000 */
[----:B------:R-:W-:Y:S02]  /*d4c0*/  MOV R46, 0x3dc6b27f ;  /* 0x3dc6b27f002e7802 */ /* 0x000fe40000000f00 */
[----:B------:R-:W-:-:S02]  /*d4d0*/  F2FP.BF16.F32.PACK_AB R51, R37, R38 ;  /* 0x000000262533723e */ /* 0x000fc400000010ff */
[----:B------:R-:W-:Y:S01]  /*d4e0*/  F2FP.BF16.F32.PACK_AB R37, R21, R22 ;  /* 0x000000161525723e */ /* 0x000fe200000010ff */
[----:B0-----:R-:W-:Y:S02]  /*d4f0*/  IMAD R21, R11, R78, RZ ;  /* 0x0000004e0b157224 */ /* 0x001fe400078e02ff */
[-C--:B------:R-:W-:Y:S01]  /*d500*/  FFMA.FTZ R11, R10, R46.reuse, -0.16845393180847167969 ;  /* 0xbe2c7f300a0b7423 */ /* 0x080fe2000001002e */
[----:B------:R-:W-:Y:S01]  /*d510*/  F2FP.BF16.F32.PACK_AB R45, R36, R43 ;  /* 0x0000002b242d723e */ /* 0x000fe200000010ff */
[----:B------:R-:W-:Y:S01]  /*d520*/  STS.64 [R52+UR6], R50 ;  /* 0x0000003234007988 */ /* 0x000fe20008000a06 */
[----:B------:R-:W-:Y:S01]  /*d530*/  F2FP.BF16.F32.PACK_AB R43, R34, R41 ;  /* 0x00000029222b723e */ /* 0x000fe200000010ff */
[----:B------:R-:W-:Y:S01]  /*d540*/  FFMA.FTZ R11, R10, R11, 0.1716887056827545166 ;  /* 0x3e2fcf2a0a0b7423 */ /* 0x000fe2000001000b */
[----:B------:R-:W-:Y:S01]  /*d550*/  F2FP.BF16.F32.PACK_AB R41, R12, R23 ;  /* 0x000000170c29723e */ /* 0x000fe200000010ff */
[----:B------:R-:W-:Y:S01]  /*d560*/  FFMA.FTZ R12, R13, R46, -0.16845393180847167969 ;  /* 0xbe2c7f300d0c7423 */ /* 0x000fe2000001002e */
[----:B------:R-:W-:-:S02]  /*d570*/  IMAD R22, R78, 0x4, R21 ;  /* 0x000000044e167824 */ /* 0x000fc400078e0215 */
[----:B------:R-:W-:Y:S01]  /*d580*/  FFMA.FTZ R11, R10, R11, -0.17900948226451873779 ;  /* 0xbe374e430a0b7423 */ /* 0x000fe2000001000b */
[----:B------:R-:W-:Y:S01]  /*d590*/  F2FP.BF16.F32.PACK_AB R36, R29, R30 ;  /* 0x0000001e1d24723e */ /* 0x000fe200000010ff */
[C---:B------:R-:W-:Y:S01]  /*d5a0*/  FFMA.FTZ R12, R13.reuse, R12, 0.1716887056827545166 ;  /* 0x3e2fcf2a0d0c7423 */ /* 0x040fe2000001000c */
[----:B------:R-:W-:Y:S01]  /*d5b0*/  F2FP.BF16.F32.PACK_AB R42, R42, R49 ;  /* 0x000000312a2a723e */ /* 0x000fe200000010ff */
[----:B------:R-:W-:Y:S01]  /*d5c0*/  FFMA.FTZ R11, R10, R11, 0.20512372255325317383 ;  /* 0x3e520bf40a0b7423 */ /* 0x000fe2000001000b */
[----:B------:R-:W-:Y:S01]  /*d5d0*/  LEA R29, R78, R22, 0x2 ;  /* 0x000000164e1d7211 */ /* 0x000fe200078e10ff */
[----:B------:R-:W-:Y:S01]  /*d5e0*/  FFMA.FTZ R12, R13, R12, -0.17900948226451873779 ;  /* 0xbe374e430d0c7423 */ /* 0x000fe2000001000c */
[----:B------:R-:W-:Y:S01]  /*d5f0*/  F2FP.BF16.F32.PACK_AB R49, R20, R27 ;  /* 0x0000001b1431723e */ /* 0x000fe200000010ff */
[----:B------:R-:W-:Y:S01]  /*d600*/  FFMA.FTZ R11, R10, R11, -0.24046532809734344482 ;  /* 0xbe763c8b0a0b7423 */ /* 0x000fe2000001000b */
[----:B------:R-:W-:Y:S01]  /*d610*/  IADD3 R16, R91, -R16, RZ ;  /* 0x800000105b107210 */ /* 0x000fe20007ffe0ff */
[C---:B------:R-:W-:Y:S01]  /*d620*/  FFMA.FTZ R12, R13.reuse, R12, 0.20512372255325317383 ;  /* 0x3e520bf40d0c7423 */ /* 0x040fe2000001000c */
[----:B------:R-:W-:Y:S01]  /*d630*/  LEA R27, R78, R29, 0x2 ;  /* 0x0000001d4e1b7211 */ /* 0x000fe200078e10ff */
[----:B------:R-:W-:Y:S01]  /*d640*/  FFMA.FTZ R11, R10, R11, 0.28857114911079406738 ;  /* 0x3e93bf990a0b7423 */ /* 0x000fe2000001000b */
[----:B------:R-:W-:Y:S01]  /*d650*/  F2FP.BF16.F32.PACK_AB R48, R28, R35 ;  /* 0x000000231c30723e */ /* 0x000fe200000010ff */
[----:B------:R-:W-:Y:S01]  /*d660*/  FADD R16, R16, -1 ;  /* 0xbf80000010107421 */ /* 0x000fe20000000000 */
[----:B------:R-:W-:Y:S01]  /*d670*/  LEA R28, R78, R27, 0x2 ;  /* 0x0000001b4e1c7211 */ /* 0x000fe200078e10ff */
[----:B------:R-:W-:Y:S01]  /*d680*/  FFMA.FTZ R11, R10, R11, -0.36067417263984680176 ;  /* 0xbeb8aa490a0b7423 */ /* 0x000fe2000001000b */
[C---:B------:R-:W-:Y:S01]  /*d690*/  FFMA.FTZ R12, R13.reuse, R12, -0.24046532809734344482 ;  /* 0xbe763c8b0d0c7423 */ /* 0x040fe2000001000c */
[----:B------:R-:W-:Y:S01]  /*d6a0*/  F2FP.BF16.F32.PACK_AB R39, R32, R39 ;  /* 0x000000272027723e */ /* 0x000fe200000010ff */
[----:B------:R0:W-:Y:S01]  /*d6b0*/  STS.64 [R52+UR6+0x80], R36 ;  /* 0x0000802434007988 */ /* 0x0001e20008000a06 */
[----:B------:R-:W-:Y:S01]  /*d6c0*/  FFMA.FTZ R11, R10, R11, 0.48089820146560668945 ;  /* 0x3ef6384a0a0b7423 */ /* 0x000fe2000001000b */
[----:B------:R-:W-:Y:S01]  /*d6d0*/  LEA R30, R78, R28, 0x2 ;  /* 0x0000001c4e1e7211 */ /* 0x000fe200078e10ff */
[C---:B------:R-:W-:Y:S01]  /*d6e0*/  FFMA.FTZ R12, R13.reuse, R12, 0.28857114911079406738 ;  /* 0x3e93bf990d0c7423 */ /* 0x040fe2000001000c */
[----:B------:R-:W-:Y:S01]  /*d6f0*/  IADD3 R19, R8, -R19, RZ ;  /* 0x8000001308137210 */ /* 0x000fe20007ffe0ff */
[----:B------:R-:W-:Y:S01]  /*d700*/  FFMA.FTZ R11, R10, R11, -0.72134751081466674805 ;  /* 0xbf38aa3b0a0b7423 */ /* 0x000fe2000001000b */
[----:B------:R-:W-:Y:S01]  /*d710*/  LEA R32, R78, R30, 0x2 ;  /* 0x0000001e4e207211 */ /* 0x000fe200078e10ff */
[----:B------:R-:W-:Y:S01]  /*d720*/  FFMA.FTZ R12, R13, R12, -0.36067417263984680176 ;  /* 0xbeb8aa490d0c7423 */ /* 0x000fe2000001000c */
[----:B------:R-:W-:Y:S01]  /*d730*/  F2FP.BF16.F32.PACK_AB R38, R40, R47 ;  /* 0x0000002f2826723e */ /* 0x000fe200000010ff */
[----:B------:R-:W-:Y:S01]  /*d740*/  FMUL R11, R10, R11 ;  /* 0x0000000b0a0b7220 */ /* 0x000fe20000400000 */
[----:B------:R-:W-:Y:S01]  /*d750*/  FADD R19, R19, -1 ;  /* 0xbf80000013137421 */ /* 0x000fe20000000000 */
[C---:B------:R-:W-:Y:S01]  /*d760*/  FFMA.FTZ R12, R13.reuse, R12, 0.48089820146560668945 ;  /* 0x3ef6384a0d0c7423 */ /* 0x040fe2000001000c */
[----:B0-----:R-:W-:Y:S01]  /*d770*/  F2FP.BF16.F32.PACK_AB R37, R18, R25 ;  /* 0x000000191225723e */ /* 0x001fe200000010ff */
[----:B------:R-:W-:Y:S01]  /*d780*/  FMUL R11, R10, R11 ;  /* 0x0000000b0a0b7220 */ /* 0x000fe20000400000 */
[----:B------:R-:W-:Y:S01]  /*d790*/  LEA R25, R78, R32, 0x2 ;  /* 0x000000204e197211 */ /* 0x000fe200078e10ff */
[----:B------:R-:W-:Y:S01]  /*d7a0*/  FFMA.FTZ R12, R13, R12, -0.72134751081466674805 ;  /* 0xbf38aa3b0d0c7423 */ /* 0x000fe2000001000c */
[----:B------:R-:W-:Y:S01]  /*d7b0*/  F2FP.BF16.F32.PACK_AB R40, R24, R31 ;  /* 0x0000001f1828723e */ /* 0x000fe200000010ff */
[----:B------:R-:W-:Y:S01]  /*d7c0*/  FFMA.FTZ R10, R10, 1.4426950216293334961, R11 ;  /* 0x3fb8aa3b0a0a7823 */ /* 0x000fe2000001000b */
[-C--:B------:R-:W-:Y:S01]  /*d7d0*/  FFMA.FTZ R11, R16, R46.reuse, -0.16845393180847167969 ;  /* 0xbe2c7f30100b7423 */ /* 0x080fe2000001002e */
[----:B------:R-:W-:Y:S01]  /*d7e0*/  LEA R31, R78, R25, 0x2 ;  /* 0x000000194e1f7211 */ /* 0x000fe200078e10ff */
[----:B------:R-:W-:Y:S01]  /*d7f0*/  FFMA.FTZ R18, R19, R46, -0.16845393180847167969 ;  /* 0xbe2c7f3013127423 */ /* 0x000fe2000001002e */
[----:B------:R-:W-:Y:S01]  /*d800*/  F2FP.BF16.F32.PACK_AB R36, R26, R33 ;  /* 0x000000211a24723e */ /* 0x000fe200000010ff */
[----:B------:R-:W-:Y:S01]  /*d810*/  FFMA.FTZ R11, R16, R11, 0.1716887056827545166 ;  /* 0x3e2fcf2a100b7423 */ /* 0x000fe2000001000b */
[----:B------:R-:W-:Y:S01]  /*d820*/  LEA R33, R78, R31, 0x2 ;  /* 0x0000001f4e217211 */ /* 0x000fe200078e10ff */
[----:B------:R-:W-:Y:S01]  /*d830*/  FMUL R12, R13, R12 ;  /* 0x0000000c0d0c7220 */ /* 0x000fe20000400000 */
[----:B------:R-:W-:Y:S01]  /*d840*/  LOP3.LUT R20, R52, 0x8, RZ, 0x3c, !PT ;  /* 0x0000000834147812 */ /* 0x000fe200078e3cff */
[----:B------:R-:W-:Y:S01]  /*d850*/  FFMA.FTZ R11, R16, R11, -0.17900948226451873779 ;  /* 0xbe374e43100b7423 */ /* 0x000fe2000001000b */
[----:B------:R-:W-:Y:S01]  /*d860*/  FFMA.FTZ R18, R19, R18, 0.1716887056827545166 ;  /* 0x3e2fcf2a13127423 */ /* 0x000fe20000010012 */
[----:B------:R-:W-:Y:S01]  /*d870*/  LEA R35, R78, R33, 0x2 ;  /* 0x000000214e237211 */ /* 0x000fe200078e10ff */
[----:B------:R-:W-:Y:S01]  /*d880*/  FMUL R12, R13, R12 ;  /* 0x0000000c0d0c7220 */ /* 0x000fe20000400000 */
[C---:B------:R-:W-:Y:S01]  /*d890*/  FFMA.FTZ R11, R16.reuse, R11, 0.20512372255325317383 ;  /* 0x3e520bf4100b7423 */ /* 0x040fe2000001000b */
[----:B------:R-:W-:Y:S01]  /*d8a0*/  STS.64 [R52+UR6+0x100], R44 ;  /* 0x0001002c34007988 */ /* 0x000fe20008000a06 */
[----:B------:R-:W-:Y:S01]  /*d8b0*/  FFMA.FTZ R18, R19, R18, -0.17900948226451873779 ;  /* 0xbe374e4313127423 */ /* 0x000fe20000010012 */
[----:B------:R-:W-:Y:S01]  /*d8c0*/  FFMA.FTZ R13, R13, 1.4426950216293334961, R12 ;  /* 0x3fb8aa3b0d0d7823 */ /* 0x000fe2000001000c */
[C---:B------:R-:W-:Y:S01]  /*d8d0*/  FFMA.FTZ R11, R16.reuse, R11, -0.24046532809734344482 ;  /* 0xbe763c8b100b7423 */ /* 0x040fe2000001000b */
[----:B------:R-:W-:Y:S01]  /*d8e0*/  STS.64 [R52+UR6+0x180], R48 ;  /* 0x0001803034007988 */ /* 0x000fe20008000a06 */
[----:B------:R-:W-:Y:S01]  /*d8f0*/  FFMA.FTZ R18, R19, R18, 0.20512372255325317383 ;  /* 0x3e520bf413127423 */ /* 0x000fe20000010012 */
[----:B------:R-:W-:Y:S01]  /*d900*/  ISETP.GE.U32.AND P1, PT, R89, 0x7f800000, PT ;  /* 0x7f8000005900780c */ /* 0x000fe20003f26070 */
[----:B------:R-:W-:Y:S01]  /*d910*/  FFMA.FTZ R11, R16, R11, 0.28857114911079406738 ;  /* 0x3e93bf99100b7423 */ /* 0x000fe2000001000b */
[----:B------:R0:W-:Y:S01]  /*d920*/  STS.64 [R20+UR6+0x1080], R36 ;  /* 0x0010802414007988 */ /* 0x0001e20008000a06 */
[C---:B------:R-:W-:Y:S01]  /*d930*/  FFMA.FTZ R18, R19.reuse, R18, -0.24046532809734344482 ;  /* 0xbe763c8b13127423 */ /* 0x040fe20000010012 */
[----:B------:R-:W-:Y:S01]  /*d940*/  FADD R74, R14, R13 ;  /* 0x0000000d0e4a7221 */ /* 0x000fe20000000000 */
[----:B------:R-:W-:Y:S01]  /*d950*/  FFMA.FTZ R11, R16, R11, -0.36067417263984680176 ;  /* 0xbeb8aa49100b7423 */ /* 0x000fe2000001000b */
[----:B------:R1:W-:Y:S01]  /*d960*/  STS.64 [R20+UR6+0x1100], R38 ;  /* 0x0011002614007988 */ /* 0x0003e20008000a06 */
[----:B------:R-:W2:Y:S01]  /*d970*/  LDC.64 R12, c[0x0][0x228] ;  /* 0x00008a00ff0c7b82 */ /* 0x000ea20000000a00 */
[----:B------:R-:W-:Y:S01]  /*d980*/  ISETP.GE.U32.AND P6, PT, R54, 0x7f800000, PT ;  /* 0x7f8000003600780c */ /* 0x000fe20003fc6070 */
[C---:B------:R-:W-:Y:S01]  /*d990*/  FFMA.FTZ R11, R16.reuse, R11, 0.48089820146560668945 ;  /* 0x3ef6384a100b7423 */ /* 0x040fe2000001000b */
[----:B------:R3:W-:Y:S01]  /*d9a0*/  STS.64 [R20+UR6+0x1180], R40 ;  /* 0x0011802814007988 */ /* 0x0007e20008000a06 */
[----:B------:R-:W-:Y:S01]  /*d9b0*/  FFMA.FTZ R18, R19, R18, 0.28857114911079406738 ;  /* 0x3e93bf9913127423 */ /* 0x000fe20000010012 */
[----:B------:R-:W-:Y:S01]  /*d9c0*/  ISETP.GE.U32.AND P4, PT, R91, 0x7f800000, PT ;  /* 0x7f8000005b00780c */ /* 0x000fe20003f86070 */
[----:B------:R-:W-:Y:S01]  /*d9d0*/  FFMA.FTZ R11, R16, R11, -0.72134751081466674805 ;  /* 0xbf38aa3b100b7423 */ /* 0x000fe2000001000b */
[----:B0-----:R-:W-:Y:S01]  /*d9e0*/  LEA R37, R78, R35, 0x2 ;  /* 0x000000234e257211 */ /* 0x001fe200078e10ff */
[----:B------:R0:W-:Y:S01]  /*d9f0*/  STS.64 [R20+UR6+0x1000], R42 ;  /* 0x0010002a14007988 */ /* 0x0001e20008000a06 */
[----:B------:R-:W-:Y:S01]  /*da00*/  FFMA.FTZ R18, R19, R18, -0.36067417263984680176 ;  /* 0xbeb8aa4913127423 */ /* 0x000fe20000010012 */
[----:B------:R-:W-:Y:S01]  /*da10*/  FMUL R11, R16, R11 ;  /* 0x0000000b100b7220 */ /* 0x000fe20000400000 */
[----:B-1----:R-:W-:Y:S01]  /*da20*/  LEA R39, R78, R37, 0x2 ;  /* 0x000000254e277211 */ /* 0x002fe200078e10ff */
[----:B------:R-:W-:Y:S01]  /*da30*/  FADD R9, R9, R10 ;  /* 0x0000000a09097221 */ /* 0x000fe20000000000 */
[----:B------:R-:W-:Y:S01]  /*da40*/  @P1 MOV R10, 0x7f800000 ;  /* 0x7f800000000a1802 */ /* 0x000fe20000000f00 */
[----:B------:R-:W-:Y:S01]  /*da50*/  FMUL R11, R16, R11 ;  /* 0x0000000b100b7220 */ /* 0x000fe20000400000 */
[----:B---3--:R-:W-:Y:S01]  /*da60*/  LEA R41, R78, R39, 0x2 ;  /* 0x000000274e297211 */ /* 0x008fe200078e10ff */
[----:B------:R-:W-:Y:S01]  /*da70*/  FFMA.FTZ R18, R19, R18, 0.48089820146560668945 ;  /* 0x3ef6384a13127423 */ /* 0x000fe20000010012 */
[----:B------:R-:W-:Y:S01]  /*da80*/  BAR.SYNC.DEFER_BLOCKING 0x0 ;  /* 0x0000000000007b1d */ /* 0x000fe20000010000 */
[----:B------:R-:W-:Y:S01]  /*da90*/  FFMA.FTZ R16, R16, 1.4426950216293334961, R11 ;  /* 0x3fb8aa3b10107823 */ /* 0x000fe2000001000b */
[----:B------:R-:W-:Y:S01]  /*daa0*/  @P6 MOV R11, 0x7f800000 ;  /* 0x7f800000000b6802 */ /* 0x000fe20000000f00 */
[----:B0-----:R-:W-:-:S02]  /*dab0*/  IMAD R43, R78, 0x4, R41 ;  /* 0x000000044e2b7824 */ /* 0x001fc400078e0229 */
[----:B------:R-:W-:Y:S01]  /*dac0*/  @P1 FFMA.FTZ R9, R89, R10, +INF ;  /* 0x7f80000059091423 */ /* 0x000fe2000001000a */
[----:B------:R-:W-:Y:S01]  /*dad0*/  ISETP.GE.U32.AND P5, PT, R8, 0x7f800000, PT ;  /* 0x7f8000000800780c */ /* 0x000fe20003fa6070 */
[----:B------:R-:W-:Y:S01]  /*dae0*/  FFMA.FTZ R18, R19, R18, -0.72134751081466674805 ;  /* 0xbf38aa3b13127423 */ /* 0x000fe20000010012 */
[----:B------:R-:W-:Y:S01]  /*daf0*/  IMAD R10, R251, UR5, RZ ;  /* 0x00000005fb0a7c24 */ /* 0x000fe2000f8e02ff */
[----:B------:R-:W-:Y:S01]  /*db00*/  LEA R45, R78, R43, 0x2 ;  /* 0x0000002b4e2d7211 */ /* 0x000fe200078e10ff */
[----:B------:R-:W-:Y:S01]  /*db10*/  @P6 FFMA.FTZ R74, R54, R11, +INF ;  /* 0x7f800000364a6423 */ /* 0x000fe2000001000b */
[----:B------:R-:W-:Y:S01]  /*db20*/  @P4 MOV R14, 0x7f800000 ;  /* 0x7f800000000e4802 */ /* 0x000fe20000000f00 */
[----:B------:R-:W-:Y:S01]  /*db30*/  FMUL R18, R19, R18 ;  /* 0x0000001213127220 */ /* 0x000fe20000400000 */
[----:B------:R-:W-:Y:S01]  /*db40*/  LEA R47, R78, R45, 0x2 ;  /* 0x0000002d4e2f7211 */ /* 0x000fe200078e10ff */
[----:B------:R-:W-:Y:S01]  /*db50*/  FADD R75, R15, R16 ;  /* 0x000000100f4b7221 */ /* 0x000fe20000000000 */
[----:B------:R-:W-:Y:S01]  /*db60*/  SHF.L.U32 R11, R10, 0x1, RZ ;  /* 0x000000010a0b7819 */ /* 0x000fe200000006ff */
[----:B------:R-:W-:Y:S01]  /*db70*/  UIMAD.WIDE UR4, UR4, 0x2, URZ ;  /* 0x00000002040478a5 */ /* 0x000fe2000f8e023f */
[----:B------:R-:W-:Y:S01]  /*db80*/  LEA R49, R78, R47, 0x2 ;  /* 0x0000002f4e317211 */ /* 0x000fe200078e10ff */
[----:B------:R-:W-:Y:S01]  /*db90*/  FMUL R18, R19, R18 ;  /* 0x0000001213127220 */ /* 0x000fe20000400000 */
[----:B------:R-:W-:Y:S01]  /*dba0*/  @P4 FFMA.FTZ R75, R91, R14, +INF ;  /* 0x7f8000005b4b4423 */ /* 0x000fe2000001000e */
[----:B------:R-:W-:Y:S01]  /*dbb0*/  IMAD.HI R10, R10, 0x2, RZ ;  /* 0x000000020a0a7827 */ /* 0x000fe200078e02ff */
[----:B------:R-:W-:-:S03]  /*dbc0*/  LEA R51, R78, R49, 0x2 ;  /* 0x000000314e337211 */ /* 0x000fc600078e10ff */
[----:B------:R-:W-:Y:S01]  /*dbd0*/  FFMA.FTZ R18, R19, 1.4426950216293334961, R18 ;  /* 0x3fb8aa3b13127823 */ /* 0x000fe20000010012 */
[----:B--2---:R-:W-:Y:S01]  /*dbe0*/  IADD3 R72, P4, P6, R11, UR8, R12 ;  /* 0x000000080b487c10 */ /* 0x004fe2000fe9e00c */
[----:B------:R-:W-:Y:S01]  /*dbf0*/  ULDC UR4, c[0x0][0x27c] ;  /* 0x00009f0000047ab9 */ /* 0x000fe20000000800 */
[----:B------:R-:W-:Y:S01]  /*dc00*/  LEA R53, R78, R51, 0x2 ;  /* 0x000000334e357211 */ /* 0x000fe200078e10ff */
[----:B------:R-:W-:Y:S01]  /*dc10*/  FADD R76, R17, R18 ;  /* 0x00000012114c7221 */ /* 0x000fe20000000000 */
[----:B------:R-:W-:Y:S01]  /*dc20*/  @P5 MOV R15, 0x7f800000 ;  /* 0x7f800000000f5802 */ /* 0x000fe20000000f00 */
[----:B------:R-:W0:Y:S01]  /*dc30*/  LDS.64 R80, [R7+UR6] ;  /* 0x0000000607507984 */ /* 0x000e220008000a00 */
[----:B------:R-:W-:Y:S01]  /*dc40*/  IADD3.X R96, R10, UR5, R13, P4, P6 ;  /* 0x000000050a607c10 */ /* 0x000fe2000a7ec40d */
[----:B------:R-:W-:Y:S01]  /*dc50*/  UIMAD UR4, UR7, UR4, URZ ;  /* 0x00000004070472a4 */ /* 0x000fe2000f8e023f */
[-C--:B------:R-:W-:Y:S01]  /*dc60*/  LEA R10, P6, R21, R72.reuse, 0x1 ;  /* 0x00000048150a7211 */ /* 0x080fe200078c08ff */
[----:B------:R-:W-:Y:S01]  /*dc70*/  @P5 FFMA.FTZ R76, R8, R15, +INF ;  /* 0x7f800000084c5423 */ /* 0x000fe2000001000f */
[-C--:B------:R-:W-:Y:S01]  /*dc80*/  LEA R14, P4, R29, R72.reuse, 0x1 ;  /* 0x000000481d0e7211 */ /* 0x080fe200078808ff */
[----:B------:R-:W-:Y:S01]  /*dc90*/  LDS.64 R82, [R7+UR6+0x200] ;  /* 0x0002000607527984 */ /* 0x000fe20008000a00 */
[----:B------:R-:W-:Y:S01]  /*dca0*/  LEA R55, R78, R53, 0x2 ;  /* 0x000000354e377211 */ /* 0x000fe200078e10ff */
[----:B------:R-:W-:Y:S01]  /*dcb0*/  USHF.L.U32 UR7, UR4, 0x2, URZ ;  /* 0x0000000204077899 */ /* 0x000fe2000800063f */
[----:B------:R-:W-:Y:S01]  /*dcc0*/  LOP3.LUT R64, R7, 0x8, RZ, 0x3c, !PT ;  /* 0x0000000807407812 */ /* 0x000fe200078e3cff */
[----:B------:R-:W-:Y:S01]  /*dcd0*/  LDS.64 R84, [R7+UR6+0x400] ;  /* 0x0004000607547984 */ /* 0x000fe20008000a00 */
[----:B------:R-:W-:Y:S01]  /*dce0*/  LEA R12, P5, R22, R72, 0x1 ;  /* 0x00000048160c7211 */ /* 0x000fe200078a08ff */
[----:B------:R-:W-:Y:S01]  /*dcf0*/  UIMAD.WIDE UR4, UR4, 0x4, URZ ;  /* 0x00000004040478a5 */ /* 0x000fe2000f8e023f */
[----:B------:R-:W-:Y:S01]  /*dd00*/  LEA.HI.X.SX32 R11, R21, R96, 0x1, P6 ;  /* 0x00000060150b7211 */ /* 0x000fe200030f0eff */
[----:B------:R-:W-:Y:S01]  /*dd10*/  LDS.64 R92, [R64+UR6+0x400] ;  /* 0x00040006405c7984 */ /* 0x000fe20008000a00 */
[----:B------:R-:W-:-:S02]  /*dd20*/  LEA R16, P6, R27, R72, 0x1 ;  /* 0x000000481b107211 */ /* 0x000fc400078c08ff */
[----:B------:R-:W-:Y:S01]  /*dd30*/  LEA.HI.X.SX32 R15, R29, R96, 0x1, P4 ;  /* 0x000000601d0f7211 */ /* 0x000fe200020f0eff */
[----:B------:R-:W-:Y:S01]  /*dd40*/  LDS.64 R86, [R7+UR6+0x600] ;  /* 0x0006000607567984 */ /* 0x000fe20008000a00 */
[----:B------:R-:W-:Y:S02]  /*dd50*/  LEA R57, R78, R55, 0x2 ;  /* 0x000000374e397211 */ /* 0x000fe400078e10ff */
[----:B------:R-:W-:Y:S01]  /*dd60*/  FSETP.NEU.AND P3, PT, R89, RZ, PT ;  /* 0x000000ff5900720b */ /* 0x000fe20003f6d000 */
[----:B------:R-:W-:Y:S01]  /*dd70*/  LDS.64 R94, [R64+UR6+0x600] ;  /* 0x00060006405e7984 */ /* 0x000fe20008000a00 */
[----:B------:R-:W-:Y:S01]  /*dd80*/  LEA R20, P4, R30, R72, 0x1 ;  /* 0x000000481e147211 */ /* 0x000fe200078808ff */
[----:B------:R-:W-:Y:S01]  /*dd90*/  IMAD R59, R78, 0x4, R57 ;  /* 0x000000044e3b7824 */ /* 0x000fe200078e0239 */
[----:B------:R-:W-:Y:S01]  /*dda0*/  FSETP.NEU.AND P1, PT, R91, RZ, PT ;  /* 0x000000ff5b00720b */ /* 0x000fe20003f2d000 */
[----:B------:R-:W1:Y:S01]  /*ddb0*/  LDS.64 R88, [R64+UR6] ;  /* 0x0000000640587984 */ /* 0x000e620008000a00 */
[----:B------:R-:W-:-:S02]  /*ddc0*/  LEA.HI.X.SX32 R13, R22, R96, 0x1, P5 ;  /* 0x00000060160d7211 */ /* 0x000fc400028f0eff */
[----:B------:R-:W-:Y:S01]  /*ddd0*/  LEA R18, P5, R28, R72, 0x1 ;  /* 0x000000481c127211 */ /* 0x000fe200078a08ff */
[----:B------:R-:W2:Y:S01]  /*dde0*/  LDS.64 R90, [R64+UR6+0x200] ;  /* 0x00020006405a7984 */ /* 0x000ea20008000a00 */
[----:B------:R-:W-:Y:S02]  /*ddf0*/  LEA.HI.X.SX32 R17, R27, R96, 0x1, P6 ;  /* 0x000000601b117211 */ /* 0x000fe400030f0eff */
[----:B------:R-:W-:Y:S02]  /*de00*/  LEA R22, P6, R32, R72, 0x1 ;  /* 0x0000004820167211 */ /* 0x000fe400078c08ff */
[----:B------:R-:W-:Y:S02]  /*de10*/  LEA.HI.X.SX32 R21, R30, R96, 0x1, P4 ;  /* 0x000000601e157211 */ /* 0x000fe400020f0eff */
[----:B------:R-:W-:Y:S02]  /*de20*/  LEA R26, P4, R31, R72, 0x1 ;  /* 0x000000481f1a7211 */ /* 0x000fe400078808ff */
[----:B------:R-:W-:Y:S01]  /*de30*/  LEA.HI.X.SX32 R19, R28, R96, 0x1, P5 ;  /* 0x000000601c137211 */ /* 0x000fe200028f0eff */
[----:B0-----:R-:W-:Y:S01]  /*de40*/  STG.E.U16 desc[UR10][R10.64], R80 ;  /* 0x000000500a007986 */ /* 0x001fe2000c10150a */
[----:B------:R-:W-:-:S02]  /*de50*/  LEA R24, P5, R25, R72, 0x1 ;  /* 0x0000004819187211 */ /* 0x000fc400078a08ff */
[----:B------:R-:W-:Y:S02]  /*de60*/  LEA.HI.X.SX32 R23, R32, R96, 0x1, P6 ;  /* 0x0000006020177211 */ /* 0x000fe400030f0eff */
[----:B------:R-:W-:Y:S02]  /*de70*/  LEA R28, P6, R33, R72, 0x1 ;  /* 0x00000048211c7211 */ /* 0x000fe400078c08ff */
[----:B------:R-:W-:Y:S02]  /*de80*/  LEA.HI.X.SX32 R27, R31, R96, 0x1, P4 ;  /* 0x000000601f1b7211 */ /* 0x000fe400020f0eff */
[----:B------:R-:W-:Y:S02]  /*de90*/  LEA R61, R78, R59, 0x2 ;  /* 0x0000003b4e3d7211 */ /* 0x000fe400078e10ff */
[----:B------:R-:W-:Y:S02]  /*dea0*/  LEA R32, P4, R37, R72, 0x1 ;  /* 0x0000004825207211 */ /* 0x000fe400078808ff */
[----:B------:R-:W-:-:S02]  /*deb0*/  LEA.HI.X.SX32 R25, R25, R96, 0x1, P5 ;  /* 0x0000006019197211 */ /* 0x000fc400028f0eff */
[----:B------:R-:W-:Y:S02]  /*dec0*/  LEA R30, P5, R35, R72, 0x1 ;  /* 0x00000048231e7211 */ /* 0x000fe400078a08ff */
[----:B------:R-:W-:Y:S02]  /*ded0*/  LEA.HI.X.SX32 R29, R33, R96, 0x1, P6 ;  /* 0x00000060211d7211 */ /* 0x000fe400030f0eff */
[----:B------:R-:W-:Y:S02]  /*dee0*/  LEA R63, R78, R61, 0x2 ;  /* 0x0000003d4e3f7211 */ /* 0x000fe400078e10ff */
[----:B------:R-:W-:Y:S02]  /*def0*/  LEA R34, P6, R39, R72, 0x1 ;  /* 0x0000004827227211 */ /* 0x000fe400078c08ff */
[----:B------:R-:W-:Y:S02]  /*df00*/  LEA.HI.X.SX32 R33, R37, R96, 0x1, P4 ;  /* 0x0000006025217211 */ /* 0x000fe400020f0eff */
[----:B------:R-:W-:Y:S01]  /*df10*/  LEA R38, P4, R43, R72, 0x1 ;  /* 0x000000482b267211 */ /* 0x000fe200078808ff */
[----:B-1----:R0:W-:Y:S01]  /*df20*/  STG.E.U16 desc[UR10][R12.64], R88 ;  /* 0x000000580c007986 */ /* 0x0021e2000c10150a */
[----:B------:R-:W-:-:S02]  /*df30*/  LEA.HI.X.SX32 R31, R35, R96, 0x1, P5 ;  /* 0x00000060231f7211 */ /* 0x000fc400028f0eff */
[----:B------:R-:W-:Y:S01]  /*df40*/  LEA R65, R78, R63, 0x2 ;  /* 0x0000003f4e417211 */ /* 0x000fe200078e10ff */
[----:B------:R1:W-:Y:S01]  /*df50*/  STG.E.U16 desc[UR10][R14.64], R82 ;  /* 0x000000520e007986 */ /* 0x0003e2000c10150a */
[----:B------:R-:W-:Y:S02]  /*df60*/  LEA R36, P5, R41, R72, 0x1 ;  /* 0x0000004829247211 */ /* 0x000fe400078a08ff */
[----:B------:R-:W-:Y:S01]  /*df70*/  LEA.HI.X.SX32 R35, R39, R96, 0x1, P6 ;  /* 0x0000006027237211 */ /* 0x000fe200030f0eff */
[----:B--2---:R2:W-:Y:S01]  /*df80*/  STG.E.U16 desc[UR10][R16.64], R90 ;  /* 0x0000005a10007986 */ /* 0x0045e2000c10150a */
[----:B------:R-:W-:Y:S02]  /*df90*/  LEA R40, P6, R45, R72, 0x1 ;  /* 0x000000482d287211 */ /* 0x000fe400078c08ff */
[----:B------:R-:W-:Y:S01]  /*dfa0*/  LEA.HI.X.SX32 R39, R43, R96, 0x1, P4 ;  /* 0x000000602b277211 */ /* 0x000fe200020f0eff */
[----:B------:R3:W-:Y:S01]  /*dfb0*/  STG.E.U16 desc[UR10][R18.64], R84 ;  /* 0x0000005412007986 */ /* 0x0007e2000c10150a */
[----:B------:R-:W-:-:S02]  /*dfc0*/  LEA R44, P4, R49, R72, 0x1 ;  /* 0x00000048312c7211 */ /* 0x000fc400078808ff */
[C---:B------:R-:W-:Y:S01]  /*dfd0*/  LEA R67, R78.reuse, R65, 0x2 ;  /* 0x000000414e437211 */ /* 0x040fe200078e10ff */
[----:B------:R4:W-:Y:S01]  /*dfe0*/  STG.E.U16 desc[UR10][R20.64], R92 ;  /* 0x0000005c14007986 */ /* 0x0009e2000c10150a */
[----:B------:R-:W-:Y:S02]  /*dff0*/  LEA.HI.X.SX32 R37, R41, R96, 0x1, P5 ;  /* 0x0000006029257211 */ /* 0x000fe400028f0eff */
[----:B------:R-:W-:Y:S01]  /*e000*/  LEA R42, P5, R47, R72, 0x1 ;  /* 0x000000482f2a7211 */ /* 0x000fe200078a08ff */
[----:B------:R-:W-:Y:S01]  /*e010*/  IMAD R69, R78, 0x4, R67 ;  /* 0x000000044e457824 */ /* 0x000fe200078e0243 */
[----:B------:R-:W-:Y:S01]  /*e020*/  LEA.HI.X.SX32 R41, R45, R96, 0x1, P6 ;  /* 0x000000602d297211 */ /* 0x000fe200030f0eff */
[----:B------:R-:W-:Y:S01]  /*e030*/  STG.E.U16 desc[UR10][R22.64], R86 ;  /* 0x0000005616007986 */ /* 0x000fe2000c10150a */
[----:B------:R-:W-:Y:S02]  /*e040*/  LEA R46, P6, R51, R72, 0x1 ;  /* 0x00000048332e7211 */ /* 0x000fe400078c08ff */
[----:B------:R-:W-:Y:S01]  /*e050*/  LEA.HI.X.SX32 R45, R49, R96, 0x1, P4 ;  /* 0x00000060312d7211 */ /* 0x000fe200020f0eff */
[----:B------:R-:W-:Y:S01]  /*e060*/  STG.E.U16 desc[UR10][R24.64], R94 ;  /* 0x0000005e18007986 */ /* 0x000fe2000c10150a */
[----:B------:R-:W-:-:S02]  /*e070*/  LEA R50, P4, R55, R72, 0x1 ;  /* 0x0000004837327211 */ /* 0x000fc400078808ff */
[----:B------:R-:W-:Y:S02]  /*e080*/  LEA.HI.X.SX32 R43, R47, R96, 0x1, P5 ;  /* 0x000000602f2b7211 */ /* 0x000fe400028f0eff */
[----:B------:R-:W-:Y:S02]  /*e090*/  LEA R48, P5, R53, R72, 0x1 ;  /* 0x0000004835307211 */ /* 0x000fe400078a08ff */
[----:B------:R-:W-:Y:S02]  /*e0a0*/  LEA.HI.X.SX32 R47, R51, R96, 0x1, P6 ;  /* 0x00000060332f7211 */ /* 0x000fe400030f0eff */
[----:B------:R-:W-:Y:S02]  /*e0b0*/  LEA R52, P6, R57, R72, 0x1 ;  /* 0x0000004839347211 */ /* 0x000fe400078c08ff */
[----:B------:R-:W-:Y:S02]  /*e0c0*/  LEA.HI.X.SX32 R51, R55, R96, 0x1, P4 ;  /* 0x0000006037337211 */ /* 0x000fe400020f0eff */
[----:B------:R-:W-:-:S02]  /*e0d0*/  LEA R56, P4, R61, R72, 0x1 ;  /* 0x000000483d387211 */ /* 0x000fc400078808ff */
[----:B------:R-:W-:Y:S02]  /*e0e0*/  FSETP.NEU.AND P2, PT, R54, RZ, PT ;  /* 0x000000ff3600720b */ /* 0x000fe40003f4d000 */
[----:B------:R-:W-:Y:S02]  /*e0f0*/  LEA R71, R78, R69, 0x2 ;  /* 0x000000454e477211 */ /* 0x000fe400078e10ff */
[----:B------:R-:W-:Y:S02]  /*e100*/  LEA.HI.X.SX32 R49, R53, R96, 0x1, P5 ;  /* 0x0000006035317211 */ /* 0x000fe400028f0eff */
[----:B------:R-:W-:Y:S02]  /*e110*/  LEA R54, P5, R59, R72, 0x1 ;  /* 0x000000483b367211 */ /* 0x000fe400078a08ff */
[----:B------:R-:W-:Y:S02]  /*e120*/  LEA.HI.X.SX32 R53, R57, R96, 0x1, P6 ;  /* 0x0000006039357211 */ /* 0x000fe400030f0eff */
[----:B------:R-:W-:-:S02]  /*e130*/  LEA R58, P6, R63, R72, 0x1 ;  /* 0x000000483f3a7211 */ /* 0x000fc400078c08ff */
[----:B------:R-:W-:Y:S02]  /*e140*/  LEA.HI.X.SX32 R57, R61, R96, 0x1, P4 ;  /* 0x000000603d397211 */ /* 0x000fe400020f0eff */
[----:B------:R-:W-:Y:S02]  /*e150*/  LEA R62, P4, R67, R72, 0x1 ;  /* 0x00000048433e7211 */ /* 0x000fe400078808ff */
[----:B------:R-:W-:Y:S02]  /*e160*/  LEA R73, R78, R71, 0x2 ;  /* 0x000000474e497211 */ /* 0x000fe400078e10ff */
[----:B------:R-:W-:Y:S02]  /*e170*/  LEA.HI.X.SX32 R55, R59, R96, 0x1, P5 ;  /* 0x000000603b377211 */ /* 0x000fe400028f0eff */
[----:B------:R-:W-:Y:S02]  /*e180*/  LEA R60, P5, R65, R72, 0x1 ;  /* 0x00000048413c7211 */ /* 0x000fe400078a08ff */
[----:B------:R-:W-:-:S02]  /*e190*/  LEA.HI.X.SX32 R59, R63, R96, 0x1, P6 ;  /* 0x000000603f3b7211 */ /* 0x000fc400030f0eff */
[----:B------:R-:W-:Y:S02]  /*e1a0*/  LEA R64, P6, R69, R72, 0x1 ;  /* 0x0000004845407211 */ /* 0x000fe400078c08ff */
[----:B------:R-:W-:Y:S02]  /*e1b0*/  LEA.HI.X.SX32 R63, R67, R96, 0x1, P4 ;  /* 0x00000060433f7211 */ /* 0x000fe400020f0eff */
[----:B------:R-:W-:Y:S02]  /*e1c0*/  LEA R68, P4, R73, R72, 0x1 ;  /* 0x0000004849447211 */ /* 0x000fe400078808ff */
[-C--:B------:R-:W-:Y:S02]  /*e1d0*/  LEA.HI.X.SX32 R61, R65, R96.reuse, 0x1, P5 ;  /* 0x00000060413d7211 */ /* 0x080fe400028f0eff */
[----:B------:R-:W-:Y:S02]  /*e1e0*/  LEA.HI.X.SX32 R65, R69, R96, 0x1, P6 ;  /* 0x0000006045417211 */ /* 0x000fe400030f0eff */
[----:B0-----:R-:W-:-:S02]  /*e1f0*/  PRMT R13, R80, 0x7632, R13 ;  /* 0x00007632500d7816 */ /* 0x001fc4000000000d */
[----:B------:R-:W-:Y:S02]  /*e200*/  LEA.HI.X.SX32 R69, R73, R96, 0x1, P4 ;  /* 0x0000006049457211 */ /* 0x000fe400020f0eff */
[----:B------:R-:W-:Y:S01]  /*e210*/  PRMT R7, R88, 0x7632, R7 ;  /* 0x0000763258077816 */ /* 0x000fe20000000007 */
[----:B------:R0:W-:Y:S01]  /*e220*/  STG.E.U16 desc[UR10][R26.64], R13 ;  /* 0x0000000d1a007986 */ /* 0x0001e2000c10150a */
[----:B------:R-:W-:Y:S02]  /*e230*/  FSETP.NEU.AND P4, PT, R8, RZ, PT ;  /* 0x000000ff0800720b */ /* 0x000fe40003f8d000 */
[----:B-1----:R-:W-:Y:S01]  /*e240*/  PRMT R15, R82, 0x7632, R15 ;  /* 0x00007632520f7816 */ /* 0x002fe2000000000f */
[----:B------:R1:W-:Y:S01]  /*e250*/  STG.E.U16 desc[UR10][R28.64], R7 ;  /* 0x000000071c007986 */ /* 0x0003e2000c10150a */
[----:B------:R-:W-:Y:S02]  /*e260*/  PRMT R8, R90, 0x7632, R8 ;  /* 0x000076325a087816 */ /* 0x000fe40000000008 */
[----:B--2---:R-:W-:Y:S01]  /*e270*/  PRMT R17, R84, 0x7632, R17 ;  /* 0x0000763254117816 */ /* 0x004fe20000000011 */
[----:B------:R2:W-:Y:S01]  /*e280*/  STG.E.U16 desc[UR10][R30.64], R15 ;  /* 0x0000000f1e007986 */ /* 0x0005e2000c10150a */
[----:B---3--:R-:W-:-:S02]  /*e290*/  PRMT R18, R92, 0x7632, R18 ;  /* 0x000076325c127816 */ /* 0x008fc40000000012 */
[----:B------:R-:W-:Y:S01]  /*e2a0*/  PRMT R19, R86, 0x7632, R19 ;  /* 0x0000763256137816 */ /* 0x000fe20000000013 */
[----:B------:R3:W-:Y:S01]  /*e2b0*/  STG.E.U16 desc[UR10][R32.64], R8 ;  /* 0x0000000820007986 */ /* 0x0007e2000c10150a */
[----:B----4-:R-:W-:Y:S01]  /*e2c0*/  PRMT R20, R94, 0x7632, R20 ;  /* 0x000076325e147816 */ /* 0x010fe20000000014 */
[----:B0-----:R-:W0:Y:S01]  /*e2d0*/  LDC.64 R12, c[0x0][0x230] ;  /* 0x00008c00ff0c7b82 */ /* 0x001e220000000a00 */
[C---:B------:R-:W-:Y:S01]  /*e2e0*/  LEA R77, R78.reuse, R73, 0x2 ;  /* 0x000000494e4d7211 */ /* 0x040fe200078e10ff */
[----:B------:R4:W-:Y:S01]  /*e2f0*/  STG.E.U16 desc[UR10][R34.64], R17 ;  /* 0x0000001122007986 */ /* 0x0009e2000c10150a */
[----:B------:R-:W-:Y:S02]  /*e300*/  LEA R66, P5, R71, R72, 0x1 ;  /* 0x0000004847427211 */ /* 0x000fe400078a08ff */
[----:B------:R-:W-:Y:S01]  /*e310*/  LEA R78, R78, R77, 0x2 ;  /* 0x0000004d4e4e7211 */ /* 0x000fe200078e10ff */
[----:B------:R5:W-:Y:S01]  /*e320*/  STG.E.U16 desc[UR10][R36.64], R18 ;  /* 0x0000001224007986 */ /* 0x000be2000c10150a */
[----:B-1----:R-:W-:-:S02]  /*e330*/  PRMT R29, R81, 0x7632, R29 ;  /* 0x00007632511d7816 */ /* 0x002fc4000000001d */
[----:B--2---:R-:W-:Y:S01]  /*e340*/  PRMT R30, R89, 0x7632, R30 ;  /* 0x00007632591e7816 */ /* 0x004fe2000000001e */
[----:B------:R1:W-:Y:S01]  /*e350*/  STG.E.U16 desc[UR10][R38.64], R19 ;  /* 0x0000001326007986 */ /* 0x0003e2000c10150a */
[----:B------:R-:W-:Y:S02]  /*e360*/  LEA R70, P6, R77, R72, 0x1 ;  /* 0x000000484d467211 */ /* 0x000fe400078c08ff */
[----:B------:R-:W-:Y:S01]  /*e370*/  LEA.HI.X.SX32 R67, R71, R96, 0x1, P5 ;  /* 0x0000006047437211 */ /* 0x000fe200028f0eff */
[----:B------:R1:W-:Y:S01]  /*e380*/  STG.E.U16 desc[UR10][R40.64], R20 ;  /* 0x0000001428007986 */ /* 0x0003e2000c10150a */
[----:B------:R-:W-:Y:S02]  /*e390*/  PRMT R31, R83, 0x7632, R31 ;  /* 0x00007632531f7816 */ /* 0x000fe4000000001f */
[----:B------:R-:W-:Y:S01]  /*e3a0*/  LEA R72, P5, R78, R72, 0x1 ;  /* 0x000000484e487211 */ /* 0x000fe200078a08ff */
[----:B------:R1:W-:Y:S01]  /*e3b0*/  STG.E.U16 desc[UR10][R42.64], R81 ;  /* 0x000000512a007986 */ /* 0x0003e2000c10150a */
[----:B---3--:R-:W-:-:S02]  /*e3c0*/  PRMT R32, R91, 0x7632, R32 ;  /* 0x000076325b207816 */ /* 0x008fc40000000020 */
[----:B------:R-:W-:Y:S01]  /*e3d0*/  PRMT R33, R85, 0x7632, R33 ;  /* 0x0000763255217816 */ /* 0x000fe20000000021 */
[----:B------:R1:W-:Y:S01]  /*e3e0*/  STG.E.U16 desc[UR10][R44.64], R89 ;  /* 0x000000592c007986 */ /* 0x0003e2000c10150a */
[----:B----4-:R-:W-:Y:S02]  /*e3f0*/  PRMT R34, R93, 0x7632, R34 ;  /* 0x000076325d227816 */ /* 0x010fe40000000022 */
[-C--:B------:R-:W-:Y:S01]  /*e400*/  LEA.HI.X.SX32 R71, R77, R96.reuse, 0x1, P6 ;  /* 0x000000604d477211 */ /* 0x080fe200030f0eff */
[----:B------:R1:W-:Y:S01]  /*e410*/  STG.E.U16 desc[UR10][R46.64], R83 ;  /* 0x000000532e007986 */ /* 0x0003e2000c10150a */
[----:B------:R-:W-:Y:S02]  /*e420*/  PRMT R35, R87, 0x7632, R35 ;  /* 0x0000763257237816 */ /* 0x000fe40000000023 */
[----:B------:R-:W-:Y:S01]  /*e430*/  LEA.HI.X.SX32 R73, R78, R96, 0x1, P5 ;  /* 0x000000604e497211 */ /* 0x000fe200028f0eff */
[----:B------:R1:W-:Y:S01]  /*e440*/  STG.E.U16 desc[UR10][R48.64], R91 ;  /* 0x0000005b30007986 */ /* 0x0003e2000c10150a */
[----:B-----5:R-:W-:-:S02]  /*e450*/  PRMT R36, R95, 0x7632, R36 ;  /* 0x000076325f247816 */ /* 0x020fc40000000024 */
[----:B------:R-:W-:Y:S01]  /*e460*/  FSEL R9, R9, -INF , P3 ;  /* 0xff80000009097808 */ /* 0x000fe20001800000 */
[----:B------:R1:W-:Y:S01]  /*e470*/  STG.E.U16 desc[UR10][R50.64], R85 ;  /* 0x0000005532007986 */ /* 0x0003e2000c10150a */
[----:B------:R-:W-:Y:S02]  /*e480*/  FSEL R74, R74, -INF , P2 ;  /* 0xff8000004a4a7808 */ /* 0x000fe40001000000 */
[----:B------:R-:W-:Y:S01]  /*e490*/  FSEL R75, R75, -INF , P1 ;  /* 0xff8000004b4b7808 */ /* 0x000fe20000800000 */
[----:B------:R1:W-:Y:S01]  /*e4a0*/  STG.E.U16 desc[UR10][R52.64], R93 ;  /* 0x0000005d34007986 */ /* 0x0003e2000c10150a */
[----:B------:R-:W-:Y:S01]  /*e4b0*/  FSEL R76, R76, -INF , P4 ;  /* 0xff8000004c4c7808 */ /* 0x000fe20002000000 */
[----:B------:R-:W-:Y:S01]  /*e4c0*/  FFMA R8, R9, 0.69314718246459960938, R2 ;  /* 0x3f31721809087823 */ /* 0x000fe20000000002 */
[----:B------:R-:W-:Y:S01]  /*e4d0*/  FFMA R9, R74, 0.69314718246459960938, R3 ;  /* 0x3f3172184a097823 */ /* 0x000fe20000000003 */
[----:B------:R1:W-:Y:S01]  /*e4e0*/  STG.E.U16 desc[UR10][R54.64], R87 ;  /* 0x0000005736007986 */ /* 0x0003e2000c10150a */
[----:B------:R-:W-:Y:S01]  /*e4f0*/  FFMA R10, R75, 0.69314718246459960938, R4 ;  /* 0x3f3172184b0a7823 */ /* 0x000fe20000000004 */
[----:B------:R-:W-:Y:S01]  /*e500*/  FFMA R11, R76, 0.69314718246459960938, R5 ;  /* 0x3f3172184c0b7823 */ /* 0x000fe20000000005 */
[----:B------:R-:W-:Y:S01]  /*e510*/  LOP3.LUT R6, R6, 0x70, RZ, 0xc0, !PT ;  /* 0x0000007006067812 */ /* 0x000fe200078ec0ff */
[----:B------:R1:W-:Y:S01]  /*e520*/  STG.E.U16 desc[UR10][R56.64], R95 ;  /* 0x0000005f38007986 */ /* 0x0003e2000c10150a */
[C---:B------:R-:W-:Y:S01]  /*e530*/  SHF.L.U32 R3, R251.reuse, 0x2, RZ ;  /* 0x00000002fb037819 */ /* 0x040fe200000006ff */
[----:B------:R-:W-:-:S02]  /*e540*/  IMAD.HI R4, R251, 0x4, RZ ;  /* 0x00000004fb047827 */ /* 0x000fc400078e02ff */
[----:B------:R1:W-:Y:S01]  /*e550*/  STG.E.U16 desc[UR10][R58.64], R29 ;  /* 0x0000001d3a007986 */ /* 0x0003e2000c10150a */
[----:B0-----:R-:W-:-:S03]  /*e560*/  IADD3 R2, P1, P2, R3, UR7, R12 ;  /* 0x0000000703027c10 */ /* 0x001fc6000fa3e00c */
[----:B------:R1:W-:Y:S01]  /*e570*/  STG.E.U16 desc[UR10][R60.64], R30 ;  /* 0x0000001e3c007986 */ /* 0x0003e2000c10150a */
[----:B------:R-:W-:-:S03]  /*e580*/  IADD3.X R3, R4, UR5, R13, P1, P2 ;  /* 0x0000000504037c10 */ /* 0x000fc60008fe440d */
[----:B------:R1:W-:Y:S04]  /*e590*/  STG.E.U16 desc[UR10][R62.64], R31 ;  /* 0x0000001f3e007986 */ /* 0x0003e8000c10150a */
[----:B------:R1:W-:Y:S04]  /*e5a0*/  STG.E.U16 desc[UR10][R64.64], R32 ;  /* 0x0000002040007986 */ /* 0x0003e8000c10150a */
[----:B------:R1:W-:Y:S04]  /*e5b0*/  STG.E.U16 desc[UR10][R66.64], R33 ;  /* 0x0000002142007986 */ /* 0x0003e8000c10150a */
[----:B------:R1:W-:Y:S04]  /*e5c0*/  STG.E.U16 desc[UR10][R68.64], R34 ;  /* 0x0000002244007986 */ /* 0x0003e8000c10150a */
[----:B------:R1:W-:Y:S04]  /*e5d0*/  STG.E.U16 desc[UR10][R70.64], R35 ;  /* 0x0000002346007986 */ /* 0x0003e8000c10150a */
[----:B------:R1:W-:Y:S01]  /*e5e0*/  STG.E.U16 desc[UR10][R72.64], R36 ;  /* 0x0000002448007986 */ /* 0x0003e2000c10150a */
[----:B------:R-:W-:Y:S06]  /*e5f0*/  BAR.SYNC.DEFER_BLOCKING 0x0 ;  /* 0x0000000000007b1d */ /* 0x000fec0000010000 */
[----:B------:R1:W-:Y:S02]  /*e600*/  STS.128 [R6+UR6], R8 ;  /* 0x0000000806007988 */ /* 0x0003e40008000c06 */
[----:B------:R-:W-:Y:S06]  /*e610*/  BAR.SYNC.DEFER_BLOCKING 0x0 ;  /* 0x0000000000007b1d */ /* 0x000fec0000010000 */
[----:B------:R-:W-:Y:S05]  /*e620*/  @P0 EXIT ;  /* 0x000000000000094d */ /* 0x000fea0003800000 */
[----:B------:R-:W0:Y:S04]  /*e630*/  LDS R5, [R0] ;  /* 0x0000000000057984 */ /* 0x000e280000000800 */
[----:B0-----:R-:W-:Y:S01]  /*e640*/  STG.E desc[UR10][R2.64], R5 ;  /* 0x0000000502007986 */ /* 0x001fe2000c10190a */
[----:B------:R-:W-:Y:S05]  /*e650*/  EXIT ;  /* 0x000000000000794d */ /* 0x000fea0003800000 */
.L_x_2:
[----:B------:R-:W-:-:S00]  /*e660*/  BRA `(.L_x_2) ;  /* 0xfffffffc00fc7947 */ /* 0x000fc0000383ffff */
[----:B------:R-:W-:-:S00]  /*e670*/  NOP ;  /* 0x0000000000007918 */ /* 0x000fc00000000000 */
        /* <DEDUP_REMOVED lines=8> */
.L_x_3:


//--------------------- .nv.global.init           --------------------------
	.section	.nv.global.init,"aw",@progbits
.nv.global.init:
	.type		_$_str,@object
	.size		_$_str,(.L_0 - _$_str)
_$_str:
        /*0000*/ 	.byte	0x5f, 0x5f, 0x43, 0x55, 0x44, 0x41, 0x5f, 0x46, 0x54, 0x5a, 0x00
.L_0:


//--------------------- .nv.shared.attn_fwd       --------------------------
	.section	.nv.shared.attn_fwd,"aw",@nobits
	.sectionflags	@""
	.align	16
	.zero		1024


//--------------------- .nv.shared.reserved.0     --------------------------
	.section	.nv.shared.reserved.0,"aw",@nobits
	.weak		__nv_reservedSMEM_offset_0_alias
	.size		__nv_reservedSMEM_offset_0_alias, 0, 0
	.other		__nv_reservedSMEM_offset_0_alias,@"STO_CUDA_RESERVED_SHARED STV_DEFAULT"
__nv_reservedSMEM_offset_0_alias:
	.zero		0


//--------------------- .nv.constant0.attn_fwd    --------------------------
	.section	.nv.constant0.attn_fwd,"a",@progbits
	.sectionflags	@""
	.align	4
.nv.constant0.attn_fwd:
	.zero		664


//--------------------- SYMBOLS --------------------------

	.type		.nv.reservedSmem.offset0,@object
	.size		.nv.reservedSmem.offset0,0x4
